	.target	sm_90

	.elftype	@"ET_EXEC"


//--------------------- .note.nv.tkinfo           --------------------------
	.section	.note.nv.tkinfo,"",@"SHT_NOTE"
	.sectionflags	@"SHF_NOTE_NV_TKINFO"
	.tkinfo
        /*0018*/ 	.word	0x00000002
        /*0030*/ 	.string	""
        /*0030*/ 	.string	"ptxas"
        /*0030*/ 	.string	"Cuda compilation tools, release 13.0, V13.0.88"
        /*0030*/ 	.string	"Build cuda_13.0.r13.0/compiler.36424714_0"
        /*0030*/ 	.string	"-arch sm_90 -m 64 "



//--------------------- .note.nv.cuinfo           --------------------------
	.section	.note.nv.cuinfo,"",@"SHT_NOTE"
	.sectionflags	@"SHF_NOTE_NV_CUINFO"
        /*0018*/ 	.short	0x0002
        /*001a*/ 	.short	0x005a
        /*001c*/ 	.short	0x0082
	.zero		2


//--------------------- .nv.info                  --------------------------
	.section	.nv.info,"",@"SHT_CUDA_INFO"
	.align	4


	//----- nvinfo : EIATTR_REGCOUNT
	.align		4
        /*0000*/ 	.byte	0x04, 0x2f
        /*0002*/ 	.short	(.L_35 - .L_34)
	.align		4
.L_34:
        /*0004*/ 	.word	index@(_ZN2at6native29vectorized_elementwise_kernelILi8EZZZNS0_53_GLOBAL__N__52d73765_15_RenormKernel_cu_d28d36d6_299424renorm_scale_factor_implERNS_18TensorIteratorBaseEdENKUlvE_clEvENKUlvE_clEvEUldE_St5arrayIPcLm2EEEEviT0_T1_)
        /*0008*/ 	.word	0x0000002e


	//----- nvinfo : EIATTR_FRAME_SIZE
	.align		4
.L_35:
        /*000c*/ 	.byte	0x04, 0x11
        /*000e*/ 	.short	(.L_37 - .L_36)
	.align		4
.L_36:
        /*0010*/ 	.word	index@($__internal_6_$__cuda_sm20_div_rn_f64_full)
        /*0014*/ 	.word	0x00000000


	//----- nvinfo : EIATTR_FRAME_SIZE
	.align		4
.L_37:
        /*0018*/ 	.byte	0x04, 0x11
        /*001a*/ 	.short	(.L_39 - .L_38)
	.align		4
.L_38:
        /*001c*/ 	.word	index@(_ZN2at6native29vectorized_elementwise_kernelILi8EZZZNS0_53_GLOBAL__N__52d73765_15_RenormKernel_cu_d28d36d6_299424renorm_scale_factor_implERNS_18TensorIteratorBaseEdENKUlvE_clEvENKUlvE_clEvEUldE_St5arrayIPcLm2EEEEviT0_T1_)
        /*0020*/ 	.word	0x00000000


	//----- nvinfo : EIATTR_REGCOUNT
	.align		4
.L_39:
        /*0024*/ 	.byte	0x04, 0x2f
        /*0026*/ 	.short	(.L_41 - .L_40)
	.align		4
.L_40:
        /*0028*/ 	.word	index@(_ZN2at6native29vectorized_elementwise_kernelILi4EZZZNS0_53_GLOBAL__N__52d73765_15_RenormKernel_cu_d28d36d6_299424renorm_scale_factor_implERNS_18TensorIteratorBaseEdENKUlvE_clEvENKUlvE_clEvEUldE_St5arrayIPcLm2EEEEviT0_T1_)
        /*002c*/ 	.word	0x0000002e


	//----- nvinfo : EIATTR_FRAME_SIZE
	.align		4
.L_41:
        /*0030*/ 	.byte	0x04, 0x11
        /*0032*/ 	.short	(.L_43 - .L_42)
	.align		4
.L_42:
        /*0034*/ 	.word	index@($__internal_5_$__cuda_sm20_div_rn_f64_full)
        /*0038*/ 	.word	0x00000000


	//----- nvinfo : EIATTR_FRAME_SIZE
	.align		4
.L_43:
        /*003c*/ 	.byte	0x04, 0x11
        /*003e*/ 	.short	(.L_45 - .L_44)
	.align		4
.L_44:
        /*0040*/ 	.word	index@(_ZN2at6native29vectorized_elementwise_kernelILi4EZZZNS0_53_GLOBAL__N__52d73765_15_RenormKernel_cu_d28d36d6_299424renorm_scale_factor_implERNS_18TensorIteratorBaseEdENKUlvE_clEvENKUlvE_clEvEUldE_St5arrayIPcLm2EEEEviT0_T1_)
        /*0044*/ 	.word	0x00000000


	//----- nvinfo : EIATTR_REGCOUNT
	.align		4
.L_45:
        /*0048*/ 	.byte	0x04, 0x2f
        /*004a*/ 	.short	(.L_47 - .L_46)
	.align		4
.L_46:
        /*004c*/ 	.word	index@(_ZN2at6native29vectorized_elementwise_kernelILi2EZZZNS0_53_GLOBAL__N__52d73765_15_RenormKernel_cu_d28d36d6_299424renorm_scale_factor_implERNS_18TensorIteratorBaseEdENKUlvE_clEvENKUlvE_clEvEUldE_St5arrayIPcLm2EEEEviT0_T1_)
        /*0050*/ 	.word	0x0000002e


	//----- nvinfo : EIATTR_FRAME_SIZE
	.align		4
.L_47:
        /*0054*/ 	.byte	0x04, 0x11
        /*0056*/ 	.short	(.L_49 - .L_48)
	.align		4
.L_48:
        /*0058*/ 	.word	index@($__internal_4_$__cuda_sm20_div_rn_f64_full)
        /*005c*/ 	.word	0x00000000


	//----- nvinfo : EIATTR_FRAME_SIZE
	.align		4
.L_49:
        /*0060*/ 	.byte	0x04, 0x11
        /*0062*/ 	.short	(.L_51 - .L_50)
	.align		4
.L_50:
        /*0064*/ 	.word	index@(_ZN2at6native29vectorized_elementwise_kernelILi2EZZZNS0_53_GLOBAL__N__52d73765_15_RenormKernel_cu_d28d36d6_299424renorm_scale_factor_implERNS_18TensorIteratorBaseEdENKUlvE_clEvENKUlvE_clEvEUldE_St5arrayIPcLm2EEEEviT0_T1_)
        /*0068*/ 	.word	0x00000000


	//----- nvinfo : EIATTR_REGCOUNT
	.align		4
.L_51:
        /*006c*/ 	.byte	0x04, 0x2f
        /*006e*/ 	.short	(.L_53 - .L_52)
	.align		4
.L_52:
        /*0070*/ 	.word	index@(_ZN2at6native27unrolled_elementwise_kernelIZZZNS0_53_GLOBAL__N__52d73765_15_RenormKernel_cu_d28d36d6_299424renorm_scale_factor_implERNS_18TensorIteratorBaseEdENKUlvE_clEvENKUlvE_clEvEUldE_St5arrayIPcLm2EELi4E23TrivialOffsetCalculatorILi1EjESC_NS0_6memory15LoadWithoutCastENSD_16StoreWithoutCastEEEviT_T0_T2_T3_T4_T5_)
        /*0074*/ 	.word	0x00000021


	//----- nvinfo : EIATTR_FRAME_SIZE
	.align		4
.L_53:
        /*0078*/ 	.byte	0x04, 0x11
        /*007a*/ 	.short	(.L_55 - .L_54)
	.align		4
.L_54:
        /*007c*/ 	.word	index@($__internal_3_$__cuda_sm20_div_rn_f64_full)
        /*0080*/ 	.word	0x00000000


	//----- nvinfo : EIATTR_FRAME_SIZE
	.align		4
.L_55:
        /*0084*/ 	.byte	0x04, 0x11
        /*0086*/ 	.short	(.L_57 - .L_56)
	.align		4
.L_56:
        /*0088*/ 	.word	index@(_ZN2at6native27unrolled_elementwise_kernelIZZZNS0_53_GLOBAL__N__52d73765_15_RenormKernel_cu_d28d36d6_299424renorm_scale_factor_implERNS_18TensorIteratorBaseEdENKUlvE_clEvENKUlvE_clEvEUldE_St5arrayIPcLm2EELi4E23TrivialOffsetCalculatorILi1EjESC_NS0_6memory15LoadWithoutCastENSD_16StoreWithoutCastEEEviT_T0_T2_T3_T4_T5_)
        /*008c*/ 	.word	0x00000000


	//----- nvinfo : EIATTR_REGCOUNT
	.align		4
.L_57:
        /*0090*/ 	.byte	0x04, 0x2f
        /*0092*/ 	.short	(.L_59 - .L_58)
	.align		4
.L_58:
        /*0094*/ 	.word	index@(_ZN2at6native18elementwise_kernelILi128ELi2EZNS0_22gpu_kernel_impl_nocastIZZZNS0_53_GLOBAL__N__52d73765_15_RenormKernel_cu_d28d36d6_299424renorm_scale_factor_implERNS_18TensorIteratorBaseEdENKUlvE_clEvENKUlvE_clEvEUldE_EEvS5_RKT_EUliE_EEviT1_)
        /*0098*/ 	.word	0x0000001c


	//----- nvinfo : EIATTR_FRAME_SIZE
	.align		4
.L_59:
        /*009c*/ 	.byte	0x04, 0x11
        /*009e*/ 	.short	(.L_61 - .L_60)
	.align		4
.L_60:
        /*00a0*/ 	.word	index@($__internal_2_$__cuda_sm20_div_rn_f64_full)
        /*00a4*/ 	.word	0x00000000


	//----- nvinfo : EIATTR_FRAME_SIZE
	.align		4
.L_61:
        /*00a8*/ 	.byte	0x04, 0x11
        /*00aa*/ 	.short	(.L_63 - .L_62)
	.align		4
.L_62:
        /*00ac*/ 	.word	index@(_ZN2at6native18elementwise_kernelILi128ELi2EZNS0_22gpu_kernel_impl_nocastIZZZNS0_53_GLOBAL__N__52d73765_15_RenormKernel_cu_d28d36d6_299424renorm_scale_factor_implERNS_18TensorIteratorBaseEdENKUlvE_clEvENKUlvE_clEvEUldE_EEvS5_RKT_EUliE_EEviT1_)
        /*00b0*/ 	.word	0x00000000


	//----- nvinfo : EIATTR_REGCOUNT
	.align		4
.L_63:
        /*00b4*/ 	.byte	0x04, 0x2f
        /*00b6*/ 	.short	(.L_65 - .L_64)
	.align		4
.L_64:
        /*00b8*/ 	.word	index@(_ZN2at6native27unrolled_elementwise_kernelIZZZNS0_53_GLOBAL__N__52d73765_15_RenormKernel_cu_d28d36d6_299424renorm_scale_factor_implERNS_18TensorIteratorBaseEdENKUlvE_clEvENKUlvE_clEvEUldE_St5arrayIPcLm2EELi4E23TrivialOffsetCalculatorILi1EjESC_NS0_6memory12LoadWithCastILi1EEENSD_13StoreWithCastILi1EEEEEviT_T0_T2_T3_T4_T5_)
        /*00bc*/ 	.word	0x00000028


	//----- nvinfo : EIATTR_FRAME_SIZE
	.align		4
.L_65:
        /*00c0*/ 	.byte	0x04, 0x11
        /*00c2*/ 	.short	(.L_67 - .L_66)
	.align		4
.L_66:
        /*00c4*/ 	.word	index@($__internal_1_$__cuda_sm20_div_rn_f64_full)
        /*00c8*/ 	.word	0x00000000


	//----- nvinfo : EIATTR_FRAME_SIZE
	.align		4
.L_67:
        /*00cc*/ 	.byte	0x04, 0x11
        /*00ce*/ 	.short	(.L_69 - .L_68)
	.align		4
.L_68:
        /*00d0*/ 	.word	index@(_ZN2at6native27unrolled_elementwise_kernelIZZZNS0_53_GLOBAL__N__52d73765_15_RenormKernel_cu_d28d36d6_299424renorm_scale_factor_implERNS_18TensorIteratorBaseEdENKUlvE_clEvENKUlvE_clEvEUldE_St5arrayIPcLm2EELi4E23TrivialOffsetCalculatorILi1EjESC_NS0_6memory12LoadWithCastILi1EEENSD_13StoreWithCastILi1EEEEEviT_T0_T2_T3_T4_T5_)
        /*00d4*/ 	.word	0x00000000


	//----- nvinfo : EIATTR_REGCOUNT
	.align		4
.L_69:
        /*00d8*/ 	.byte	0x04, 0x2f
        /*00da*/ 	.short	(.L_71 - .L_70)
	.align		4
.L_70:
        /*00dc*/ 	.word	index@(_ZN2at6native18elementwise_kernelILi128ELi4EZNS0_15gpu_kernel_implIZZZNS0_53_GLOBAL__N__52d73765_15_RenormKernel_cu_d28d36d6_299424renorm_scale_factor_implERNS_18TensorIteratorBaseEdENKUlvE_clEvENKUlvE_clEvEUldE_EEvS5_RKT_EUliE_EEviT1_)
        /*00e0*/ 	.word	0x0000001e


	//----- nvinfo : EIATTR_FRAME_SIZE
	.align		4
.L_71:
        /*00e4*/ 	.byte	0x04, 0x11
        /*00e6*/ 	.short	(.L_73 - .L_72)
	.align		4
.L_72:
        /*00e8*/ 	.word	index@($__internal_0_$__cuda_sm20_div_rn_f64_full)
        /*00ec*/ 	.word	0x00000000


	//----- nvinfo : EIATTR_FRAME_SIZE
	.align		4
.L_73:
        /*00f0*/ 	.byte	0x04, 0x11
        /*00f2*/ 	.short	(.L_75 - .L_74)
	.align		4
.L_74:
        /*00f4*/ 	.word	index@(_ZN2at6native18elementwise_kernelILi128ELi4EZNS0_15gpu_kernel_implIZZZNS0_53_GLOBAL__N__52d73765_15_RenormKernel_cu_d28d36d6_299424renorm_scale_factor_implERNS_18TensorIteratorBaseEdENKUlvE_clEvENKUlvE_clEvEUldE_EEvS5_RKT_EUliE_EEviT1_)
        /*00f8*/ 	.word	0x00000000


	//----- nvinfo : EIATTR_REGCOUNT
	.align		4
.L_75:
        /*00fc*/ 	.byte	0x04, 0x2f
        /*00fe*/ 	.short	(.L_77 - .L_76)
	.align		4
.L_76:
        /*0100*/ 	.word	index@(_ZN2at6native29vectorized_elementwise_kernelILi8EZZZNS0_53_GLOBAL__N__52d73765_15_RenormKernel_cu_d28d36d6_299424renorm_scale_factor_implERNS_18TensorIteratorBaseEdENKUlvE_clEvENKUlvE0_clEvEUlfE_St5arrayIPcLm2EEEEviT0_T1_)
        /*0104*/ 	.word	0x0000001c


	//----- nvinfo : EIATTR_FRAME_SIZE
	.align		4
.L_77:
        /*0108*/ 	.byte	0x04, 0x11
        /*010a*/ 	.short	(.L_79 - .L_78)
	.align		4
.L_78:
        /*010c*/ 	.word	index@(_ZN2at6native29vectorized_elementwise_kernelILi8EZZZNS0_53_GLOBAL__N__52d73765_15_RenormKernel_cu_d28d36d6_299424renorm_scale_factor_implERNS_18TensorIteratorBaseEdENKUlvE_clEvENKUlvE0_clEvEUlfE_St5arrayIPcLm2EEEEviT0_T1_)
        /*0110*/ 	.word	0x00000000


	//----- nvinfo : EIATTR_REGCOUNT
	.align		4
.L_79:
        /*0114*/ 	.byte	0x04, 0x2f
        /*0116*/ 	.short	(.L_81 - .L_80)
	.align		4
.L_80:
        /*0118*/ 	.word	index@(_ZN2at6native29vectorized_elementwise_kernelILi4EZZZNS0_53_GLOBAL__N__52d73765_15_RenormKernel_cu_d28d36d6_299424renorm_scale_factor_implERNS_18TensorIteratorBaseEdENKUlvE_clEvENKUlvE0_clEvEUlfE_St5arrayIPcLm2EEEEviT0_T1_)
        /*011c*/ 	.word	0x0000001c


	//----- nvinfo : EIATTR_FRAME_SIZE
	.align		4
.L_81:
        /*0120*/ 	.byte	0x04, 0x11
        /*0122*/ 	.short	(.L_83 - .L_82)
	.align		4
.L_82:
        /*0124*/ 	.word	index@(_ZN2at6native29vectorized_elementwise_kernelILi4EZZZNS0_53_GLOBAL__N__52d73765_15_RenormKernel_cu_d28d36d6_299424renorm_scale_factor_implERNS_18TensorIteratorBaseEdENKUlvE_clEvENKUlvE0_clEvEUlfE_St5arrayIPcLm2EEEEviT0_T1_)
        /*0128*/ 	.word	0x00000000


	//----- nvinfo : EIATTR_REGCOUNT
	.align		4
.L_83:
        /*012c*/ 	.byte	0x04, 0x2f
        /*012e*/ 	.short	(.L_85 - .L_84)
	.align		4
.L_84:
        /*0130*/ 	.word	index@(_ZN2at6native29vectorized_elementwise_kernelILi2EZZZNS0_53_GLOBAL__N__52d73765_15_RenormKernel_cu_d28d36d6_299424renorm_scale_factor_implERNS_18TensorIteratorBaseEdENKUlvE_clEvENKUlvE0_clEvEUlfE_St5arrayIPcLm2EEEEviT0_T1_)
        /*0134*/ 	.word	0x0000001c


	//----- nvinfo : EIATTR_FRAME_SIZE
	.align		4
.L_85:
        /*0138*/ 	.byte	0x04, 0x11
        /*013a*/ 	.short	(.L_87 - .L_86)
	.align		4
.L_86:
        /*013c*/ 	.word	index@(_ZN2at6native29vectorized_elementwise_kernelILi2EZZZNS0_53_GLOBAL__N__52d73765_15_RenormKernel_cu_d28d36d6_299424renorm_scale_factor_implERNS_18TensorIteratorBaseEdENKUlvE_clEvENKUlvE0_clEvEUlfE_St5arrayIPcLm2EEEEviT0_T1_)
        /*0140*/ 	.word	0x00000000


	//----- nvinfo : EIATTR_REGCOUNT
	.align		4
.L_87:
        /*0144*/ 	.byte	0x04, 0x2f
        /*0146*/ 	.short	(.L_89 - .L_88)
	.align		4
.L_88:
        /*0148*/ 	.word	index@(_ZN2at6native27unrolled_elementwise_kernelIZZZNS0_53_GLOBAL__N__52d73765_15_RenormKernel_cu_d28d36d6_299424renorm_scale_factor_implERNS_18TensorIteratorBaseEdENKUlvE_clEvENKUlvE0_clEvEUlfE_St5arrayIPcLm2EELi4E23TrivialOffsetCalculatorILi1EjESC_NS0_6memory15LoadWithoutCastENSD_16StoreWithoutCastEEEviT_T0_T2_T3_T4_T5_)
        /*014c*/ 	.word	0x00000018


	//----- nvinfo : EIATTR_FRAME_SIZE
	.align		4
.L_89:
        /*0150*/ 	.byte	0x04, 0x11
        /*0152*/ 	.short	(.L_91 - .L_90)
	.align		4
.L_90:
        /*0154*/ 	.word	index@(_ZN2at6native27unrolled_elementwise_kernelIZZZNS0_53_GLOBAL__N__52d73765_15_RenormKernel_cu_d28d36d6_299424renorm_scale_factor_implERNS_18TensorIteratorBaseEdENKUlvE_clEvENKUlvE0_clEvEUlfE_St5arrayIPcLm2EELi4E23TrivialOffsetCalculatorILi1EjESC_NS0_6memory15LoadWithoutCastENSD_16StoreWithoutCastEEEviT_T0_T2_T3_T4_T5_)
        /*0158*/ 	.word	0x00000000


	//----- nvinfo : EIATTR_REGCOUNT
	.align		4
.L_91:
        /*015c*/ 	.byte	0x04, 0x2f
        /*015e*/ 	.short	(.L_93 - .L_92)
	.align		4
.L_92:
        /*0160*/ 	.word	index@(_ZN2at6native18elementwise_kernelILi128ELi2EZNS0_22gpu_kernel_impl_nocastIZZZNS0_53_GLOBAL__N__52d73765_15_RenormKernel_cu_d28d36d6_299424renorm_scale_factor_implERNS_18TensorIteratorBaseEdENKUlvE_clEvENKUlvE0_clEvEUlfE_EEvS5_RKT_EUliE_EEviT1_)
        /*0164*/ 	.word	0x00000012


	//----- nvinfo : EIATTR_FRAME_SIZE
	.align		4
.L_93:
        /*0168*/ 	.byte	0x04, 0x11
        /*016a*/ 	.short	(.L_95 - .L_94)
	.align		4
.L_94:
        /*016c*/ 	.word	index@(_ZN2at6native18elementwise_kernelILi128ELi2EZNS0_22gpu_kernel_impl_nocastIZZZNS0_53_GLOBAL__N__52d73765_15_RenormKernel_cu_d28d36d6_299424renorm_scale_factor_implERNS_18TensorIteratorBaseEdENKUlvE_clEvENKUlvE0_clEvEUlfE_EEvS5_RKT_EUliE_EEviT1_)
        /*0170*/ 	.word	0x00000000


	//----- nvinfo : EIATTR_REGCOUNT
	.align		4
.L_95:
        /*0174*/ 	.byte	0x04, 0x2f
        /*0176*/ 	.short	(.L_97 - .L_96)
	.align		4
.L_96:
        /*0178*/ 	.word	index@(_ZN2at6native27unrolled_elementwise_kernelIZZZNS0_53_GLOBAL__N__52d73765_15_RenormKernel_cu_d28d36d6_299424renorm_scale_factor_implERNS_18TensorIteratorBaseEdENKUlvE_clEvENKUlvE0_clEvEUlfE_St5arrayIPcLm2EELi4E23TrivialOffsetCalculatorILi1EjESC_NS0_6memory12LoadWithCastILi1EEENSD_13StoreWithCastILi1EEEEEviT_T0_T2_T3_T4_T5_)
        /*017c*/ 	.word	0x0000001d


	//----- nvinfo : EIATTR_FRAME_SIZE
	.align		4
.L_97:
        /*0180*/ 	.byte	0x04, 0x11
        /*0182*/ 	.short	(.L_99 - .L_98)
	.align		4
.L_98:
        /*0184*/ 	.word	index@(_ZN2at6native27unrolled_elementwise_kernelIZZZNS0_53_GLOBAL__N__52d73765_15_RenormKernel_cu_d28d36d6_299424renorm_scale_factor_implERNS_18TensorIteratorBaseEdENKUlvE_clEvENKUlvE0_clEvEUlfE_St5arrayIPcLm2EELi4E23TrivialOffsetCalculatorILi1EjESC_NS0_6memory12LoadWithCastILi1EEENSD_13StoreWithCastILi1EEEEEviT_T0_T2_T3_T4_T5_)
        /*0188*/ 	.word	0x00000000


	//----- nvinfo : EIATTR_REGCOUNT
	.align		4
.L_99:
        /*018c*/ 	.byte	0x04, 0x2f
        /*018e*/ 	.short	(.L_101 - .L_100)
	.align		4
.L_100:
        /*0190*/ 	.word	index@(_ZN2at6native18elementwise_kernelILi128ELi4EZNS0_15gpu_kernel_implIZZZNS0_53_GLOBAL__N__52d73765_15_RenormKernel_cu_d28d36d6_299424renorm_scale_factor_implERNS_18TensorIteratorBaseEdENKUlvE_clEvENKUlvE0_clEvEUlfE_EEvS5_RKT_EUliE_EEviT1_)
        /*0194*/ 	.word	0x0000001a


	//----- nvinfo : EIATTR_FRAME_SIZE
	.align		4
.L_101:
        /*0198*/ 	.byte	0x04, 0x11
        /*019a*/ 	.short	(.L_103 - .L_102)
	.align		4
.L_102:
        /*019c*/ 	.word	index@(_ZN2at6native18elementwise_kernelILi128ELi4EZNS0_15gpu_kernel_implIZZZNS0_53_GLOBAL__N__52d73765_15_RenormKernel_cu_d28d36d6_299424renorm_scale_factor_implERNS_18TensorIteratorBaseEdENKUlvE_clEvENKUlvE0_clEvEUlfE_EEvS5_RKT_EUliE_EEviT1_)
        /*01a0*/ 	.word	0x00000000


	//----- nvinfo : EIATTR_MIN_STACK_SIZE
	.align		4
.L_103:
        /*01a4*/ 	.byte	0x04, 0x12
        /*01a6*/ 	.short	(.L_105 - .L_104)
	.align		4
.L_104:
        /*01a8*/ 	.word	index@(_ZN2at6native18elementwise_kernelILi128ELi4EZNS0_15gpu_kernel_implIZZZNS0_53_GLOBAL__N__52d73765_15_RenormKernel_cu_d28d36d6_299424renorm_scale_factor_implERNS_18TensorIteratorBaseEdENKUlvE_clEvENKUlvE0_clEvEUlfE_EEvS5_RKT_EUliE_EEviT1_)
        /*01ac*/ 	.word	0x00000000


	//----- nvinfo : EIATTR_MIN_STACK_SIZE
	.align		4
.L_105:
        /*01b0*/ 	.byte	0x04, 0x12
        /*01b2*/ 	.short	(.L_107 - .L_106)
	.align		4
.L_106:
        /*01b4*/ 	.word	index@(_ZN2at6native27unrolled_elementwise_kernelIZZZNS0_53_GLOBAL__N__52d73765_15_RenormKernel_cu_d28d36d6_299424renorm_scale_factor_implERNS_18TensorIteratorBaseEdENKUlvE_clEvENKUlvE0_clEvEUlfE_St5arrayIPcLm2EELi4E23TrivialOffsetCalculatorILi1EjESC_NS0_6memory12LoadWithCastILi1EEENSD_13StoreWithCastILi1EEEEEviT_T0_T2_T3_T4_T5_)
        /*01b8*/ 	.word	0x00000000


	//----- nvinfo : EIATTR_MIN_STACK_SIZE
	.align		4
.L_107:
        /*01bc*/ 	.byte	0x04, 0x12
        /*01be*/ 	.short	(.L_109 - .L_108)
	.align		4
.L_108:
        /*01c0*/ 	.word	index@(_ZN2at6native18elementwise_kernelILi128ELi2EZNS0_22gpu_kernel_impl_nocastIZZZNS0_53_GLOBAL__N__52d73765_15_RenormKernel_cu_d28d36d6_299424renorm_scale_factor_implERNS_18TensorIteratorBaseEdENKUlvE_clEvENKUlvE0_clEvEUlfE_EEvS5_RKT_EUliE_EEviT1_)
        /*01c4*/ 	.word	0x00000000


	//----- nvinfo : EIATTR_MIN_STACK_SIZE
	.align		4
.L_109:
        /*01c8*/ 	.byte	0x04, 0x12
        /*01ca*/ 	.short	(.L_111 - .L_110)
	.align		4
.L_110:
        /*01cc*/ 	.word	index@(_ZN2at6native27unrolled_elementwise_kernelIZZZNS0_53_GLOBAL__N__52d73765_15_RenormKernel_cu_d28d36d6_299424renorm_scale_factor_implERNS_18TensorIteratorBaseEdENKUlvE_clEvENKUlvE0_clEvEUlfE_St5arrayIPcLm2EELi4E23TrivialOffsetCalculatorILi1EjESC_NS0_6memory15LoadWithoutCastENSD_16StoreWithoutCastEEEviT_T0_T2_T3_T4_T5_)
        /*01d0*/ 	.word	0x00000000


	//----- nvinfo : EIATTR_MIN_STACK_SIZE
	.align		4
.L_111:
        /*01d4*/ 	.byte	0x04, 0x12
        /*01d6*/ 	.short	(.L_113 - .L_112)
	.align		4
.L_112:
        /*01d8*/ 	.word	index@(_ZN2at6native29vectorized_elementwise_kernelILi2EZZZNS0_53_GLOBAL__N__52d73765_15_RenormKernel_cu_d28d36d6_299424renorm_scale_factor_implERNS_18TensorIteratorBaseEdENKUlvE_clEvENKUlvE0_clEvEUlfE_St5arrayIPcLm2EEEEviT0_T1_)
        /*01dc*/ 	.word	0x00000000


	//----- nvinfo : EIATTR_MIN_STACK_SIZE
	.align		4
.L_113:
        /*01e0*/ 	.byte	0x04, 0x12
        /*01e2*/ 	.short	(.L_115 - .L_114)
	.align		4
.L_114:
        /*01e4*/ 	.word	index@(_ZN2at6native29vectorized_elementwise_kernelILi4EZZZNS0_53_GLOBAL__N__52d73765_15_RenormKernel_cu_d28d36d6_299424renorm_scale_factor_implERNS_18TensorIteratorBaseEdENKUlvE_clEvENKUlvE0_clEvEUlfE_St5arrayIPcLm2EEEEviT0_T1_)
        /*01e8*/ 	.word	0x00000000


	//----- nvinfo : EIATTR_MIN_STACK_SIZE
	.align		4
.L_115:
        /*01ec*/ 	.byte	0x04, 0x12
        /*01ee*/ 	.short	(.L_117 - .L_116)
	.align		4
.L_116:
        /*01f0*/ 	.word	index@(_ZN2at6native29vectorized_elementwise_kernelILi8EZZZNS0_53_GLOBAL__N__52d73765_15_RenormKernel_cu_d28d36d6_299424renorm_scale_factor_implERNS_18TensorIteratorBaseEdENKUlvE_clEvENKUlvE0_clEvEUlfE_St5arrayIPcLm2EEEEviT0_T1_)
        /*01f4*/ 	.word	0x00000000


	//----- nvinfo : EIATTR_MIN_STACK_SIZE
	.align		4
.L_117:
        /*01f8*/ 	.byte	0x04, 0x12
        /*01fa*/ 	.short	(.L_119 - .L_118)
	.align		4
.L_118:
        /*01fc*/ 	.word	index@(_ZN2at6native18elementwise_kernelILi128ELi4EZNS0_15gpu_kernel_implIZZZNS0_53_GLOBAL__N__52d73765_15_RenormKernel_cu_d28d36d6_299424renorm_scale_factor_implERNS_18TensorIteratorBaseEdENKUlvE_clEvENKUlvE_clEvEUldE_EEvS5_RKT_EUliE_EEviT1_)
        /*0200*/ 	.word	0x00000000


	//----- nvinfo : EIATTR_MIN_STACK_SIZE
	.align		4
.L_119:
        /*0204*/ 	.byte	0x04, 0x12
        /*0206*/ 	.short	(.L_121 - .L_120)
	.align		4
.L_120:
        /*0208*/ 	.word	index@(_ZN2at6native27unrolled_elementwise_kernelIZZZNS0_53_GLOBAL__N__52d73765_15_RenormKernel_cu_d28d36d6_299424renorm_scale_factor_implERNS_18TensorIteratorBaseEdENKUlvE_clEvENKUlvE_clEvEUldE_St5arrayIPcLm2EELi4E23TrivialOffsetCalculatorILi1EjESC_NS0_6memory12LoadWithCastILi1EEENSD_13StoreWithCastILi1EEEEEviT_T0_T2_T3_T4_T5_)
        /*020c*/ 	.word	0x00000000


	//----- nvinfo : EIATTR_MIN_STACK_SIZE
	.align		4
.L_121:
        /*0210*/ 	.byte	0x04, 0x12
        /*0212*/ 	.short	(.L_123 - .L_122)
	.align		4
.L_122:
        /*0214*/ 	.word	index@(_ZN2at6native18elementwise_kernelILi128ELi2EZNS0_22gpu_kernel_impl_nocastIZZZNS0_53_GLOBAL__N__52d73765_15_RenormKernel_cu_d28d36d6_299424renorm_scale_factor_implERNS_18TensorIteratorBaseEdENKUlvE_clEvENKUlvE_clEvEUldE_EEvS5_RKT_EUliE_EEviT1_)
        /*0218*/ 	.word	0x00000000


	//----- nvinfo : EIATTR_MIN_STACK_SIZE
	.align		4
.L_123:
        /*021c*/ 	.byte	0x04, 0x12
        /*021e*/ 	.short	(.L_125 - .L_124)
	.align		4
.L_124:
        /*0220*/ 	.word	index@(_ZN2at6native27unrolled_elementwise_kernelIZZZNS0_53_GLOBAL__N__52d73765_15_RenormKernel_cu_d28d36d6_299424renorm_scale_factor_implERNS_18TensorIteratorBaseEdENKUlvE_clEvENKUlvE_clEvEUldE_St5arrayIPcLm2EELi4E23TrivialOffsetCalculatorILi1EjESC_NS0_6memory15LoadWithoutCastENSD_16StoreWithoutCastEEEviT_T0_T2_T3_T4_T5_)
        /*0224*/ 	.word	0x00000000


	//----- nvinfo : EIATTR_MIN_STACK_SIZE
	.align		4
.L_125:
        /*0228*/ 	.byte	0x04, 0x12
        /*022a*/ 	.short	(.L_127 - .L_126)
	.align		4
.L_126:
        /*022c*/ 	.word	index@(_ZN2at6native29vectorized_elementwise_kernelILi2EZZZNS0_53_GLOBAL__N__52d73765_15_RenormKernel_cu_d28d36d6_299424renorm_scale_factor_implERNS_18TensorIteratorBaseEdENKUlvE_clEvENKUlvE_clEvEUldE_St5arrayIPcLm2EEEEviT0_T1_)
        /*0230*/ 	.word	0x00000000


	//----- nvinfo : EIATTR_MIN_STACK_SIZE
	.align		4
.L_127:
        /*0234*/ 	.byte	0x04, 0x12
        /*0236*/ 	.short	(.L_129 - .L_128)
	.align		4
.L_128:
        /*0238*/ 	.word	index@(_ZN2at6native29vectorized_elementwise_kernelILi4EZZZNS0_53_GLOBAL__N__52d73765_15_RenormKernel_cu_d28d36d6_299424renorm_scale_factor_implERNS_18TensorIteratorBaseEdENKUlvE_clEvENKUlvE_clEvEUldE_St5arrayIPcLm2EEEEviT0_T1_)
        /*023c*/ 	.word	0x00000000


	//----- nvinfo : EIATTR_MIN_STACK_SIZE
	.align		4
.L_129:
        /*0240*/ 	.byte	0x04, 0x12
        /*0242*/ 	.short	(.L_131 - .L_130)
	.align		4
.L_130:
        /*0244*/ 	.word	index@(_ZN2at6native29vectorized_elementwise_kernelILi8EZZZNS0_53_GLOBAL__N__52d73765_15_RenormKernel_cu_d28d36d6_299424renorm_scale_factor_implERNS_18TensorIteratorBaseEdENKUlvE_clEvENKUlvE_clEvEUldE_St5arrayIPcLm2EEEEviT0_T1_)
        /*0248*/ 	.word	0x00000000
.L_131:


//--------------------- .nv.compat                --------------------------
	.section	.nv.compat,"",@"SHT_CUDA_COMPAT_INFO"
	.align	4
        /*0000*/ 	.byte	0x02, 0x09, 0x00, 0x00, 0x02, 0x02, 0x01, 0x00, 0x02, 0x05, 0x05, 0x00, 0x03, 0x07, 0x01, 0x01
        /*0010*/ 	.byte	0x02, 0x03, 0x00, 0x00, 0x02, 0x06, 0x01, 0x00, 0x04, 0x0b, 0x08, 0x00, 0x00, 0x00, 0x00, 0x00
        /*0020*/ 	.byte	0x00, 0x00, 0x00, 0x00


//--------------------- .nv.info._ZN2at6native18elementwise_kernelILi128ELi4EZNS0_15gpu_kernel_implIZZZNS0_53_GLOBAL__N__52d73765_15_RenormKernel_cu_d28d36d6_299424renorm_scale_factor_implERNS_18TensorIteratorBaseEdENKUlvE_clEvENKUlvE0_clEvEUlfE_EEvS5_RKT_EUliE_EEviT1_ --------------------------
	.section	.nv.info._ZN2at6native18elementwise_kernelILi128ELi4EZNS0_15gpu_kernel_implIZZZNS0_53_GLOBAL__N__52d73765_15_RenormKernel_cu_d28d36d6_299424renorm_scale_factor_implERNS_18TensorIteratorBaseEdENKUlvE_clEvENKUlvE0_clEvEUlfE_EEvS5_RKT_EUliE_EEviT1_,"",@"SHT_CUDA_INFO"
	.sectionflags	@""
	.align	4


	//----- nvinfo : EIATTR_CUDA_API_VERSION
	.align		4
        /*0000*/ 	.byte	0x04, 0x37
        /*0002*/ 	.short	(.L_133 - .L_132)
.L_132:
        /*0004*/ 	.word	0x00000082


	//----- nvinfo : EIATTR_KPARAM_INFO
	.align		4
.L_133:
        /*0008*/ 	.byte	0x04, 0x17
        /*000a*/ 	.short	(.L_135 - .L_134)
.L_134:
        /*000c*/ 	.word	0x00000000
        /*0010*/ 	.short	0x0001
        /*0012*/ 	.short	0x0008
        /*0014*/ 	.byte	0x00, 0xf0, 0xa1, 0x08


	//----- nvinfo : EIATTR_KPARAM_INFO
	.align		4
.L_135:
        /*0018*/ 	.byte	0x04, 0x17
        /*001a*/ 	.short	(.L_137 - .L_136)
.L_136:
        /*001c*/ 	.word	0x00000000
        /*0020*/ 	.short	0x0000
        /*0022*/ 	.short	0x0000
        /*0024*/ 	.byte	0x00, 0xf0, 0x11, 0x00


	//----- nvinfo : EIATTR_SPARSE_MMA_MASK
	.align		4
.L_137:
        /*0028*/ 	.byte	0x03, 0x50
        /*002a*/ 	.short	0x0000


	//----- nvinfo : EIATTR_MAXREG_COUNT
	.align		4
        /*002c*/ 	.byte	0x03, 0x1b
        /*002e*/ 	.short	0x0080


	//----- nvinfo : EIATTR_EXTERNS
	.align		4
        /*0030*/ 	.byte	0x04, 0x0f
        /*0032*/ 	.short	(.L_139 - .L_138)


	//   ....[0]....
	.align		4
.L_138:
        /*0034*/ 	.word	index@(__assertfail)


	//----- nvinfo : EIATTR_MERCURY_ISA_VERSION
	.align		4
.L_139:
        /*0038*/ 	.byte	0x03, 0x5f
        /*003a*/ 	.short	0x0101


	//----- nvinfo : EIATTR_SYSCALL_OFFSETS
	.align		4
        /*003c*/ 	.byte	0x04, 0x46
        /*003e*/ 	.short	(.L_141 - .L_140)


	//   ....[0]....
.L_140:
        /*0040*/ 	.word	0x00002150


	//   ....[1]....
        /*0044*/ 	.word	0x00003000


	//   ....[2]....
        /*0048*/ 	.word	0x00005190


	//   ....[3]....
        /*004c*/ 	.word	0x00006040


	//   ....[4]....
        /*0050*/ 	.word	0x000081c0


	//   ....[5]....
        /*0054*/ 	.word	0x00009070


	//   ....[6]....
        /*0058*/ 	.word	0x0000b1e0


	//   ....[7]....
        /*005c*/ 	.word	0x0000c090


	//----- nvinfo : EIATTR_EXIT_INSTR_OFFSETS
	.align		4
.L_141:
        /*0060*/ 	.byte	0x04, 0x1c
        /*0062*/ 	.short	(.L_143 - .L_142)


	//   ....[0]....
.L_142:
        /*0064*/ 	.word	0x00009120


	//   ....[1]....
        /*0068*/ 	.word	0x0000b3b0


	//   ....[2]....
        /*006c*/ 	.word	0x0000b3f0


	//   ....[3]....
        /*0070*/ 	.word	0x0000b480


	//   ....[4]....
        /*0074*/ 	.word	0x0000b4b0


	//   ....[5]....
        /*0078*/ 	.word	0x0000b4e0


	//   ....[6]....
        /*007c*/ 	.word	0x0000b560


	//   ....[7]....
        /*0080*/ 	.word	0x0000b590


	//   ....[8]....
        /*0084*/ 	.word	0x0000b620


	//   ....[9]....
        /*0088*/ 	.word	0x0000b660


	//   ....[10]....
        /*008c*/ 	.word	0x0000b6a0


	//   ....[11]....
        /*0090*/ 	.word	0x0000b760


	//   ....[12]....
        /*0094*/ 	.word	0x0000b7b0


	//   ....[13]....
        /*0098*/ 	.word	0x0000b930


	//   ....[14]....
        /*009c*/ 	.word	0x0000ba80


	//   ....[15]....
        /*00a0*/ 	.word	0x0000bab0


	//   ....[16]....
        /*00a4*/ 	.word	0x0000bb60


	//   ....[17]....
        /*00a8*/ 	.word	0x0000bcd0


	//   ....[18]....
        /*00ac*/ 	.word	0x0000be40


	//   ....[19]....
        /*00b0*/ 	.word	0x0000bf90


	//   ....[20]....
        /*00b4*/ 	.word	0x0000c0a0


	//   ....[21]....
        /*00b8*/ 	.word	0x0000c0d0


	//   ....[22]....
        /*00bc*/ 	.word	0x0000c100


	//----- nvinfo : EIATTR_MAX_THREADS
	.align		4
.L_143:
        /*00c0*/ 	.byte	0x04, 0x05
        /*00c2*/ 	.short	(.L_145 - .L_144)
.L_144:
        /*00c4*/ 	.word	0x00000080
        /*00c8*/ 	.word	0x00000001
        /*00cc*/ 	.word	0x00000001


	//----- nvinfo : EIATTR_CRS_STACK_SIZE
	.align		4
.L_145:
        /*00d0*/ 	.byte	0x04, 0x1e
        /*00d2*/ 	.short	(.L_147 - .L_146)
.L_146:
        /*00d4*/ 	.word	0x00000000


	//----- nvinfo : EIATTR_CBANK_PARAM_SIZE
	.align		4
.L_147:
        /*00d8*/ 	.byte	0x03, 0x19
        /*00da*/ 	.short	0x0230


	//----- nvinfo : EIATTR_PARAM_CBANK
	.align		4
        /*00dc*/ 	.byte	0x04, 0x0a
        /*00de*/ 	.short	(.L_149 - .L_148)
	.align		4
.L_148:
        /*00e0*/ 	.word	index@(.nv.constant0._ZN2at6native18elementwise_kernelILi128ELi4EZNS0_15gpu_kernel_implIZZZNS0_53_GLOBAL__N__52d73765_15_RenormKernel_cu_d28d36d6_299424renorm_scale_factor_implERNS_18TensorIteratorBaseEdENKUlvE_clEvENKUlvE0_clEvEUlfE_EEvS5_RKT_EUliE_EEviT1_)
        /*00e4*/ 	.short	0x0210
        /*00e6*/ 	.short	0x0230


	//----- nvinfo : EIATTR_SW_WAR
	.align		4
.L_149:
        /*00e8*/ 	.byte	0x04, 0x36
        /*00ea*/ 	.short	(.L_151 - .L_150)
.L_150:
        /*00ec*/ 	.word	0x00000008
.L_151:


//--------------------- .nv.info._ZN2at6native27unrolled_elementwise_kernelIZZZNS0_53_GLOBAL__N__52d73765_15_RenormKernel_cu_d28d36d6_299424renorm_scale_factor_implERNS_18TensorIteratorBaseEdENKUlvE_clEvENKUlvE0_clEvEUlfE_St5arrayIPcLm2EELi4E23TrivialOffsetCalculatorILi1EjESC_NS0_6memory12LoadWithCastILi1EEENSD_13StoreWithCastILi1EEEEEviT_T0_T2_T3_T4_T5_ --------------------------
	.section	.nv.info._ZN2at6native27unrolled_elementwise_kernelIZZZNS0_53_GLOBAL__N__52d73765_15_RenormKernel_cu_d28d36d6_299424renorm_scale_factor_implERNS_18TensorIteratorBaseEdENKUlvE_clEvENKUlvE0_clEvEUlfE_St5arrayIPcLm2EELi4E23TrivialOffsetCalculatorILi1EjESC_NS0_6memory12LoadWithCastILi1EEENSD_13StoreWithCastILi1EEEEEviT_T0_T2_T3_T4_T5_,"",@"SHT_CUDA_INFO"
	.sectionflags	@""
	.align	4


	//----- nvinfo : EIATTR_CUDA_API_VERSION
	.align		4
        /*0000*/ 	.byte	0x04, 0x37
        /*0002*/ 	.short	(.L_153 - .L_152)
.L_152:
        /*0004*/ 	.word	0x00000082


	//----- nvinfo : EIATTR_KPARAM_INFO
	.align		4
.L_153:
        /*0008*/ 	.byte	0x04, 0x17
        /*000a*/ 	.short	(.L_155 - .L_154)
.L_154:
        /*000c*/ 	.word	0x00000000
        /*0010*/ 	.short	0x0006
        /*0012*/ 	.short	0x0034
        /*0014*/ 	.byte	0x00, 0xf0, 0x21, 0x00


	//----- nvinfo : EIATTR_KPARAM_INFO
	.align		4
.L_155:
        /*0018*/ 	.byte	0x04, 0x17
        /*001a*/ 	.short	(.L_157 - .L_156)
.L_156:
        /*001c*/ 	.word	0x00000000
        /*0020*/ 	.short	0x0005
        /*0022*/ 	.short	0x002c
        /*0024*/ 	.byte	0x00, 0xf0, 0x21, 0x00


	//----- nvinfo : EIATTR_KPARAM_INFO
	.align		4
.L_157:
        /*0028*/ 	.byte	0x04, 0x17
        /*002a*/ 	.short	(.L_159 - .L_158)
.L_158:
        /*002c*/ 	.word	0x00000000
        /*0030*/ 	.short	0x0004
        /*0032*/ 	.short	0x0029
        /*0034*/ 	.byte	0x00, 0xf0, 0x05, 0x00


	//----- nvinfo : EIATTR_KPARAM_INFO
	.align		4
.L_159:
        /*0038*/ 	.byte	0x04, 0x17
        /*003a*/ 	.short	(.L_161 - .L_160)
.L_160:
        /*003c*/ 	.word	0x00000000
        /*0040*/ 	.short	0x0003
        /*0042*/ 	.short	0x0028
        /*0044*/ 	.byte	0x00, 0xf0, 0x05, 0x00


	//----- nvinfo : EIATTR_KPARAM_INFO
	.align		4
.L_161:
        /*0048*/ 	.byte	0x04, 0x17
        /*004a*/ 	.short	(.L_163 - .L_162)
.L_162:
        /*004c*/ 	.word	0x00000000
        /*0050*/ 	.short	0x0002
        /*0052*/ 	.short	0x0018
        /*0054*/ 	.byte	0x00, 0xf0, 0x41, 0x00


	//----- nvinfo : EIATTR_KPARAM_INFO
	.align		4
.L_163:
        /*0058*/ 	.byte	0x04, 0x17
        /*005a*/ 	.short	(.L_165 - .L_164)
.L_164:
        /*005c*/ 	.word	0x00000000
        /*0060*/ 	.short	0x0001
        /*0062*/ 	.short	0x0008
        /*0064*/ 	.byte	0x00, 0xf0, 0x41, 0x00


	//----- nvinfo : EIATTR_KPARAM_INFO
	.align		4
.L_165:
        /*0068*/ 	.byte	0x04, 0x17
        /*006a*/ 	.short	(.L_167 - .L_166)
.L_166:
        /*006c*/ 	.word	0x00000000
        /*0070*/ 	.short	0x0000
        /*0072*/ 	.short	0x0000
        /*0074*/ 	.byte	0x00, 0xf0, 0x11, 0x00


	//----- nvinfo : EIATTR_SPARSE_MMA_MASK
	.align		4
.L_167:
        /*0078*/ 	.byte	0x03, 0x50
        /*007a*/ 	.short	0x0000


	//----- nvinfo : EIATTR_MAXREG_COUNT
	.align		4
        /*007c*/ 	.byte	0x03, 0x1b
        /*007e*/ 	.short	0x00ff


	//----- nvinfo : EIATTR_EXTERNS
	.align		4
        /*0080*/ 	.byte	0x04, 0x0f
        /*0082*/ 	.short	(.L_169 - .L_168)


	//   ....[0]....
	.align		4
.L_168:
        /*0084*/ 	.word	index@(__assertfail)


	//----- nvinfo : EIATTR_MERCURY_ISA_VERSION
	.align		4
.L_169:
        /*0088*/ 	.byte	0x03, 0x5f
        /*008a*/ 	.short	0x0101


	//----- nvinfo : EIATTR_SYSCALL_OFFSETS
	.align		4
        /*008c*/ 	.byte	0x04, 0x46
        /*008e*/ 	.short	(.L_171 - .L_170)


	//   ....[0]....
.L_170:
        /*0090*/ 	.word	0x00000e80


	//   ....[1]....
        /*0094*/ 	.word	0x00001d30


	//   ....[2]....
        /*0098*/ 	.word	0x00002bf0


	//   ....[3]....
        /*009c*/ 	.word	0x00003a50


	//   ....[4]....
        /*00a0*/ 	.word	0x00004d10


	//   ....[5]....
        /*00a4*/ 	.word	0x00005c10


	//   ....[6]....
        /*00a8*/ 	.word	0x00006ad0


	//   ....[7]....
        /*00ac*/ 	.word	0x00007990


	//----- nvinfo : EIATTR_EXIT_INSTR_OFFSETS
	.align		4
.L_171:
        /*00b0*/ 	.byte	0x04, 0x1c
        /*00b2*/ 	.short	(.L_173 - .L_172)


	//   ....[0]....
.L_172:
        /*00b4*/ 	.word	0x00006b70


	//   ....[1]....
        /*00b8*/ 	.word	0x00006cb0


	//   ....[2]....
        /*00bc*/ 	.word	0x00006cf0


	//   ....[3]....
        /*00c0*/ 	.word	0x00006d80


	//   ....[4]....
        /*00c4*/ 	.word	0x00006db0


	//   ....[5]....
        /*00c8*/ 	.word	0x00006de0


	//   ....[6]....
        /*00cc*/ 	.word	0x00006e60


	//   ....[7]....
        /*00d0*/ 	.word	0x00006e90


	//   ....[8]....
        /*00d4*/ 	.word	0x00006f20


	//   ....[9]....
        /*00d8*/ 	.word	0x00006f60


	//   ....[10]....
        /*00dc*/ 	.word	0x00006fa0


	//   ....[11]....
        /*00e0*/ 	.word	0x00007060


	//   ....[12]....
        /*00e4*/ 	.word	0x000070b0


	//   ....[13]....
        /*00e8*/ 	.word	0x00007230


	//   ....[14]....
        /*00ec*/ 	.word	0x00007380


	//   ....[15]....
        /*00f0*/ 	.word	0x000073b0


	//   ....[16]....
        /*00f4*/ 	.word	0x00007460


	//   ....[17]....
        /*00f8*/ 	.word	0x000075d0


	//   ....[18]....
        /*00fc*/ 	.word	0x00007740


	//   ....[19]....
        /*0100*/ 	.word	0x00007890


	//   ....[20]....
        /*0104*/ 	.word	0x000079a0


	//   ....[21]....
        /*0108*/ 	.word	0x000079d0


	//   ....[22]....
        /*010c*/ 	.word	0x00007a00


	//----- nvinfo : EIATTR_MAX_THREADS
	.align		4
.L_173:
        /*0110*/ 	.byte	0x04, 0x05
        /*0112*/ 	.short	(.L_175 - .L_174)
.L_174:
        /*0114*/ 	.word	0x00000080
        /*0118*/ 	.word	0x00000001
        /*011c*/ 	.word	0x00000001


	//----- nvinfo : EIATTR_CRS_STACK_SIZE
	.align		4
.L_175:
        /*0120*/ 	.byte	0x04, 0x1e
        /*0122*/ 	.short	(.L_177 - .L_176)
.L_176:
        /*0124*/ 	.word	0x00000000


	//----- nvinfo : EIATTR_CBANK_PARAM_SIZE
	.align		4
.L_177:
        /*0128*/ 	.byte	0x03, 0x19
        /*012a*/ 	.short	0x003c


	//----- nvinfo : EIATTR_PARAM_CBANK
	.align		4
        /*012c*/ 	.byte	0x04, 0x0a
        /*012e*/ 	.short	(.L_179 - .L_178)
	.align		4
.L_178:
        /*0130*/ 	.word	index@(.nv.constant0._ZN2at6native27unrolled_elementwise_kernelIZZZNS0_53_GLOBAL__N__52d73765_15_RenormKernel_cu_d28d36d6_299424renorm_scale_factor_implERNS_18TensorIteratorBaseEdENKUlvE_clEvENKUlvE0_clEvEUlfE_St5arrayIPcLm2EELi4E23TrivialOffsetCalculatorILi1EjESC_NS0_6memory12LoadWithCastILi1EEENSD_13StoreWithCastILi1EEEEEviT_T0_T2_T3_T4_T5_)
        /*0134*/ 	.short	0x0210
        /*0136*/ 	.short	0x003c


	//----- nvinfo : EIATTR_SW_WAR
	.align		4
.L_179:
        /*0138*/ 	.byte	0x04, 0x36
        /*013a*/ 	.short	(.L_181 - .L_180)
.L_180:
        /*013c*/ 	.word	0x00000008
.L_181:


//--------------------- .nv.info._ZN2at6native18elementwise_kernelILi128ELi2EZNS0_22gpu_kernel_impl_nocastIZZZNS0_53_GLOBAL__N__52d73765_15_RenormKernel_cu_d28d36d6_299424renorm_scale_factor_implERNS_18TensorIteratorBaseEdENKUlvE_clEvENKUlvE0_clEvEUlfE_EEvS5_RKT_EUliE_EEviT1_ --------------------------
	.section	.nv.info._ZN2at6native18elementwise_kernelILi128ELi2EZNS0_22gpu_kernel_impl_nocastIZZZNS0_53_GLOBAL__N__52d73765_15_RenormKernel_cu_d28d36d6_299424renorm_scale_factor_implERNS_18TensorIteratorBaseEdENKUlvE_clEvENKUlvE0_clEvEUlfE_EEvS5_RKT_EUliE_EEviT1_,"",@"SHT_CUDA_INFO"
	.sectionflags	@""
	.align	4


	//----- nvinfo : EIATTR_CUDA_API_VERSION
	.align		4
        /*0000*/ 	.byte	0x04, 0x37
        /*0002*/ 	.short	(.L_183 - .L_182)
.L_182:
        /*0004*/ 	.word	0x00000082


	//----- nvinfo : EIATTR_KPARAM_INFO
	.align		4
.L_183:
        /*0008*/ 	.byte	0x04, 0x17
        /*000a*/ 	.short	(.L_185 - .L_184)
.L_184:
        /*000c*/ 	.word	0x00000000
        /*0010*/ 	.short	0x0001
        /*0012*/ 	.short	0x0008
        /*0014*/ 	.byte	0x00, 0xf0, 0x81, 0x08


	//----- nvinfo : EIATTR_KPARAM_INFO
	.align		4
.L_185:
        /*0018*/ 	.byte	0x04, 0x17
        /*001a*/ 	.short	(.L_187 - .L_186)
.L_186:
        /*001c*/ 	.word	0x00000000
        /*0020*/ 	.short	0x0000
        /*0022*/ 	.short	0x0000
        /*0024*/ 	.byte	0x00, 0xf0, 0x11, 0x00


	//----- nvinfo : EIATTR_SPARSE_MMA_MASK
	.align		4
.L_187:
        /*0028*/ 	.byte	0x03, 0x50
        /*002a*/ 	.short	0x0000


	//----- nvinfo : EIATTR_MAXREG_COUNT
	.align		4
        /*002c*/ 	.byte	0x03, 0x1b
        /*002e*/ 	.short	0x0080


	//----- nvinfo : EIATTR_MERCURY_ISA_VERSION
	.align		4
        /*0030*/ 	.byte	0x03, 0x5f
        /*0032*/ 	.short	0x0101


	//----- nvinfo : EIATTR_EXIT_INSTR_OFFSETS
	.align		4
        /*0034*/ 	.byte	0x04, 0x1c
        /*0036*/ 	.short	(.L_189 - .L_188)


	//   ....[0]....
.L_188:
        /*0038*/ 	.word	0x00001490


	//   ....[1]....
        /*003c*/ 	.word	0x00002870


	//----- nvinfo : EIATTR_MAX_THREADS
	.align		4
.L_189:
        /*0040*/ 	.byte	0x04, 0x05
        /*0042*/ 	.short	(.L_191 - .L_190)
.L_190:
        /*0044*/ 	.word	0x00000080
        /*0048*/ 	.word	0x00000001
        /*004c*/ 	.word	0x00000001


	//----- nvinfo : EIATTR_CRS_STACK_SIZE
	.align		4
.L_191:
        /*0050*/ 	.byte	0x04, 0x1e
        /*0052*/ 	.short	(.L_193 - .L_192)
.L_192:
        /*0054*/ 	.word	0x00000000


	//----- nvinfo : EIATTR_CBANK_PARAM_SIZE
	.align		4
.L_193:
        /*0058*/ 	.byte	0x03, 0x19
        /*005a*/ 	.short	0x0228


	//----- nvinfo : EIATTR_PARAM_CBANK
	.align		4
        /*005c*/ 	.byte	0x04, 0x0a
        /*005e*/ 	.short	(.L_195 - .L_194)
	.align		4
.L_194:
        /*0060*/ 	.word	index@(.nv.constant0._ZN2at6native18elementwise_kernelILi128ELi2EZNS0_22gpu_kernel_impl_nocastIZZZNS0_53_GLOBAL__N__52d73765_15_RenormKernel_cu_d28d36d6_299424renorm_scale_factor_implERNS_18TensorIteratorBaseEdENKUlvE_clEvENKUlvE0_clEvEUlfE_EEvS5_RKT_EUliE_EEviT1_)
        /*0064*/ 	.short	0x0210
        /*0066*/ 	.short	0x0228


	//----- nvinfo : EIATTR_SW_WAR
	.align		4
.L_195:
        /*0068*/ 	.byte	0x04, 0x36
        /*006a*/ 	.short	(.L_197 - .L_196)
.L_196:
        /*006c*/ 	.word	0x00000008
.L_197:


//--------------------- .nv.info._ZN2at6native27unrolled_elementwise_kernelIZZZNS0_53_GLOBAL__N__52d73765_15_RenormKernel_cu_d28d36d6_299424renorm_scale_factor_implERNS_18TensorIteratorBaseEdENKUlvE_clEvENKUlvE0_clEvEUlfE_St5arrayIPcLm2EELi4E23TrivialOffsetCalculatorILi1EjESC_NS0_6memory15LoadWithoutCastENSD_16StoreWithoutCastEEEviT_T0_T2_T3_T4_T5_ --------------------------
	.section	.nv.info._ZN2at6native27unrolled_elementwise_kernelIZZZNS0_53_GLOBAL__N__52d73765_15_RenormKernel_cu_d28d36d6_299424renorm_scale_factor_implERNS_18TensorIteratorBaseEdENKUlvE_clEvENKUlvE0_clEvEUlfE_St5arrayIPcLm2EELi4E23TrivialOffsetCalculatorILi1EjESC_NS0_6memory15LoadWithoutCastENSD_16StoreWithoutCastEEEviT_T0_T2_T3_T4_T5_,"",@"SHT_CUDA_INFO"
	.sectionflags	@""
	.align	4


	//----- nvinfo : EIATTR_CUDA_API_VERSION
	.align		4
        /*0000*/ 	.byte	0x04, 0x37
        /*0002*/ 	.short	(.L_199 - .L_198)
.L_198:
        /*0004*/ 	.word	0x00000082


	//----- nvinfo : EIATTR_KPARAM_INFO
	.align		4
.L_199:
        /*0008*/ 	.byte	0x04, 0x17
        /*000a*/ 	.short	(.L_201 - .L_200)
.L_200:
        /*000c*/ 	.word	0x00000000
        /*0010*/ 	.short	0x0006
        /*0012*/ 	.short	0x002b
        /*0014*/ 	.byte	0x00, 0xf0, 0x05, 0x00


	//----- nvinfo : EIATTR_KPARAM_INFO
	.align		4
.L_201:
        /*0018*/ 	.byte	0x04, 0x17
        /*001a*/ 	.short	(.L_203 - .L_202)
.L_202:
        /*001c*/ 	.word	0x00000000
        /*0020*/ 	.short	0x0005
        /*0022*/ 	.short	0x002a
        /*0024*/ 	.byte	0x00, 0xf0, 0x05, 0x00


	//----- nvinfo : EIATTR_KPARAM_INFO
	.align		4
.L_203:
        /*0028*/ 	.byte	0x04, 0x17
        /*002a*/ 	.short	(.L_205 - .L_204)
.L_204:
        /*002c*/ 	.word	0x00000000
        /*0030*/ 	.short	0x0004
        /*0032*/ 	.short	0x0029
        /*0034*/ 	.byte	0x00, 0xf0, 0x05, 0x00


	//----- nvinfo : EIATTR_KPARAM_INFO
	.align		4
.L_205:
        /*0038*/ 	.byte	0x04, 0x17
        /*003a*/ 	.short	(.L_207 - .L_206)
.L_206:
        /*003c*/ 	.word	0x00000000
        /*0040*/ 	.short	0x0003
        /*0042*/ 	.short	0x0028
        /*0044*/ 	.byte	0x00, 0xf0, 0x05, 0x00


	//----- nvinfo : EIATTR_KPARAM_INFO
	.align		4
.L_207:
        /*0048*/ 	.byte	0x04, 0x17
        /*004a*/ 	.short	(.L_209 - .L_208)
.L_208:
        /*004c*/ 	.word	0x00000000
        /*0050*/ 	.short	0x0002
        /*0052*/ 	.short	0x0018
        /*0054*/ 	.byte	0x00, 0xf0, 0x41, 0x00


	//----- nvinfo : EIATTR_KPARAM_INFO
	.align		4
.L_209:
        /*0058*/ 	.byte	0x04, 0x17
        /*005a*/ 	.short	(.L_211 - .L_210)
.L_210:
        /*005c*/ 	.word	0x00000000
        /*0060*/ 	.short	0x0001
        /*0062*/ 	.short	0x0008
        /*0064*/ 	.byte	0x00, 0xf0, 0x41, 0x00


	//----- nvinfo : EIATTR_KPARAM_INFO
	.align		4
.L_211:
        /*0068*/ 	.byte	0x04, 0x17
        /*006a*/ 	.short	(.L_213 - .L_212)
.L_212:
        /*006c*/ 	.word	0x00000000
        /*0070*/ 	.short	0x0000
        /*0072*/ 	.short	0x0000
        /*0074*/ 	.byte	0x00, 0xf0, 0x11, 0x00


	//----- nvinfo : EIATTR_SPARSE_MMA_MASK
	.align		4
.L_213:
        /*0078*/ 	.byte	0x03, 0x50
        /*007a*/ 	.short	0x0000


	//----- nvinfo : EIATTR_MAXREG_COUNT
	.align		4
        /*007c*/ 	.byte	0x03, 0x1b
        /*007e*/ 	.short	0x00ff


	//----- nvinfo : EIATTR_MERCURY_ISA_VERSION
	.align		4
        /*0080*/ 	.byte	0x03, 0x5f
        /*0082*/ 	.short	0x0101


	//----- nvinfo : EIATTR_EXIT_INSTR_OFFSETS
	.align		4
        /*0084*/ 	.byte	0x04, 0x1c
        /*0086*/ 	.short	(.L_215 - .L_214)


	//   ....[0]....
.L_214:
        /*0088*/ 	.word	0x00000600


	//   ....[1]....
        /*008c*/ 	.word	0x00000650


	//----- nvinfo : EIATTR_MAX_THREADS
	.align		4
.L_215:
        /*0090*/ 	.byte	0x04, 0x05
        /*0092*/ 	.short	(.L_217 - .L_216)
.L_216:
        /*0094*/ 	.word	0x00000080
        /*0098*/ 	.word	0x00000001
        /*009c*/ 	.word	0x00000001


	//----- nvinfo : EIATTR_CRS_STACK_SIZE
	.align		4
.L_217:
        /*00a0*/ 	.byte	0x04, 0x1e
        /*00a2*/ 	.short	(.L_219 - .L_218)
.L_218:
        /*00a4*/ 	.word	0x00000000


	//----- nvinfo : EIATTR_CBANK_PARAM_SIZE
	.align		4
.L_219:
        /*00a8*/ 	.byte	0x03, 0x19
        /*00aa*/ 	.short	0x002c


	//----- nvinfo : EIATTR_PARAM_CBANK
	.align		4
        /*00ac*/ 	.byte	0x04, 0x0a
        /*00ae*/ 	.short	(.L_221 - .L_220)
	.align		4
.L_220:
        /*00b0*/ 	.word	index@(.nv.constant0._ZN2at6native27unrolled_elementwise_kernelIZZZNS0_53_GLOBAL__N__52d73765_15_RenormKernel_cu_d28d36d6_299424renorm_scale_factor_implERNS_18TensorIteratorBaseEdENKUlvE_clEvENKUlvE0_clEvEUlfE_St5arrayIPcLm2EELi4E23TrivialOffsetCalculatorILi1EjESC_NS0_6memory15LoadWithoutCastENSD_16StoreWithoutCastEEEviT_T0_T2_T3_T4_T5_)
        /*00b4*/ 	.short	0x0210
        /*00b6*/ 	.short	0x002c


	//----- nvinfo : EIATTR_SW_WAR
	.align		4
.L_221:
        /*00b8*/ 	.byte	0x04, 0x36
        /*00ba*/ 	.short	(.L_223 - .L_222)
.L_222:
        /*00bc*/ 	.word	0x00000008
.L_223:


//--------------------- .nv.info._ZN2at6native29vectorized_elementwise_kernelILi2EZZZNS0_53_GLOBAL__N__52d73765_15_RenormKernel_cu_d28d36d6_299424renorm_scale_factor_implERNS_18TensorIteratorBaseEdENKUlvE_clEvENKUlvE0_clEvEUlfE_St5arrayIPcLm2EEEEviT0_T1_ --------------------------
	.section	.nv.info._ZN2at6native29vectorized_elementwise_kernelILi2EZZZNS0_53_GLOBAL__N__52d73765_15_RenormKernel_cu_d28d36d6_299424renorm_scale_factor_implERNS_18TensorIteratorBaseEdENKUlvE_clEvENKUlvE0_clEvEUlfE_St5arrayIPcLm2EEEEviT0_T1_,"",@"SHT_CUDA_INFO"
	.sectionflags	@""
	.align	4


	//----- nvinfo : EIATTR_CUDA_API_VERSION
	.align		4
        /*0000*/ 	.byte	0x04, 0x37
        /*0002*/ 	.short	(.L_225 - .L_224)
.L_224:
        /*0004*/ 	.word	0x00000082


	//----- nvinfo : EIATTR_KPARAM_INFO
	.align		4
.L_225:
        /*0008*/ 	.byte	0x04, 0x17
        /*000a*/ 	.short	(.L_227 - .L_226)
.L_226:
        /*000c*/ 	.word	0x00000000
        /*0010*/ 	.short	0x0002
        /*0012*/ 	.short	0x0018
        /*0014*/ 	.byte	0x00, 0xf0, 0x41, 0x00


	//----- nvinfo : EIATTR_KPARAM_INFO
	.align		4
.L_227:
        /*0018*/ 	.byte	0x04, 0x17
        /*001a*/ 	.short	(.L_229 - .L_228)
.L_228:
        /*001c*/ 	.word	0x00000000
        /*0020*/ 	.short	0x0001
        /*0022*/ 	.short	0x0008
        /*0024*/ 	.byte	0x00, 0xf0, 0x41, 0x00


	//----- nvinfo : EIATTR_KPARAM_INFO
	.align		4
.L_229:
        /*0028*/ 	.byte	0x04, 0x17
        /*002a*/ 	.short	(.L_231 - .L_230)
.L_230:
        /*002c*/ 	.word	0x00000000
        /*0030*/ 	.short	0x0000
        /*0032*/ 	.short	0x0000
        /*0034*/ 	.byte	0x00, 0xf0, 0x11, 0x00


	//----- nvinfo : EIATTR_SPARSE_MMA_MASK
	.align		4
.L_231:
        /*0038*/ 	.byte	0x03, 0x50
        /*003a*/ 	.short	0x0000


	//----- nvinfo : EIATTR_MAXREG_COUNT
	.align		4
        /*003c*/ 	.byte	0x03, 0x1b
        /*003e*/ 	.short	0x00ff


	//----- nvinfo : EIATTR_MERCURY_ISA_VERSION
	.align		4
        /*0040*/ 	.byte	0x03, 0x5f
        /*0042*/ 	.short	0x0101


	//----- nvinfo : EIATTR_EXIT_INSTR_OFFSETS
	.align		4
        /*0044*/ 	.byte	0x04, 0x1c
        /*0046*/ 	.short	(.L_233 - .L_232)


	//   ....[0]....
.L_232:
        /*0048*/ 	.word	0x00000400


	//   ....[1]....
        /*004c*/ 	.word	0x00001020


	//   ....[2]....
        /*0050*/ 	.word	0x00001070


	//----- nvinfo : EIATTR_MAX_THREADS
	.align		4
.L_233:
        /*0054*/ 	.byte	0x04, 0x05
        /*0056*/ 	.short	(.L_235 - .L_234)
.L_234:
        /*0058*/ 	.word	0x00000080
        /*005c*/ 	.word	0x00000001
        /*0060*/ 	.word	0x00000001


	//----- nvinfo : EIATTR_CRS_STACK_SIZE
	.align		4
.L_235:
        /*0064*/ 	.byte	0x04, 0x1e
        /*0066*/ 	.short	(.L_237 - .L_236)
.L_236:
        /*0068*/ 	.word	0x00000000


	//----- nvinfo : EIATTR_CBANK_PARAM_SIZE
	.align		4
.L_237:
        /*006c*/ 	.byte	0x03, 0x19
        /*006e*/ 	.short	0x0028


	//----- nvinfo : EIATTR_PARAM_CBANK
	.align		4
        /*0070*/ 	.byte	0x04, 0x0a
        /*0072*/ 	.short	(.L_239 - .L_238)
	.align		4
.L_238:
        /*0074*/ 	.word	index@(.nv.constant0._ZN2at6native29vectorized_elementwise_kernelILi2EZZZNS0_53_GLOBAL__N__52d73765_15_RenormKernel_cu_d28d36d6_299424renorm_scale_factor_implERNS_18TensorIteratorBaseEdENKUlvE_clEvENKUlvE0_clEvEUlfE_St5arrayIPcLm2EEEEviT0_T1_)
        /*0078*/ 	.short	0x0210
        /*007a*/ 	.short	0x0028


	//----- nvinfo : EIATTR_SW_WAR
	.align		4
.L_239:
        /*007c*/ 	.byte	0x04, 0x36
        /*007e*/ 	.short	(.L_241 - .L_240)
.L_240:
        /*0080*/ 	.word	0x00000008
.L_241:


//--------------------- .nv.info._ZN2at6native29vectorized_elementwise_kernelILi4EZZZNS0_53_GLOBAL__N__52d73765_15_RenormKernel_cu_d28d36d6_299424renorm_scale_factor_implERNS_18TensorIteratorBaseEdENKUlvE_clEvENKUlvE0_clEvEUlfE_St5arrayIPcLm2EEEEviT0_T1_ --------------------------
	.section	.nv.info._ZN2at6native29vectorized_elementwise_kernelILi4EZZZNS0_53_GLOBAL__N__52d73765_15_RenormKernel_cu_d28d36d6_299424renorm_scale_factor_implERNS_18TensorIteratorBaseEdENKUlvE_clEvENKUlvE0_clEvEUlfE_St5arrayIPcLm2EEEEviT0_T1_,"",@"SHT_CUDA_INFO"
	.sectionflags	@""
	.align	4


	//----- nvinfo : EIATTR_CUDA_API_VERSION
	.align		4
        /*0000*/ 	.byte	0x04, 0x37
        /*0002*/ 	.short	(.L_243 - .L_242)
.L_242:
        /*0004*/ 	.word	0x00000082


	//----- nvinfo : EIATTR_KPARAM_INFO
	.align		4
.L_243:
        /*0008*/ 	.byte	0x04, 0x17
        /*000a*/ 	.short	(.L_245 - .L_244)
.L_244:
        /*000c*/ 	.word	0x00000000
        /*0010*/ 	.short	0x0002
        /*0012*/ 	.short	0x0018
        /*0014*/ 	.byte	0x00, 0xf0, 0x41, 0x00


	//----- nvinfo : EIATTR_KPARAM_INFO
	.align		4
.L_245:
        /*0018*/ 	.byte	0x04, 0x17
        /*001a*/ 	.short	(.L_247 - .L_246)
.L_246:
        /*001c*/ 	.word	0x00000000
        /*0020*/ 	.short	0x0001
        /*0022*/ 	.short	0x0008
        /*0024*/ 	.byte	0x00, 0xf0, 0x41, 0x00


	//----- nvinfo : EIATTR_KPARAM_INFO
	.align		4
.L_247:
        /*0028*/ 	.byte	0x04, 0x17
        /*002a*/ 	.short	(.L_249 - .L_248)
.L_248:
        /*002c*/ 	.word	0x00000000
        /*0030*/ 	.short	0x0000
        /*0032*/ 	.short	0x0000
        /*0034*/ 	.byte	0x00, 0xf0, 0x11, 0x00


	//----- nvinfo : EIATTR_SPARSE_MMA_MASK
	.align		4
.L_249:
        /*0038*/ 	.byte	0x03, 0x50
        /*003a*/ 	.short	0x0000


	//----- nvinfo : EIATTR_MAXREG_COUNT
	.align		4
        /*003c*/ 	.byte	0x03, 0x1b
        /*003e*/ 	.short	0x00ff


	//----- nvinfo : EIATTR_MERCURY_ISA_VERSION
	.align		4
        /*0040*/ 	.byte	0x03, 0x5f
        /*0042*/ 	.short	0x0101


	//----- nvinfo : EIATTR_EXIT_INSTR_OFFSETS
	.align		4
        /*0044*/ 	.byte	0x04, 0x1c
        /*0046*/ 	.short	(.L_251 - .L_250)


	//   ....[0]....
.L_250:
        /*0048*/ 	.word	0x000003c0


	//   ....[1]....
        /*004c*/ 	.word	0x00000fe0


	//   ....[2]....
        /*0050*/ 	.word	0x00001030


	//----- nvinfo : EIATTR_MAX_THREADS
	.align		4
.L_251:
        /*0054*/ 	.byte	0x04, 0x05
        /*0056*/ 	.short	(.L_253 - .L_252)
.L_252:
        /*0058*/ 	.word	0x00000080
        /*005c*/ 	.word	0x00000001
        /*0060*/ 	.word	0x00000001


	//----- nvinfo : EIATTR_CRS_STACK_SIZE
	.align		4
.L_253:
        /*0064*/ 	.byte	0x04, 0x1e
        /*0066*/ 	.short	(.L_255 - .L_254)
.L_254:
        /*0068*/ 	.word	0x00000000


	//----- nvinfo : EIATTR_CBANK_PARAM_SIZE
	.align		4
.L_255:
        /*006c*/ 	.byte	0x03, 0x19
        /*006e*/ 	.short	0x0028


	//----- nvinfo : EIATTR_PARAM_CBANK
	.align		4
        /*0070*/ 	.byte	0x04, 0x0a
        /*0072*/ 	.short	(.L_257 - .L_256)
	.align		4
.L_256:
        /*0074*/ 	.word	index@(.nv.constant0._ZN2at6native29vectorized_elementwise_kernelILi4EZZZNS0_53_GLOBAL__N__52d73765_15_RenormKernel_cu_d28d36d6_299424renorm_scale_factor_implERNS_18TensorIteratorBaseEdENKUlvE_clEvENKUlvE0_clEvEUlfE_St5arrayIPcLm2EEEEviT0_T1_)
        /*0078*/ 	.short	0x0210
        /*007a*/ 	.short	0x0028


	//----- nvinfo : EIATTR_SW_WAR
	.align		4
.L_257:
        /*007c*/ 	.byte	0x04, 0x36
        /*007e*/ 	.short	(.L_259 - .L_258)
.L_258:
        /*0080*/ 	.word	0x00000008
.L_259:


//--------------------- .nv.info._ZN2at6native29vectorized_elementwise_kernelILi8EZZZNS0_53_GLOBAL__N__52d73765_15_RenormKernel_cu_d28d36d6_299424renorm_scale_factor_implERNS_18TensorIteratorBaseEdENKUlvE_clEvENKUlvE0_clEvEUlfE_St5arrayIPcLm2EEEEviT0_T1_ --------------------------
	.section	.nv.info._ZN2at6native29vectorized_elementwise_kernelILi8EZZZNS0_53_GLOBAL__N__52d73765_15_RenormKernel_cu_d28d36d6_299424renorm_scale_factor_implERNS_18TensorIteratorBaseEdENKUlvE_clEvENKUlvE0_clEvEUlfE_St5arrayIPcLm2EEEEviT0_T1_,"",@"SHT_CUDA_INFO"
	.sectionflags	@""
	.align	4


	//----- nvinfo : EIATTR_CUDA_API_VERSION
	.align		4
        /*0000*/ 	.byte	0x04, 0x37
        /*0002*/ 	.short	(.L_261 - .L_260)
.L_260:
        /*0004*/ 	.word	0x00000082


	//----- nvinfo : EIATTR_KPARAM_INFO
	.align		4
.L_261:
        /*0008*/ 	.byte	0x04, 0x17
        /*000a*/ 	.short	(.L_263 - .L_262)
.L_262:
        /*000c*/ 	.word	0x00000000
        /*0010*/ 	.short	0x0002
        /*0012*/ 	.short	0x0018
        /*0014*/ 	.byte	0x00, 0xf0, 0x41, 0x00


	//----- nvinfo : EIATTR_KPARAM_INFO
	.align		4
.L_263:
        /*0018*/ 	.byte	0x04, 0x17
        /*001a*/ 	.short	(.L_265 - .L_264)
.L_264:
        /*001c*/ 	.word	0x00000000
        /*0020*/ 	.short	0x0001
        /*0022*/ 	.short	0x0008
        /*0024*/ 	.byte	0x00, 0xf0, 0x41, 0x00


	//----- nvinfo : EIATTR_KPARAM_INFO
	.align		4
.L_265:
        /*0028*/ 	.byte	0x04, 0x17
        /*002a*/ 	.short	(.L_267 - .L_266)
.L_266:
        /*002c*/ 	.word	0x00000000
        /*0030*/ 	.short	0x0000
        /*0032*/ 	.short	0x0000
        /*0034*/ 	.byte	0x00, 0xf0, 0x11, 0x00


	//----- nvinfo : EIATTR_SPARSE_MMA_MASK
	.align		4
.L_267:
        /*0038*/ 	.byte	0x03, 0x50
        /*003a*/ 	.short	0x0000


	//----- nvinfo : EIATTR_MAXREG_COUNT
	.align		4
        /*003c*/ 	.byte	0x03, 0x1b
        /*003e*/ 	.short	0x00ff


	//----- nvinfo : EIATTR_MERCURY_ISA_VERSION
	.align		4
        /*0040*/ 	.byte	0x03, 0x5f
        /*0042*/ 	.short	0x0101


	//----- nvinfo : EIATTR_EXIT_INSTR_OFFSETS
	.align		4
        /*0044*/ 	.byte	0x04, 0x1c
        /*0046*/ 	.short	(.L_269 - .L_268)


	//   ....[0]....
.L_268:
        /*0048*/ 	.word	0x000003c0


	//   ....[1]....
        /*004c*/ 	.word	0x00000fe0


	//   ....[2]....
        /*0050*/ 	.word	0x00001030


	//----- nvinfo : EIATTR_MAX_THREADS
	.align		4
.L_269:
        /*0054*/ 	.byte	0x04, 0x05
        /*0056*/ 	.short	(.L_271 - .L_270)
.L_270:
        /*0058*/ 	.word	0x00000080
        /*005c*/ 	.word	0x00000001
        /*0060*/ 	.word	0x00000001


	//----- nvinfo : EIATTR_CRS_STACK_SIZE
	.align		4
.L_271:
        /*0064*/ 	.byte	0x04, 0x1e
        /*0066*/ 	.short	(.L_273 - .L_272)
.L_272:
        /*0068*/ 	.word	0x00000000


	//----- nvinfo : EIATTR_CBANK_PARAM_SIZE
	.align		4
.L_273:
        /*006c*/ 	.byte	0x03, 0x19
        /*006e*/ 	.short	0x0028


	//----- nvinfo : EIATTR_PARAM_CBANK
	.align		4
        /*0070*/ 	.byte	0x04, 0x0a
        /*0072*/ 	.short	(.L_275 - .L_274)
	.align		4
.L_274:
        /*0074*/ 	.word	index@(.nv.constant0._ZN2at6native29vectorized_elementwise_kernelILi8EZZZNS0_53_GLOBAL__N__52d73765_15_RenormKernel_cu_d28d36d6_299424renorm_scale_factor_implERNS_18TensorIteratorBaseEdENKUlvE_clEvENKUlvE0_clEvEUlfE_St5arrayIPcLm2EEEEviT0_T1_)
        /*0078*/ 	.short	0x0210
        /*007a*/ 	.short	0x0028


	//----- nvinfo : EIATTR_SW_WAR
	.align		4
.L_275:
        /*007c*/ 	.byte	0x04, 0x36
        /*007e*/ 	.short	(.L_277 - .L_276)
.L_276:
        /*0080*/ 	.word	0x00000008
.L_277:


//--------------------- .nv.info._ZN2at6native18elementwise_kernelILi128ELi4EZNS0_15gpu_kernel_implIZZZNS0_53_GLOBAL__N__52d73765_15_RenormKernel_cu_d28d36d6_299424renorm_scale_factor_implERNS_18TensorIteratorBaseEdENKUlvE_clEvENKUlvE_clEvEUldE_EEvS5_RKT_EUliE_EEviT1_ --------------------------
	.section	.nv.info._ZN2at6native18elementwise_kernelILi128ELi4EZNS0_15gpu_kernel_implIZZZNS0_53_GLOBAL__N__52d73765_15_RenormKernel_cu_d28d36d6_299424renorm_scale_factor_implERNS_18TensorIteratorBaseEdENKUlvE_clEvENKUlvE_clEvEUldE_EEvS5_RKT_EUliE_EEviT1_,"",@"SHT_CUDA_INFO"
	.sectionflags	@""
	.align	4


	//----- nvinfo : EIATTR_CUDA_API_VERSION
	.align		4
        /*0000*/ 	.byte	0x04, 0x37
        /*0002*/ 	.short	(.L_279 - .L_278)
.L_278:
        /*0004*/ 	.word	0x00000082


	//----- nvinfo : EIATTR_KPARAM_INFO
	.align		4
.L_279:
        /*0008*/ 	.byte	0x04, 0x17
        /*000a*/ 	.short	(.L_281 - .L_280)
.L_280:
        /*000c*/ 	.word	0x00000000
        /*0010*/ 	.short	0x0001
        /*0012*/ 	.short	0x0008
        /*0014*/ 	.byte	0x00, 0xf0, 0xa1, 0x08


	//----- nvinfo : EIATTR_KPARAM_INFO
	.align		4
.L_281:
        /*0018*/ 	.byte	0x04, 0x17
        /*001a*/ 	.short	(.L_283 - .L_282)
.L_282:
        /*001c*/ 	.word	0x00000000
        /*0020*/ 	.short	0x0000
        /*0022*/ 	.short	0x0000
        /*0024*/ 	.byte	0x00, 0xf0, 0x11, 0x00


	//----- nvinfo : EIATTR_SPARSE_MMA_MASK
	.align		4
.L_283:
        /*0028*/ 	.byte	0x03, 0x50
        /*002a*/ 	.short	0x0000


	//----- nvinfo : EIATTR_MAXREG_COUNT
	.align		4
        /*002c*/ 	.byte	0x03, 0x1b
        /*002e*/ 	.short	0x0080


	//----- nvinfo : EIATTR_EXTERNS
	.align		4
        /*0030*/ 	.byte	0x04, 0x0f
        /*0032*/ 	.short	(.L_285 - .L_284)


	//   ....[0]....
	.align		4
.L_284:
        /*0034*/ 	.word	index@(__assertfail)


	//----- nvinfo : EIATTR_MERCURY_ISA_VERSION
	.align		4
.L_285:
        /*0038*/ 	.byte	0x03, 0x5f
        /*003a*/ 	.short	0x0101


	//----- nvinfo : EIATTR_SYSCALL_OFFSETS
	.align		4
        /*003c*/ 	.byte	0x04, 0x46
        /*003e*/ 	.short	(.L_287 - .L_286)


	//   ....[0]....
.L_286:
        /*0040*/ 	.word	0x00002250


	//   ....[1]....
        /*0044*/ 	.word	0x00003580


	//   ....[2]....
        /*0048*/ 	.word	0x00005810


	//   ....[3]....
        /*004c*/ 	.word	0x00006b30


	//   ....[4]....
        /*0050*/ 	.word	0x00008db0


	//   ....[5]....
        /*0054*/ 	.word	0x0000a0d0


	//   ....[6]....
        /*0058*/ 	.word	0x0000c340


	//   ....[7]....
        /*005c*/ 	.word	0x0000d660


	//----- nvinfo : EIATTR_EXIT_INSTR_OFFSETS
	.align		4
.L_287:
        /*0060*/ 	.byte	0x04, 0x1c
        /*0062*/ 	.short	(.L_289 - .L_288)


	//   ....[0]....
.L_288:
        /*0064*/ 	.word	0x0000a180


	//   ....[1]....
        /*0068*/ 	.word	0x0000c6a0


	//   ....[2]....
        /*006c*/ 	.word	0x0000c6e0


	//   ....[3]....
        /*0070*/ 	.word	0x0000c770


	//   ....[4]....
        /*0074*/ 	.word	0x0000c7a0


	//   ....[5]....
        /*0078*/ 	.word	0x0000c7d0


	//   ....[6]....
        /*007c*/ 	.word	0x0000c8a0


	//   ....[7]....
        /*0080*/ 	.word	0x0000c920


	//   ....[8]....
        /*0084*/ 	.word	0x0000ca00


	//   ....[9]....
        /*0088*/ 	.word	0x0000ca90


	//   ....[10]....
        /*008c*/ 	.word	0x0000cab0


	//   ....[11]....
        /*0090*/ 	.word	0x0000cb70


	//   ....[12]....
        /*0094*/ 	.word	0x0000cba0


	//   ....[13]....
        /*0098*/ 	.word	0x0000cd70


	//   ....[14]....
        /*009c*/ 	.word	0x0000cf10


	//   ....[15]....
        /*00a0*/ 	.word	0x0000cf90


	//   ....[16]....
        /*00a4*/ 	.word	0x0000d040


	//   ....[17]....
        /*00a8*/ 	.word	0x0000d200


	//   ....[18]....
        /*00ac*/ 	.word	0x0000d3c0


	//   ....[19]....
        /*00b0*/ 	.word	0x0000d560


	//   ....[20]....
        /*00b4*/ 	.word	0x0000d670


	//   ....[21]....
        /*00b8*/ 	.word	0x0000d6a0


	//   ....[22]....
        /*00bc*/ 	.word	0x0000d6d0


	//----- nvinfo : EIATTR_MAX_THREADS
	.align		4
.L_289:
        /*00c0*/ 	.byte	0x04, 0x05
        /*00c2*/ 	.short	(.L_291 - .L_290)
.L_290:
        /*00c4*/ 	.word	0x00000080
        /*00c8*/ 	.word	0x00000001
        /*00cc*/ 	.word	0x00000001


	//----- nvinfo : EIATTR_CRS_STACK_SIZE
	.align		4
.L_291:
        /*00d0*/ 	.byte	0x04, 0x1e
        /*00d2*/ 	.short	(.L_293 - .L_292)
.L_292:
        /*00d4*/ 	.word	0x00000000


	//----- nvinfo : EIATTR_CBANK_PARAM_SIZE
	.align		4
.L_293:
        /*00d8*/ 	.byte	0x03, 0x19
        /*00da*/ 	.short	0x0230


	//----- nvinfo : EIATTR_PARAM_CBANK
	.align		4
        /*00dc*/ 	.byte	0x04, 0x0a
        /*00de*/ 	.short	(.L_295 - .L_294)
	.align		4
.L_294:
        /*00e0*/ 	.word	index@(.nv.constant0._ZN2at6native18elementwise_kernelILi128ELi4EZNS0_15gpu_kernel_implIZZZNS0_53_GLOBAL__N__52d73765_15_RenormKernel_cu_d28d36d6_299424renorm_scale_factor_implERNS_18TensorIteratorBaseEdENKUlvE_clEvENKUlvE_clEvEUldE_EEvS5_RKT_EUliE_EEviT1_)
        /*00e4*/ 	.short	0x0210
        /*00e6*/ 	.short	0x0230


	//----- nvinfo : EIATTR_SW_WAR
	.align		4
.L_295:
        /*00e8*/ 	.byte	0x04, 0x36
        /*00ea*/ 	.short	(.L_297 - .L_296)
.L_296:
        /*00ec*/ 	.word	0x00000008
.L_297:


//--------------------- .nv.info._ZN2at6native27unrolled_elementwise_kernelIZZZNS0_53_GLOBAL__N__52d73765_15_RenormKernel_cu_d28d36d6_299424renorm_scale_factor_implERNS_18TensorIteratorBaseEdENKUlvE_clEvENKUlvE_clEvEUldE_St5arrayIPcLm2EELi4E23TrivialOffsetCalculatorILi1EjESC_NS0_6memory12LoadWithCastILi1EEENSD_13StoreWithCastILi1EEEEEviT_T0_T2_T3_T4_T5_ --------------------------
	.section	.nv.info._ZN2at6native27unrolled_elementwise_kernelIZZZNS0_53_GLOBAL__N__52d73765_15_RenormKernel_cu_d28d36d6_299424renorm_scale_factor_implERNS_18TensorIteratorBaseEdENKUlvE_clEvENKUlvE_clEvEUldE_St5arrayIPcLm2EELi4E23TrivialOffsetCalculatorILi1EjESC_NS0_6memory12LoadWithCastILi1EEENSD_13StoreWithCastILi1EEEEEviT_T0_T2_T3_T4_T5_,"",@"SHT_CUDA_INFO"
	.sectionflags	@""
	.align	4


	//----- nvinfo : EIATTR_CUDA_API_VERSION
	.align		4
        /*0000*/ 	.byte	0x04, 0x37
        /*0002*/ 	.short	(.L_299 - .L_298)
.L_298:
        /*0004*/ 	.word	0x00000082


	//----- nvinfo : EIATTR_KPARAM_INFO
	.align		4
.L_299:
        /*0008*/ 	.byte	0x04, 0x17
        /*000a*/ 	.short	(.L_301 - .L_300)
.L_300:
        /*000c*/ 	.word	0x00000000
        /*0010*/ 	.short	0x0006
        /*0012*/ 	.short	0x0034
        /*0014*/ 	.byte	0x00, 0xf0, 0x21, 0x00


	//----- nvinfo : EIATTR_KPARAM_INFO
	.align		4
.L_301:
        /*0018*/ 	.byte	0x04, 0x17
        /*001a*/ 	.short	(.L_303 - .L_302)
.L_302:
        /*001c*/ 	.word	0x00000000
        /*0020*/ 	.short	0x0005
        /*0022*/ 	.short	0x002c
        /*0024*/ 	.byte	0x00, 0xf0, 0x21, 0x00


	//----- nvinfo : EIATTR_KPARAM_INFO
	.align		4
.L_303:
        /*0028*/ 	.byte	0x04, 0x17
        /*002a*/ 	.short	(.L_305 - .L_304)
.L_304:
        /*002c*/ 	.word	0x00000000
        /*0030*/ 	.short	0x0004
        /*0032*/ 	.short	0x0029
        /*0034*/ 	.byte	0x00, 0xf0, 0x05, 0x00


	//----- nvinfo : EIATTR_KPARAM_INFO
	.align		4
.L_305:
        /*0038*/ 	.byte	0x04, 0x17
        /*003a*/ 	.short	(.L_307 - .L_306)
.L_306:
        /*003c*/ 	.word	0x00000000
        /*0040*/ 	.short	0x0003
        /*0042*/ 	.short	0x0028
        /*0044*/ 	.byte	0x00, 0xf0, 0x05, 0x00


	//----- nvinfo : EIATTR_KPARAM_INFO
	.align		4
.L_307:
        /*0048*/ 	.byte	0x04, 0x17
        /*004a*/ 	.short	(.L_309 - .L_308)
.L_308:
        /*004c*/ 	.word	0x00000000
        /*0050*/ 	.short	0x0002
        /*0052*/ 	.short	0x0018
        /*0054*/ 	.byte	0x00, 0xf0, 0x41, 0x00


	//----- nvinfo : EIATTR_KPARAM_INFO
	.align		4
.L_309:
        /*0058*/ 	.byte	0x04, 0x17
        /*005a*/ 	.short	(.L_311 - .L_310)
.L_310:
        /*005c*/ 	.word	0x00000000
        /*0060*/ 	.short	0x0001
        /*0062*/ 	.short	0x0008
        /*0064*/ 	.byte	0x00, 0xf0, 0x41, 0x00


	//----- nvinfo : EIATTR_KPARAM_INFO
	.align		4
.L_311:
        /*0068*/ 	.byte	0x04, 0x17
        /*006a*/ 	.short	(.L_313 - .L_312)
.L_312:
        /*006c*/ 	.word	0x00000000
        /*0070*/ 	.short	0x0000
        /*0072*/ 	.short	0x0000
        /*0074*/ 	.byte	0x00, 0xf0, 0x11, 0x00


	//----- nvinfo : EIATTR_SPARSE_MMA_MASK
	.align		4
.L_313:
        /*0078*/ 	.byte	0x03, 0x50
        /*007a*/ 	.short	0x0000


	//----- nvinfo : EIATTR_MAXREG_COUNT
	.align		4
        /*007c*/ 	.byte	0x03, 0x1b
        /*007e*/ 	.short	0x00ff


	//----- nvinfo : EIATTR_EXTERNS
	.align		4
        /*0080*/ 	.byte	0x04, 0x0f
        /*0082*/ 	.short	(.L_315 - .L_314)


	//   ....[0]....
	.align		4
.L_314:
        /*0084*/ 	.word	index@(__assertfail)


	//----- nvinfo : EIATTR_MERCURY_ISA_VERSION
	.align		4
.L_315:
        /*0088*/ 	.byte	0x03, 0x5f
        /*008a*/ 	.short	0x0101


	//----- nvinfo : EIATTR_SYSCALL_OFFSETS
	.align		4
        /*008c*/ 	.byte	0x04, 0x46
        /*008e*/ 	.short	(.L_317 - .L_316)


	//   ....[0]....
.L_316:
        /*0090*/ 	.word	0x00000f80


	//   ....[1]....
        /*0094*/ 	.word	0x00001f20


	//   ....[2]....
        /*0098*/ 	.word	0x00002ed0


	//   ....[3]....
        /*009c*/ 	.word	0x00003e50


	//   ....[4]....
        /*00a0*/ 	.word	0x00005a40


	//   ....[5]....
        /*00a4*/ 	.word	0x00006c00


	//   ....[6]....
        /*00a8*/ 	.word	0x00007d80


	//   ....[7]....
        /*00ac*/ 	.word	0x00008f20


	//----- nvinfo : EIATTR_EXIT_INSTR_OFFSETS
	.align		4
.L_317:
        /*00b0*/ 	.byte	0x04, 0x1c
        /*00b2*/ 	.short	(.L_319 - .L_318)


	//   ....[0]....
.L_318:
        /*00b4*/ 	.word	0x00007e20


	//   ....[1]....
        /*00b8*/ 	.word	0x00007f60


	//   ....[2]....
        /*00bc*/ 	.word	0x00007fa0


	//   ....[3]....
        /*00c0*/ 	.word	0x00008030


	//   ....[4]....
        /*00c4*/ 	.word	0x00008060


	//   ....[5]....
        /*00c8*/ 	.word	0x00008090


	//   ....[6]....
        /*00cc*/ 	.word	0x00008160


	//   ....[7]....
        /*00d0*/ 	.word	0x000081e0


	//   ....[8]....
        /*00d4*/ 	.word	0x000082c0


	//   ....[9]....
        /*00d8*/ 	.word	0x00008350


	//   ....[10]....
        /*00dc*/ 	.word	0x00008370


	//   ....[11]....
        /*00e0*/ 	.word	0x00008430


	//   ....[12]....
        /*00e4*/ 	.word	0x00008460


	//   ....[13]....
        /*00e8*/ 	.word	0x00008630


	//   ....[14]....
        /*00ec*/ 	.word	0x000087d0


	//   ....[15]....
        /*00f0*/ 	.word	0x00008850


	//   ....[16]....
        /*00f4*/ 	.word	0x00008900


	//   ....[17]....
        /*00f8*/ 	.word	0x00008ac0


	//   ....[18]....
        /*00fc*/ 	.word	0x00008c80


	//   ....[19]....
        /*0100*/ 	.word	0x00008e20


	//   ....[20]....
        /*0104*/ 	.word	0x00008f30


	//   ....[21]....
        /*0108*/ 	.word	0x00008f60


	//   ....[22]....
        /*010c*/ 	.word	0x00008f90


	//----- nvinfo : EIATTR_MAX_THREADS
	.align		4
.L_319:
        /*0110*/ 	.byte	0x04, 0x05
        /*0112*/ 	.short	(.L_321 - .L_320)
.L_320:
        /*0114*/ 	.word	0x00000080
        /*0118*/ 	.word	0x00000001
        /*011c*/ 	.word	0x00000001


	//----- nvinfo : EIATTR_CRS_STACK_SIZE
	.align		4
.L_321:
        /*0120*/ 	.byte	0x04, 0x1e
        /*0122*/ 	.short	(.L_323 - .L_322)
.L_322:
        /*0124*/ 	.word	0x00000000


	//----- nvinfo : EIATTR_CBANK_PARAM_SIZE
	.align		4
.L_323:
        /*0128*/ 	.byte	0x03, 0x19
        /*012a*/ 	.short	0x003c


	//----- nvinfo : EIATTR_PARAM_CBANK
	.align		4
        /*012c*/ 	.byte	0x04, 0x0a
        /*012e*/ 	.short	(.L_325 - .L_324)
	.align		4
.L_324:
        /*0130*/ 	.word	index@(.nv.constant0._ZN2at6native27unrolled_elementwise_kernelIZZZNS0_53_GLOBAL__N__52d73765_15_RenormKernel_cu_d28d36d6_299424renorm_scale_factor_implERNS_18TensorIteratorBaseEdENKUlvE_clEvENKUlvE_clEvEUldE_St5arrayIPcLm2EELi4E23TrivialOffsetCalculatorILi1EjESC_NS0_6memory12LoadWithCastILi1EEENSD_13StoreWithCastILi1EEEEEviT_T0_T2_T3_T4_T5_)
        /*0134*/ 	.short	0x0210
        /*0136*/ 	.short	0x003c


	//----- nvinfo : EIATTR_SW_WAR
	.align		4
.L_325:
        /*0138*/ 	.byte	0x04, 0x36
        /*013a*/ 	.short	(.L_327 - .L_326)
.L_326:
        /*013c*/ 	.word	0x00000008
.L_327:


//--------------------- .nv.info._ZN2at6native18elementwise_kernelILi128ELi2EZNS0_22gpu_kernel_impl_nocastIZZZNS0_53_GLOBAL__N__52d73765_15_RenormKernel_cu_d28d36d6_299424renorm_scale_factor_implERNS_18TensorIteratorBaseEdENKUlvE_clEvENKUlvE_clEvEUldE_EEvS5_RKT_EUliE_EEviT1_ --------------------------
	.section	.nv.info._ZN2at6native18elementwise_kernelILi128ELi2EZNS0_22gpu_kernel_impl_nocastIZZZNS0_53_GLOBAL__N__52d73765_15_RenormKernel_cu_d28d36d6_299424renorm_scale_factor_implERNS_18TensorIteratorBaseEdENKUlvE_clEvENKUlvE_clEvEUldE_EEvS5_RKT_EUliE_EEviT1_,"",@"SHT_CUDA_INFO"
	.sectionflags	@""
	.align	4


	//----- nvinfo : EIATTR_CUDA_API_VERSION
	.align		4
        /*0000*/ 	.byte	0x04, 0x37
        /*0002*/ 	.short	(.L_329 - .L_328)
.L_328:
        /*0004*/ 	.word	0x00000082


	//----- nvinfo : EIATTR_KPARAM_INFO
	.align		4
.L_329:
        /*0008*/ 	.byte	0x04, 0x17
        /*000a*/ 	.short	(.L_331 - .L_330)
.L_330:
        /*000c*/ 	.word	0x00000000
        /*0010*/ 	.short	0x0001
        /*0012*/ 	.short	0x0008
        /*0014*/ 	.byte	0x00, 0xf0, 0x81, 0x08


	//----- nvinfo : EIATTR_KPARAM_INFO
	.align		4
.L_331:
        /*0018*/ 	.byte	0x04, 0x17
        /*001a*/ 	.short	(.L_333 - .L_332)
.L_332:
        /*001c*/ 	.word	0x00000000
        /*0020*/ 	.short	0x0000
        /*0022*/ 	.short	0x0000
        /*0024*/ 	.byte	0x00, 0xf0, 0x11, 0x00


	//----- nvinfo : EIATTR_SPARSE_MMA_MASK
	.align		4
.L_333:
        /*0028*/ 	.byte	0x03, 0x50
        /*002a*/ 	.short	0x0000


	//----- nvinfo : EIATTR_MAXREG_COUNT
	.align		4
        /*002c*/ 	.byte	0x03, 0x1b
        /*002e*/ 	.short	0x0080


	//----- nvinfo : EIATTR_MERCURY_ISA_VERSION
	.align		4
        /*0030*/ 	.byte	0x03, 0x5f
        /*0032*/ 	.short	0x0101


	//----- nvinfo : EIATTR_EXIT_INSTR_OFFSETS
	.align		4
        /*0034*/ 	.byte	0x04, 0x1c
        /*0036*/ 	.short	(.L_335 - .L_334)


	//   ....[0]....
.L_334:
        /*0038*/ 	.word	0x00001670


	//   ....[1]....
        /*003c*/ 	.word	0x00002c00


	//----- nvinfo : EIATTR_MAX_THREADS
	.align		4
.L_335:
        /*0040*/ 	.byte	0x04, 0x05
        /*0042*/ 	.short	(.L_337 - .L_336)
.L_336:
        /*0044*/ 	.word	0x00000080
        /*0048*/ 	.word	0x00000001
        /*004c*/ 	.word	0x00000001


	//----- nvinfo : EIATTR_CRS_STACK_SIZE
	.align		4
.L_337:
        /*0050*/ 	.byte	0x04, 0x1e
        /*0052*/ 	.short	(.L_339 - .L_338)
.L_338:
        /*0054*/ 	.word	0x00000000


	//----- nvinfo : EIATTR_CBANK_PARAM_SIZE
	.align		4
.L_339:
        /*0058*/ 	.byte	0x03, 0x19
        /*005a*/ 	.short	0x0228


	//----- nvinfo : EIATTR_PARAM_CBANK
	.align		4
        /*005c*/ 	.byte	0x04, 0x0a
        /*005e*/ 	.short	(.L_341 - .L_340)
	.align		4
.L_340:
        /*0060*/ 	.word	index@(.nv.constant0._ZN2at6native18elementwise_kernelILi128ELi2EZNS0_22gpu_kernel_impl_nocastIZZZNS0_53_GLOBAL__N__52d73765_15_RenormKernel_cu_d28d36d6_299424renorm_scale_factor_implERNS_18TensorIteratorBaseEdENKUlvE_clEvENKUlvE_clEvEUldE_EEvS5_RKT_EUliE_EEviT1_)
        /*0064*/ 	.short	0x0210
        /*0066*/ 	.short	0x0228


	//----- nvinfo : EIATTR_SW_WAR
	.align		4
.L_341:
        /*0068*/ 	.byte	0x04, 0x36
        /*006a*/ 	.short	(.L_343 - .L_342)
.L_342:
        /*006c*/ 	.word	0x00000008
.L_343:


//--------------------- .nv.info._ZN2at6native27unrolled_elementwise_kernelIZZZNS0_53_GLOBAL__N__52d73765_15_RenormKernel_cu_d28d36d6_299424renorm_scale_factor_implERNS_18TensorIteratorBaseEdENKUlvE_clEvENKUlvE_clEvEUldE_St5arrayIPcLm2EELi4E23TrivialOffsetCalculatorILi1EjESC_NS0_6memory15LoadWithoutCastENSD_16StoreWithoutCastEEEviT_T0_T2_T3_T4_T5_ --------------------------
	.section	.nv.info._ZN2at6native27unrolled_elementwise_kernelIZZZNS0_53_GLOBAL__N__52d73765_15_RenormKernel_cu_d28d36d6_299424renorm_scale_factor_implERNS_18TensorIteratorBaseEdENKUlvE_clEvENKUlvE_clEvEUldE_St5arrayIPcLm2EELi4E23TrivialOffsetCalculatorILi1EjESC_NS0_6memory15LoadWithoutCastENSD_16StoreWithoutCastEEEviT_T0_T2_T3_T4_T5_,"",@"SHT_CUDA_INFO"
	.sectionflags	@""
	.align	4


	//----- nvinfo : EIATTR_CUDA_API_VERSION
	.align		4
        /*0000*/ 	.byte	0x04, 0x37
        /*0002*/ 	.short	(.L_345 - .L_344)
.L_344:
        /*0004*/ 	.word	0x00000082


	//----- nvinfo : EIATTR_KPARAM_INFO
	.align		4
.L_345:
        /*0008*/ 	.byte	0x04, 0x17
        /*000a*/ 	.short	(.L_347 - .L_346)
.L_346:
        /*000c*/ 	.word	0x00000000
        /*0010*/ 	.short	0x0006
        /*0012*/ 	.short	0x002b
        /*0014*/ 	.byte	0x00, 0xf0, 0x05, 0x00


	//----- nvinfo : EIATTR_KPARAM_INFO
	.align		4
.L_347:
        /*0018*/ 	.byte	0x04, 0x17
        /*001a*/ 	.short	(.L_349 - .L_348)
.L_348:
        /*001c*/ 	.word	0x00000000
        /*0020*/ 	.short	0x0005
        /*0022*/ 	.short	0x002a
        /*0024*/ 	.byte	0x00, 0xf0, 0x05, 0x00


	//----- nvinfo : EIATTR_KPARAM_INFO
	.align		4
.L_349:
        /*0028*/ 	.byte	0x04, 0x17
        /*002a*/ 	.short	(.L_351 - .L_350)
.L_350:
        /*002c*/ 	.word	0x00000000
        /*0030*/ 	.short	0x0004
        /*0032*/ 	.short	0x0029
        /*0034*/ 	.byte	0x00, 0xf0, 0x05, 0x00


	//----- nvinfo : EIATTR_KPARAM_INFO
	.align		4
.L_351:
        /*0038*/ 	.byte	0x04, 0x17
        /*003a*/ 	.short	(.L_353 - .L_352)
.L_352:
        /*003c*/ 	.word	0x00000000
        /*0040*/ 	.short	0x0003
        /*0042*/ 	.short	0x0028
        /*0044*/ 	.byte	0x00, 0xf0, 0x05, 0x00


	//----- nvinfo : EIATTR_KPARAM_INFO
	.align		4
.L_353:
        /*0048*/ 	.byte	0x04, 0x17
        /*004a*/ 	.short	(.L_355 - .L_354)
.L_354:
        /*004c*/ 	.word	0x00000000
        /*0050*/ 	.short	0x0002
        /*0052*/ 	.short	0x0018
        /*0054*/ 	.byte	0x00, 0xf0, 0x41, 0x00


	//----- nvinfo : EIATTR_KPARAM_INFO
	.align		4
.L_355:
        /*0058*/ 	.byte	0x04, 0x17
        /*005a*/ 	.short	(.L_357 - .L_356)
.L_356:
        /*005c*/ 	.word	0x00000000
        /*0060*/ 	.short	0x0001
        /*0062*/ 	.short	0x0008
        /*0064*/ 	.byte	0x00, 0xf0, 0x41, 0x00


	//----- nvinfo : EIATTR_KPARAM_INFO
	.align		4
.L_357:
        /*0068*/ 	.byte	0x04, 0x17
        /*006a*/ 	.short	(.L_359 - .L_358)
.L_358:
        /*006c*/ 	.word	0x00000000
        /*0070*/ 	.short	0x0000
        /*0072*/ 	.short	0x0000
        /*0074*/ 	.byte	0x00, 0xf0, 0x11, 0x00


	//----- nvinfo : EIATTR_SPARSE_MMA_MASK
	.align		4
.L_359:
        /*0078*/ 	.byte	0x03, 0x50
        /*007a*/ 	.short	0x0000


	//----- nvinfo : EIATTR_MAXREG_COUNT
	.align		4
        /*007c*/ 	.byte	0x03, 0x1b
        /*007e*/ 	.short	0x00ff


	//----- nvinfo : EIATTR_MERCURY_ISA_VERSION
	.align		4
        /*0080*/ 	.byte	0x03, 0x5f
        /*0082*/ 	.short	0x0101


	//----- nvinfo : EIATTR_EXIT_INSTR_OFFSETS
	.align		4
        /*0084*/ 	.byte	0x04, 0x1c
        /*0086*/ 	.short	(.L_361 - .L_360)


	//   ....[0]....
.L_360:
        /*0088*/ 	.word	0x00000c60


	//   ....[1]....
        /*008c*/ 	.word	0x00000cb0


	//----- nvinfo : EIATTR_MAX_THREADS
	.align		4
.L_361:
        /*0090*/ 	.byte	0x04, 0x05
        /*0092*/ 	.short	(.L_363 - .L_362)
.L_362:
        /*0094*/ 	.word	0x00000080
        /*0098*/ 	.word	0x00000001
        /*009c*/ 	.word	0x00000001


	//----- nvinfo : EIATTR_CRS_STACK_SIZE
	.align		4
.L_363:
        /*00a0*/ 	.byte	0x04, 0x1e
        /*00a2*/ 	.short	(.L_365 - .L_364)
.L_364:
        /*00a4*/ 	.word	0x00000000


	//----- nvinfo : EIATTR_CBANK_PARAM_SIZE
	.align		4
.L_365:
        /*00a8*/ 	.byte	0x03, 0x19
        /*00aa*/ 	.short	0x002c


	//----- nvinfo : EIATTR_PARAM_CBANK
	.align		4
        /*00ac*/ 	.byte	0x04, 0x0a
        /*00ae*/ 	.short	(.L_367 - .L_366)
	.align		4
.L_366:
        /*00b0*/ 	.word	index@(.nv.constant0._ZN2at6native27unrolled_elementwise_kernelIZZZNS0_53_GLOBAL__N__52d73765_15_RenormKernel_cu_d28d36d6_299424renorm_scale_factor_implERNS_18TensorIteratorBaseEdENKUlvE_clEvENKUlvE_clEvEUldE_St5arrayIPcLm2EELi4E23TrivialOffsetCalculatorILi1EjESC_NS0_6memory15LoadWithoutCastENSD_16StoreWithoutCastEEEviT_T0_T2_T3_T4_T5_)
        /*00b4*/ 	.short	0x0210
        /*00b6*/ 	.short	0x002c


	//----- nvinfo : EIATTR_SW_WAR
	.align		4
.L_367:
        /*00b8*/ 	.byte	0x04, 0x36
        /*00ba*/ 	.short	(.L_369 - .L_368)
.L_368:
        /*00bc*/ 	.word	0x00000008
.L_369:


//--------------------- .nv.info._ZN2at6native29vectorized_elementwise_kernelILi2EZZZNS0_53_GLOBAL__N__52d73765_15_RenormKernel_cu_d28d36d6_299424renorm_scale_factor_implERNS_18TensorIteratorBaseEdENKUlvE_clEvENKUlvE_clEvEUldE_St5arrayIPcLm2EEEEviT0_T1_ --------------------------
	.section	.nv.info._ZN2at6native29vectorized_elementwise_kernelILi2EZZZNS0_53_GLOBAL__N__52d73765_15_RenormKernel_cu_d28d36d6_299424renorm_scale_factor_implERNS_18TensorIteratorBaseEdENKUlvE_clEvENKUlvE_clEvEUldE_St5arrayIPcLm2EEEEviT0_T1_,"",@"SHT_CUDA_INFO"
	.sectionflags	@""
	.align	4


	//----- nvinfo : EIATTR_CUDA_API_VERSION
	.align		4
        /*0000*/ 	.byte	0x04, 0x37
        /*0002*/ 	.short	(.L_371 - .L_370)
.L_370:
        /*0004*/ 	.word	0x00000082


	//----- nvinfo : EIATTR_KPARAM_INFO
	.align		4
.L_371:
        /*0008*/ 	.byte	0x04, 0x17
        /*000a*/ 	.short	(.L_373 - .L_372)
.L_372:
        /*000c*/ 	.word	0x00000000
        /*0010*/ 	.short	0x0002
        /*0012*/ 	.short	0x0018
        /*0014*/ 	.byte	0x00, 0xf0, 0x41, 0x00


	//----- nvinfo : EIATTR_KPARAM_INFO
	.align		4
.L_373:
        /*0018*/ 	.byte	0x04, 0x17
        /*001a*/ 	.short	(.L_375 - .L_374)
.L_374:
        /*001c*/ 	.word	0x00000000
        /*0020*/ 	.short	0x0001
        /*0022*/ 	.short	0x0008
        /*0024*/ 	.byte	0x00, 0xf0, 0x41, 0x00


	//----- nvinfo : EIATTR_KPARAM_INFO
	.align		4
.L_375:
        /*0028*/ 	.byte	0x04, 0x17
        /*002a*/ 	.short	(.L_377 - .L_376)
.L_376:
        /*002c*/ 	.word	0x00000000
        /*0030*/ 	.short	0x0000
        /*0032*/ 	.short	0x0000
        /*0034*/ 	.byte	0x00, 0xf0, 0x11, 0x00


	//----- nvinfo : EIATTR_SPARSE_MMA_MASK
	.align		4
.L_377:
        /*0038*/ 	.byte	0x03, 0x50
        /*003a*/ 	.short	0x0000


	//----- nvinfo : EIATTR_MAXREG_COUNT
	.align		4
        /*003c*/ 	.byte	0x03, 0x1b
        /*003e*/ 	.short	0x00ff


	//----- nvinfo : EIATTR_MERCURY_ISA_VERSION
	.align		4
        /*0040*/ 	.byte	0x03, 0x5f
        /*0042*/ 	.short	0x0101


	//----- nvinfo : EIATTR_EXIT_INSTR_OFFSETS
	.align		4
        /*0044*/ 	.byte	0x04, 0x1c
        /*0046*/ 	.short	(.L_379 - .L_378)


	//   ....[0]....
.L_378:
        /*0048*/ 	.word	0x00001200


	//   ....[1]....
        /*004c*/ 	.word	0x00002ae0


	//   ....[2]....
        /*0050*/ 	.word	0x00002b30


	//----- nvinfo : EIATTR_MAX_THREADS
	.align		4
.L_379:
        /*0054*/ 	.byte	0x04, 0x05
        /*0056*/ 	.short	(.L_381 - .L_380)
.L_380:
        /*0058*/ 	.word	0x00000080
        /*005c*/ 	.word	0x00000001
        /*0060*/ 	.word	0x00000001


	//----- nvinfo : EIATTR_CRS_STACK_SIZE
	.align		4
.L_381:
        /*0064*/ 	.byte	0x04, 0x1e
        /*0066*/ 	.short	(.L_383 - .L_382)
.L_382:
        /*0068*/ 	.word	0x00000000


	//----- nvinfo : EIATTR_CBANK_PARAM_SIZE
	.align		4
.L_383:
        /*006c*/ 	.byte	0x03, 0x19
        /*006e*/ 	.short	0x0028


	//----- nvinfo : EIATTR_PARAM_CBANK
	.align		4
        /*0070*/ 	.byte	0x04, 0x0a
        /*0072*/ 	.short	(.L_385 - .L_384)
	.align		4
.L_384:
        /*0074*/ 	.word	index@(.nv.constant0._ZN2at6native29vectorized_elementwise_kernelILi2EZZZNS0_53_GLOBAL__N__52d73765_15_RenormKernel_cu_d28d36d6_299424renorm_scale_factor_implERNS_18TensorIteratorBaseEdENKUlvE_clEvENKUlvE_clEvEUldE_St5arrayIPcLm2EEEEviT0_T1_)
        /*0078*/ 	.short	0x0210
        /*007a*/ 	.short	0x0028


	//----- nvinfo : EIATTR_SW_WAR
	.align		4
.L_385:
        /*007c*/ 	.byte	0x04, 0x36
        /*007e*/ 	.short	(.L_387 - .L_386)
.L_386:
        /*0080*/ 	.word	0x00000008
.L_387:


//--------------------- .nv.info._ZN2at6native29vectorized_elementwise_kernelILi4EZZZNS0_53_GLOBAL__N__52d73765_15_RenormKernel_cu_d28d36d6_299424renorm_scale_factor_implERNS_18TensorIteratorBaseEdENKUlvE_clEvENKUlvE_clEvEUldE_St5arrayIPcLm2EEEEviT0_T1_ --------------------------
	.section	.nv.info._ZN2at6native29vectorized_elementwise_kernelILi4EZZZNS0_53_GLOBAL__N__52d73765_15_RenormKernel_cu_d28d36d6_299424renorm_scale_factor_implERNS_18TensorIteratorBaseEdENKUlvE_clEvENKUlvE_clEvEUldE_St5arrayIPcLm2EEEEviT0_T1_,"",@"SHT_CUDA_INFO"
	.sectionflags	@""
	.align	4


	//----- nvinfo : EIATTR_CUDA_API_VERSION
	.align		4
        /*0000*/ 	.byte	0x04, 0x37
        /*0002*/ 	.short	(.L_389 - .L_388)
.L_388:
        /*0004*/ 	.word	0x00000082


	//----- nvinfo : EIATTR_KPARAM_INFO
	.align		4
.L_389:
        /*0008*/ 	.byte	0x04, 0x17
        /*000a*/ 	.short	(.L_391 - .L_390)
.L_390:
        /*000c*/ 	.word	0x00000000
        /*0010*/ 	.short	0x0002
        /*0012*/ 	.short	0x0018
        /*0014*/ 	.byte	0x00, 0xf0, 0x41, 0x00


	//----- nvinfo : EIATTR_KPARAM_INFO
	.align		4
.L_391:
        /*0018*/ 	.byte	0x04, 0x17
        /*001a*/ 	.short	(.L_393 - .L_392)
.L_392:
        /*001c*/ 	.word	0x00000000
        /*0020*/ 	.short	0x0001
        /*0022*/ 	.short	0x0008
        /*0024*/ 	.byte	0x00, 0xf0, 0x41, 0x00


	//----- nvinfo : EIATTR_KPARAM_INFO
	.align		4
.L_393:
        /*0028*/ 	.byte	0x04, 0x17
        /*002a*/ 	.short	(.L_395 - .L_394)
.L_394:
        /*002c*/ 	.word	0x00000000
        /*0030*/ 	.short	0x0000
        /*0032*/ 	.short	0x0000
        /*0034*/ 	.byte	0x00, 0xf0, 0x11, 0x00


	//----- nvinfo : EIATTR_SPARSE_MMA_MASK
	.align		4
.L_395:
        /*0038*/ 	.byte	0x03, 0x50
        /*003a*/ 	.short	0x0000


	//----- nvinfo : EIATTR_MAXREG_COUNT
	.align		4
        /*003c*/ 	.byte	0x03, 0x1b
        /*003e*/ 	.short	0x00ff


	//----- nvinfo : EIATTR_MERCURY_ISA_VERSION
	.align		4
        /*0040*/ 	.byte	0x03, 0x5f
        /*0042*/ 	.short	0x0101


	//----- nvinfo : EIATTR_EXIT_INSTR_OFFSETS
	.align		4
        /*0044*/ 	.byte	0x04, 0x1c
        /*0046*/ 	.short	(.L_397 - .L_396)


	//   ....[0]....
.L_396:
        /*0048*/ 	.word	0x00001200


	//   ....[1]....
        /*004c*/ 	.word	0x00002ae0


	//   ....[2]....
        /*0050*/ 	.word	0x00002b30


	//----- nvinfo : EIATTR_MAX_THREADS
	.align		4
.L_397:
        /*0054*/ 	.byte	0x04, 0x05
        /*0056*/ 	.short	(.L_399 - .L_398)
.L_398:
        /*0058*/ 	.word	0x00000080
        /*005c*/ 	.word	0x00000001
        /*0060*/ 	.word	0x00000001


	//----- nvinfo : EIATTR_CRS_STACK_SIZE
	.align		4
.L_399:
        /*0064*/ 	.byte	0x04, 0x1e
        /*0066*/ 	.short	(.L_401 - .L_400)
.L_400:
        /*0068*/ 	.word	0x00000000


	//----- nvinfo : EIATTR_CBANK_PARAM_SIZE
	.align		4
.L_401:
        /*006c*/ 	.byte	0x03, 0x19
        /*006e*/ 	.short	0x0028


	//----- nvinfo : EIATTR_PARAM_CBANK
	.align		4
        /*0070*/ 	.byte	0x04, 0x0a
        /*0072*/ 	.short	(.L_403 - .L_402)
	.align		4
.L_402:
        /*0074*/ 	.word	index@(.nv.constant0._ZN2at6native29vectorized_elementwise_kernelILi4EZZZNS0_53_GLOBAL__N__52d73765_15_RenormKernel_cu_d28d36d6_299424renorm_scale_factor_implERNS_18TensorIteratorBaseEdENKUlvE_clEvENKUlvE_clEvEUldE_St5arrayIPcLm2EEEEviT0_T1_)
        /*0078*/ 	.short	0x0210
        /*007a*/ 	.short	0x0028


	//----- nvinfo : EIATTR_SW_WAR
	.align		4
.L_403:
        /*007c*/ 	.byte	0x04, 0x36
        /*007e*/ 	.short	(.L_405 - .L_404)
.L_404:
        /*0080*/ 	.word	0x00000008
.L_405:


//--------------------- .nv.info._ZN2at6native29vectorized_elementwise_kernelILi8EZZZNS0_53_GLOBAL__N__52d73765_15_RenormKernel_cu_d28d36d6_299424renorm_scale_factor_implERNS_18TensorIteratorBaseEdENKUlvE_clEvENKUlvE_clEvEUldE_St5arrayIPcLm2EEEEviT0_T1_ --------------------------
	.section	.nv.info._ZN2at6native29vectorized_elementwise_kernelILi8EZZZNS0_53_GLOBAL__N__52d73765_15_RenormKernel_cu_d28d36d6_299424renorm_scale_factor_implERNS_18TensorIteratorBaseEdENKUlvE_clEvENKUlvE_clEvEUldE_St5arrayIPcLm2EEEEviT0_T1_,"",@"SHT_CUDA_INFO"
	.sectionflags	@""
	.align	4


	//----- nvinfo : EIATTR_CUDA_API_VERSION
	.align		4
        /*0000*/ 	.byte	0x04, 0x37
        /*0002*/ 	.short	(.L_407 - .L_406)
.L_406:
        /*0004*/ 	.word	0x00000082


	//----- nvinfo : EIATTR_KPARAM_INFO
	.align		4
.L_407:
        /*0008*/ 	.byte	0x04, 0x17
        /*000a*/ 	.short	(.L_409 - .L_408)
.L_408:
        /*000c*/ 	.word	0x00000000
        /*0010*/ 	.short	0x0002
        /*0012*/ 	.short	0x0018
        /*0014*/ 	.byte	0x00, 0xf0, 0x41, 0x00


	//----- nvinfo : EIATTR_KPARAM_INFO
	.align		4
.L_409:
        /*0018*/ 	.byte	0x04, 0x17
        /*001a*/ 	.short	(.L_411 - .L_410)
.L_410:
        /*001c*/ 	.word	0x00000000
        /*0020*/ 	.short	0x0001
        /*0022*/ 	.short	0x0008
        /*0024*/ 	.byte	0x00, 0xf0, 0x41, 0x00


	//----- nvinfo : EIATTR_KPARAM_INFO
	.align		4
.L_411:
        /*0028*/ 	.byte	0x04, 0x17
        /*002a*/ 	.short	(.L_413 - .L_412)
.L_412:
        /*002c*/ 	.word	0x00000000
        /*0030*/ 	.short	0x0000
        /*0032*/ 	.short	0x0000
        /*0034*/ 	.byte	0x00, 0xf0, 0x11, 0x00


	//----- nvinfo : EIATTR_SPARSE_MMA_MASK
	.align		4
.L_413:
        /*0038*/ 	.byte	0x03, 0x50
        /*003a*/ 	.short	0x0000


	//----- nvinfo : EIATTR_MAXREG_COUNT
	.align		4
        /*003c*/ 	.byte	0x03, 0x1b
        /*003e*/ 	.short	0x00ff


	//----- nvinfo : EIATTR_MERCURY_ISA_VERSION
	.align		4
        /*0040*/ 	.byte	0x03, 0x5f
        /*0042*/ 	.short	0x0101


	//----- nvinfo : EIATTR_EXIT_INSTR_OFFSETS
	.align		4
        /*0044*/ 	.byte	0x04, 0x1c
        /*0046*/ 	.short	(.L_415 - .L_414)


	//   ....[0]....
.L_414:
        /*0048*/ 	.word	0x00001200


	//   ....[1]....
        /*004c*/ 	.word	0x00002ae0


	//   ....[2]....
        /*0050*/ 	.word	0x00002b30


	//----- nvinfo : EIATTR_MAX_THREADS
	.align		4
.L_415:
        /*0054*/ 	.byte	0x04, 0x05
        /*0056*/ 	.short	(.L_417 - .L_416)
.L_416:
        /*0058*/ 	.word	0x00000080
        /*005c*/ 	.word	0x00000001
        /*0060*/ 	.word	0x00000001


	//----- nvinfo : EIATTR_CRS_STACK_SIZE
	.align		4
.L_417:
        /*0064*/ 	.byte	0x04, 0x1e
        /*0066*/ 	.short	(.L_419 - .L_418)
.L_418:
        /*0068*/ 	.word	0x00000000


	//----- nvinfo : EIATTR_CBANK_PARAM_SIZE
	.align		4
.L_419:
        /*006c*/ 	.byte	0x03, 0x19
        /*006e*/ 	.short	0x0028


	//----- nvinfo : EIATTR_PARAM_CBANK
	.align		4
        /*0070*/ 	.byte	0x04, 0x0a
        /*0072*/ 	.short	(.L_421 - .L_420)
	.align		4
.L_420:
        /*0074*/ 	.word	index@(.nv.constant0._ZN2at6native29vectorized_elementwise_kernelILi8EZZZNS0_53_GLOBAL__N__52d73765_15_RenormKernel_cu_d28d36d6_299424renorm_scale_factor_implERNS_18TensorIteratorBaseEdENKUlvE_clEvENKUlvE_clEvEUldE_St5arrayIPcLm2EEEEviT0_T1_)
        /*0078*/ 	.short	0x0210
        /*007a*/ 	.short	0x0028


	//----- nvinfo : EIATTR_SW_WAR
	.align		4
.L_421:
        /*007c*/ 	.byte	0x04, 0x36
        /*007e*/ 	.short	(.L_423 - .L_422)
.L_422:
        /*0080*/ 	.word	0x00000008
.L_423:


//--------------------- .nv.callgraph             --------------------------
	.section	.nv.callgraph,"",@"SHT_CUDA_CALLGRAPH"
	.align	4
	.sectionentsize	8
	.align		4
        /*0000*/ 	.word	0x00000000
	.align		4
        /*0004*/ 	.word	0xffffffff
	.align		4
        /*0008*/ 	.word	index@(_ZN2at6native18elementwise_kernelILi128ELi4EZNS0_15gpu_kernel_implIZZZNS0_53_GLOBAL__N__52d73765_15_RenormKernel_cu_d28d36d6_299424renorm_scale_factor_implERNS_18TensorIteratorBaseEdENKUlvE_clEvENKUlvE0_clEvEUlfE_EEvS5_RKT_EUliE_EEviT1_)
	.align		4
        /*000c*/ 	.word	index@(__assertfail)
	.align		4
        /*0010*/ 	.word	index@(_ZN2at6native27unrolled_elementwise_kernelIZZZNS0_53_GLOBAL__N__52d73765_15_RenormKernel_cu_d28d36d6_299424renorm_scale_factor_implERNS_18TensorIteratorBaseEdENKUlvE_clEvENKUlvE0_clEvEUlfE_St5arrayIPcLm2EELi4E23TrivialOffsetCalculatorILi1EjESC_NS0_6memory12LoadWithCastILi1EEENSD_13StoreWithCastILi1EEEEEviT_T0_T2_T3_T4_T5_)
	.align		4
        /*0014*/ 	.word	index@(__assertfail)
	.align		4
        /*0018*/ 	.word	index@(_ZN2at6native18elementwise_kernelILi128ELi4EZNS0_15gpu_kernel_implIZZZNS0_53_GLOBAL__N__52d73765_15_RenormKernel_cu_d28d36d6_299424renorm_scale_factor_implERNS_18TensorIteratorBaseEdENKUlvE_clEvENKUlvE_clEvEUldE_EEvS5_RKT_EUliE_EEviT1_)
	.align		4
        /*001c*/ 	.word	index@(__assertfail)
	.align		4
        /*0020*/ 	.word	index@(_ZN2at6native27unrolled_elementwise_kernelIZZZNS0_53_GLOBAL__N__52d73765_15_RenormKernel_cu_d28d36d6_299424renorm_scale_factor_implERNS_18TensorIteratorBaseEdENKUlvE_clEvENKUlvE_clEvEUldE_St5arrayIPcLm2EELi4E23TrivialOffsetCalculatorILi1EjESC_NS0_6memory12LoadWithCastILi1EEENSD_13StoreWithCastILi1EEEEEviT_T0_T2_T3_T4_T5_)
	.align		4
        /*0024*/ 	.word	index@(__assertfail)
	.align		4
        /*0028*/ 	.word	0x00000000
	.align		4
        /*002c*/ 	.word	0xfffffffe
	.align		4
        /*0030*/ 	.word	0x00000000
	.align		4
        /*0034*/ 	.word	0xfffffffd
	.align		4
        /*0038*/ 	.word	0x00000000
	.align		4
        /*003c*/ 	.word	0xfffffffc


//--------------------- .nv.constant4             --------------------------
	.section	.nv.constant4,"a",@progbits
	.align	8
	.align		8
.nv.constant4:
        /*0000*/ 	.dword	__assertfail
	.align		8
        /*0008*/ 	.dword	__unnamed_1
	.align		8
        /*0010*/ 	.dword	__unnamed_2
	.align		8
        /*0018*/ 	.dword	__unnamed_3
	.align		8
        /*0020*/ 	.dword	__unnamed_4
	.align		8
        /*0028*/ 	.dword	_ZN51_INTERNAL_52d73765_15_RenormKernel_cu_d28d36d6_29944cuda3std3__45__cpo5beginE
	.align		8
        /*0030*/ 	.dword	_ZN51_INTERNAL_52d73765_15_RenormKernel_cu_d28d36d6_29944cuda3std3__45__cpo3endE
	.align		8
        /*0038*/ 	.dword	_ZN51_INTERNAL_52d73765_15_RenormKernel_cu_d28d36d6_29944cuda3std3__45__cpo6cbeginE
	.align		8
        /*0040*/ 	.dword	_ZN51_INTERNAL_52d73765_15_RenormKernel_cu_d28d36d6_29944cuda3std3__45__cpo4cendE
	.align		8
        /*0048*/ 	.dword	_ZN51_INTERNAL_52d73765_15_RenormKernel_cu_d28d36d6_29944cuda3std3__45__cpo6rbeginE
	.align		8
        /*0050*/ 	.dword	_ZN51_INTERNAL_52d73765_15_RenormKernel_cu_d28d36d6_29944cuda3std3__45__cpo4rendE
	.align		8
        /*0058*/ 	.dword	_ZN51_INTERNAL_52d73765_15_RenormKernel_cu_d28d36d6_29944cuda3std3__45__cpo7crbeginE
	.align		8
        /*0060*/ 	.dword	_ZN51_INTERNAL_52d73765_15_RenormKernel_cu_d28d36d6_29944cuda3std3__45__cpo5crendE
	.align		8
        /*0068*/ 	.dword	_ZN51_INTERNAL_52d73765_15_RenormKernel_cu_d28d36d6_29944cuda3std3__453_GLOBAL__N__52d73765_15_RenormKernel_cu_d28d36d6_29946ignoreE
	.align		8
        /*0070*/ 	.dword	_ZN51_INTERNAL_52d73765_15_RenormKernel_cu_d28d36d6_29944cuda3std3__419piecewise_constructE
	.align		8
        /*0078*/ 	.dword	_ZN51_INTERNAL_52d73765_15_RenormKernel_cu_d28d36d6_29944cuda3std3__48in_placeE
	.align		8
        /*0080*/ 	.dword	_ZN51_INTERNAL_52d73765_15_RenormKernel_cu_d28d36d6_29944cuda3std3__420unreachable_sentinelE
	.align		8
        /*0088*/ 	.dword	_ZN51_INTERNAL_52d73765_15_RenormKernel_cu_d28d36d6_29944cuda3std6ranges3__45__cpo4swapE
	.align		8
        /*0090*/ 	.dword	_ZN51_INTERNAL_52d73765_15_RenormKernel_cu_d28d36d6_29944cuda3std6ranges3__45__cpo9iter_moveE
	.align		8
        /*0098*/ 	.dword	_ZN51_INTERNAL_52d73765_15_RenormKernel_cu_d28d36d6_29944cuda3std6ranges3__45__cpo5beginE
	.align		8
        /*00a0*/ 	.dword	_ZN51_INTERNAL_52d73765_15_RenormKernel_cu_d28d36d6_29944cuda3std6ranges3__45__cpo3endE
	.align		8
        /*00a8*/ 	.dword	_ZN51_INTERNAL_52d73765_15_RenormKernel_cu_d28d36d6_29944cuda3std6ranges3__45__cpo6cbeginE
	.align		8
        /*00b0*/ 	.dword	_ZN51_INTERNAL_52d73765_15_RenormKernel_cu_d28d36d6_29944cuda3std6ranges3__45__cpo4cendE
	.align		8
        /*00b8*/ 	.dword	_ZN51_INTERNAL_52d73765_15_RenormKernel_cu_d28d36d6_29944cuda3std6ranges3__45__cpo7advanceE
	.align		8
        /*00c0*/ 	.dword	_ZN51_INTERNAL_52d73765_15_RenormKernel_cu_d28d36d6_29944cuda3std6ranges3__45__cpo9iter_swapE
	.align		8
        /*00c8*/ 	.dword	_ZN51_INTERNAL_52d73765_15_RenormKernel_cu_d28d36d6_29944cuda3std6ranges3__45__cpo4nextE
	.align		8
        /*00d0*/ 	.dword	_ZN51_INTERNAL_52d73765_15_RenormKernel_cu_d28d36d6_29944cuda3std6ranges3__45__cpo4prevE
	.align		8
        /*00d8*/ 	.dword	_ZN51_INTERNAL_52d73765_15_RenormKernel_cu_d28d36d6_29944cuda3std6ranges3__45__cpo4dataE
	.align		8
        /*00e0*/ 	.dword	_ZN51_INTERNAL_52d73765_15_RenormKernel_cu_d28d36d6_29944cuda3std6ranges3__45__cpo5cdataE
	.align		8
        /*00e8*/ 	.dword	_ZN51_INTERNAL_52d73765_15_RenormKernel_cu_d28d36d6_29944cuda3std6ranges3__45__cpo4sizeE
	.align		8
        /*00f0*/ 	.dword	_ZN51_INTERNAL_52d73765_15_RenormKernel_cu_d28d36d6_29944cuda3std6ranges3__45__cpo5ssizeE
	.align		8
        /*00f8*/ 	.dword	_ZN51_INTERNAL_52d73765_15_RenormKernel_cu_d28d36d6_29944cuda3std6ranges3__45__cpo8distanceE
	.align		8
        /*0100*/ 	.dword	_ZN51_INTERNAL_52d73765_15_RenormKernel_cu_d28d36d6_29946thrust23THRUST_300001_SM_900_NS6system6detail10sequential3seqE
	.align		8
        /*0108*/ 	.dword	$str$5
	.align		8
        /*0110*/ 	.dword	$str$6


//--------------------- .text._ZN2at6native18elementwise_kernelILi128ELi4EZNS0_15gpu_kernel_implIZZZNS0_53_GLOBAL__N__52d73765_15_RenormKernel_cu_d28d36d6_299424renorm_scale_factor_implERNS_18TensorIteratorBaseEdENKUlvE_clEvENKUlvE0_clEvEUlfE_EEvS5_RKT_EUliE_EEviT1_ --------------------------
	.section	.text._ZN2at6native18elementwise_kernelILi128ELi4EZNS0_15gpu_kernel_implIZZZNS0_53_GLOBAL__N__52d73765_15_RenormKernel_cu_d28d36d6_299424renorm_scale_factor_implERNS_18TensorIteratorBaseEdENKUlvE_clEvENKUlvE0_clEvEUlfE_EEvS5_RKT_EUliE_EEviT1_,"ax",@progbits
	.align	128
        .global         _ZN2at6native18elementwise_kernelILi128ELi4EZNS0_15gpu_kernel_implIZZZNS0_53_GLOBAL__N__52d73765_15_RenormKernel_cu_d28d36d6_299424renorm_scale_factor_implERNS_18TensorIteratorBaseEdENKUlvE_clEvENKUlvE0_clEvEUlfE_EEvS5_RKT_EUliE_EEviT1_
        .type           _ZN2at6native18elementwise_kernelILi128ELi4EZNS0_15gpu_kernel_implIZZZNS0_53_GLOBAL__N__52d73765_15_RenormKernel_cu_d28d36d6_299424renorm_scale_factor_implERNS_18TensorIteratorBaseEdENKUlvE_clEvENKUlvE0_clEvEUlfE_EEvS5_RKT_EUliE_EEviT1_,@function
        .size           _ZN2at6native18elementwise_kernelILi128ELi4EZNS0_15gpu_kernel_implIZZZNS0_53_GLOBAL__N__52d73765_15_RenormKernel_cu_d28d36d6_299424renorm_scale_factor_implERNS_18TensorIteratorBaseEdENKUlvE_clEvENKUlvE0_clEvEUlfE_EEvS5_RKT_EUliE_EEviT1_,(.L_x_1496 - _ZN2at6native18elementwise_kernelILi128ELi4EZNS0_15gpu_kernel_implIZZZNS0_53_GLOBAL__N__52d73765_15_RenormKernel_cu_d28d36d6_299424renorm_scale_factor_implERNS_18TensorIteratorBaseEdENKUlvE_clEvENKUlvE0_clEvEUlfE_EEvS5_RKT_EUliE_EEviT1_)
        .other          _ZN2at6native18elementwise_kernelILi128ELi4EZNS0_15gpu_kernel_implIZZZNS0_53_GLOBAL__N__52d73765_15_RenormKernel_cu_d28d36d6_299424renorm_scale_factor_implERNS_18TensorIteratorBaseEdENKUlvE_clEvENKUlvE0_clEvEUlfE_EEvS5_RKT_EUliE_EEviT1_,@"STO_CUDA_ENTRY STV_DEFAULT"
_ZN2at6native18elementwise_kernelILi128ELi4EZNS0_15gpu_kernel_implIZZZNS0_53_GLOBAL__N__52d73765_15_RenormKernel_cu_d28d36d6_299424renorm_scale_factor_implERNS_18TensorIteratorBaseEdENKUlvE_clEvENKUlvE0_clEvEUlfE_EEvS5_RKT_EUliE_EEviT1_:
.text._ZN2at6native18elementwise_kernelILi128ELi4EZNS0_15gpu_kernel_implIZZZNS0_53_GLOBAL__N__52d73765_15_RenormKernel_cu_d28d36d6_299424renorm_scale_factor_implERNS_18TensorIteratorBaseEdENKUlvE_clEvENKUlvE0_clEvEUlfE_EEvS5_RKT_EUliE_EEviT1_:
[----:B------:R-:W0:Y:S01]  /*0000*/  LDC R1, c[0x0][0x28] ;  /* 0x00000a00ff017b82 */ /* 0x000e220000000800 */
[----:B------:R-:W1:Y:S01]  /*0010*/  S2R R23, SR_CTAID.X ;  /* 0x0000000000177919 */ /* 0x000e620000002500 */
[----:B------:R-:W-:Y:S01]  /*0020*/  ULDC UR4, c[0x0][0x210] ;  /* 0x0000840000047ab9 */ /* 0x000fe20000000800 */
[----:B------:R-:W-:Y:S01]  /*0030*/  ULDC.64 UR36, c[0x0][0x208] ;  /* 0x0000820000247ab9 */ /* 0x000fe20000000a00 */
[----:B------:R-:W-:Y:S01]  /*0040*/  BSSY B7, `(.L_x_0) ;  /* 0x0000305000077945 */ /* 0x000fe20003800000 */
[----:B------:R-:W1:Y:S02]  /*0050*/  S2R R18, SR_TID.X ;  /* 0x0000000000127919 */ /* 0x000e640000002100 */
[----:B-1----:R-:W-:-:S05]  /*0060*/  IMAD R19, R23, 0x200, R18 ;  /* 0x0000020017137824 */ /* 0x002fca00078e0212 */
[----:B------:R-:W-:-:S13]  /*0070*/  ISETP.GE.AND P0, PT, R19, UR4, PT ;  /* 0x0000000413007c0c */ /* 0x000fda000bf06270 */
[----:B0-----:R-:W-:Y:S05]  /*0080*/  @P0 BRA `(.L_x_1) ;  /* 0x0000003000000947 */ /* 0x001fea0003800000 */
[----:B------:R-:W0:Y:S01]  /*0090*/  LDC R6, c[0x0][0x218] ;  /* 0x00008600ff067b82 */ /* 0x000e220000000800 */
[----:B------:R-:W-:Y:S02]  /*00a0*/  IMAD.MOV.U32 R0, RZ, RZ, RZ ;  /* 0x000000ffff007224 */ /* 0x000fe400078e00ff */
[----:B------:R-:W-:Y:S01]  /*00b0*/  IMAD.MOV.U32 R16, RZ, RZ, RZ ;  /* 0x000000ffff107224 */ /* 0x000fe200078e00ff */
[----:B0-----:R-:W-:-:S13]  /*00c0*/  ISETP.NE.AND P0, PT, R6, RZ, PT ;  /* 0x000000ff0600720c */ /* 0x001fda0003f05270 */
[----:B------:R-:W-:Y:S05]  /*00d0*/  @!P0 BRA `(.L_x_2) ;  /* 0x0000001000ac8947 */ /* 0x000fea0003800000 */
[----:B------:R-:W-:Y:S01]  /*00e0*/  IMAD.MOV.U32 R2, RZ, RZ, RZ ;  /* 0x000000ffff027224 */ /* 0x000fe200078e00ff */
[----:B------:R-:W-:Y:S01]  /*00f0*/  ULDC.64 UR4, c[0x0][0x220] ;  /* 0x0000880000047ab9 */ /* 0x000fe20000000a00 */
[----:B------:R-:W-:Y:S01]  /*0100*/  IMAD.MOV.U32 R3, RZ, RZ, R19 ;  /* 0x000000ffff037224 */ /* 0x000fe200078e0013 */
[----:B------:R-:W-:Y:S01]  /*0110*/  ISETP.NE.AND P0, PT, R6, 0x1, PT ;  /* 0x000000010600780c */ /* 0x000fe20003f05270 */
[----:B------:R-:W-:Y:S01]  /*0120*/  IMAD.HI.U32 R2, R19, UR4, R2 ;  /* 0x0000000413027c27 */ /* 0x000fe2000f8e0002 */
[----:B------:R-:W-:-:S04]  /*0130*/  ULDC UR4, c[0x0][0x21c] ;  /* 0x0000870000047ab9 */ /* 0x000fc80000000800 */
[----:B------:R-:W-:-:S05]  /*0140*/  SHF.R.U32.HI R3, RZ, UR5, R2 ;  /* 0x00000005ff037c19 */ /* 0x000fca0008011602 */
[----:B------:R-:W-:-:S04]  /*0150*/  IMAD.MOV R0, RZ, RZ, -R3 ;  /* 0x000000ffff007224 */ /* 0x000fc800078e0a03 */
[----:B------:R-:W-:Y:S01]  /*0160*/  IMAD R0, R0, UR4, R19 ;  /* 0x0000000400007c24 */ /* 0x000fe2000f8e0213 */
[----:B------:R-:W-:-:S03]  /*0170*/  ULDC.64 UR4, c[0x0][0x348] ;  /* 0x0000d20000047ab9 */ /* 0x000fc60000000a00 */
[C---:B------:R-:W-:Y:S02]  /*0180*/  IMAD R16, R0.reuse, UR4, RZ ;  /* 0x0000000400107c24 */ /* 0x040fe4000f8e02ff */
[----:B------:R-:W-:Y:S01]  /*0190*/  IMAD R0, R0, UR5, RZ ;  /* 0x0000000500007c24 */ /* 0x000fe2000f8e02ff */
[----:B------:R-:W-:Y:S06]  /*01a0*/  @!P0 BRA `(.L_x_2) ;  /* 0x0000001000788947 */ /* 0x000fec0003800000 */
[----:B------:R-:W-:Y:S01]  /*01b0*/  IMAD.MOV.U32 R2, RZ, RZ, RZ ;  /* 0x000000ffff027224 */ /* 0x000fe200078e00ff */
[----:B------:R-:W-:Y:S01]  /*01c0*/  ULDC.64 UR6, c[0x0][0x228] ;  /* 0x00008a0000067ab9 */ /* 0x000fe20000000a00 */
[----:B------:R-:W-:Y:S01]  /*01d0*/  ULDC UR4, c[0x0][0x230] ;  /* 0x00008c0000047ab9 */ /* 0x000fe20000000800 */
[----:B------:R-:W-:Y:S01]  /*01e0*/  ISETP.NE.AND P0, PT, R6, 0x2, PT ;  /* 0x000000020600780c */ /* 0x000fe20003f05270 */
[----:B------:R-:W-:-:S05]  /*01f0*/  IMAD.HI.U32 R4, R3, UR7, R2 ;  /* 0x0000000703047c27 */ /* 0x000fca000f8e0002 */
[----:B------:R-:W-:Y:S01]  /*0200*/  SHF.R.U32.HI R5, RZ, UR4, R4 ;  /* 0x00000004ff057c19 */ /* 0x000fe20008011604 */
[----:B------:R-:W-:-:S04]  /*0210*/  ULDC.64 UR4, c[0x0][0x350] ;  /* 0x0000d40000047ab9 */ /* 0x000fc80000000a00 */
[----:B------:R-:W-:-:S04]  /*0220*/  IMAD.MOV R2, RZ, RZ, -R5 ;  /* 0x000000ffff027224 */ /* 0x000fc800078e0a05 */
[----:B------:R-:W-:-:S04]  /*0230*/  IMAD R3, R2, UR6, R3 ;  /* 0x0000000602037c24 */ /* 0x000fc8000f8e0203 */
[C---:B------:R-:W-:Y:S02]  /*0240*/  IMAD R16, R3.reuse, UR4, R16 ;  /* 0x0000000403107c24 */ /* 0x040fe4000f8e0210 */
[----:B------:R-:W-:Y:S01]  /*0250*/  IMAD R0, R3, UR5, R0 ;  /* 0x0000000503007c24 */ /* 0x000fe2000f8e0200 */
[----:B------:R-:W-:Y:S06]  /*0260*/  @!P0 BRA `(.L_x_2) ;  /* 0x0000001000488947 */ /* 0x000fec0003800000 */
[----:B------:R-:W-:Y:S01]  /*0270*/  IMAD.MOV.U32 R4, RZ, RZ, RZ ;  /* 0x000000ffff047224 */ /* 0x000fe200078e00ff */
[----:B------:R-:W-:Y:S01]  /*0280*/  ULDC.64 UR4, c[0x0][0x238] ;  /* 0x00008e0000047ab9 */ /* 0x000fe20000000a00 */
[----:B------:R-:W-:Y:S02]  /*0290*/  ISETP.NE.AND P0, PT, R6, 0x3, PT ;  /* 0x000000030600780c */ /* 0x000fe40003f05270 */
[----:B------:R-:W-:Y:S01]  /*02a0*/  IMAD.HI.U32 R2, R5, UR4, R4 ;  /* 0x0000000405027c27 */ /* 0x000fe2000f8e0004 */
[----:B------:R-:W-:-:S04]  /*02b0*/  ULDC UR4, c[0x0][0x234] ;  /* 0x00008d0000047ab9 */ /* 0x000fc80000000800 */
[----:B------:R-:W-:-:S05]  /*02c0*/  SHF.R.U32.HI R3, RZ, UR5, R2 ;  /* 0x00000005ff037c19 */ /* 0x000fca0008011602 */
[----:B------:R-:W-:-:S04]  /*02d0*/  IMAD.MOV R4, RZ, RZ, -R3 ;  /* 0x000000ffff047224 */ /* 0x000fc800078e0a03 */
[----:B------:R-:W-:Y:S01]  /*02e0*/  IMAD R5, R4, UR4, R5 ;  /* 0x0000000404057c24 */ /* 0x000fe2000f8e0205 */
[----:B------:R-:W-:-:S03]  /*02f0*/  ULDC.64 UR4, c[0x0][0x358] ;  /* 0x0000d60000047ab9 */ /* 0x000fc60000000a00 */
[C---:B------:R-:W-:Y:S02]  /*0300*/  IMAD R16, R5.reuse, UR4, R16 ;  /* 0x0000000405107c24 */ /* 0x040fe4000f8e0210 */
[----:B------:R-:W-:Y:S01]  /*0310*/  IMAD R0, R5, UR5, R0 ;  /* 0x0000000505007c24 */ /* 0x000fe2000f8e0200 */
        /* <DEDUP_REMOVED lines=254> */
[----:B------:R-:W-:-:S03]  /*1300*/  ULDC.64 UR4, c[0x0][0x340] ;  /* 0x0000d00000047ab9 */ /* 0x000fc60000000a00 */
[----:B------:R-:W-:Y:S01]  /*1310*/  IMAD.HI.U32 R2, R5, UR4, R4 ;  /* 0x0000000405027c27 */ /* 0x000fe2000f8e0004 */
[----:B------:R-:W-:-:S04]  /*1320*/  ULDC UR4, c[0x0][0x33c] ;  /* 0x0000cf0000047ab9 */ /* 0x000fc80000000800 */
[----:B------:R-:W-:-:S05]  /*1330*/  SHF.R.U32.HI R2, RZ, UR5, R2 ;  /* 0x00000005ff027c19 */ /* 0x000fca0008011602 */
[----:B------:R-:W-:-:S04]  /*1340*/  IMAD.MOV R3, RZ, RZ, -R2 ;  /* 0x000000ffff037224 */ /* 0x000fc800078e0a02 */
[----:B------:R-:W-:Y:S01]  /*1350*/  IMAD R5, R3, UR4, R5 ;  /* 0x0000000403057c24 */ /* 0x000fe2000f8e0205 */
[----:B------:R-:W-:-:S03]  /*1360*/  ULDC.64 UR4, c[0x0][0x408] ;  /* 0x0001020000047ab9 */ /* 0x000fc60000000a00 */
[C---:B------:R-:W-:Y:S02]  /*1370*/  IMAD R16, R5.reuse, UR4, R16 ;  /* 0x0000000405107c24 */ /* 0x040fe4000f8e0210 */
[----:B------:R-:W-:-:S07]  /*1380*/  IMAD R0, R5, UR5, R0 ;  /* 0x0000000505007c24 */ /* 0x000fce000f8e0200 */
.L_x_2:
[----:B------:R-:W0:Y:S01]  /*1390*/  LDC.U8 R5, c[0x0][0x431] ;  /* 0x00010c40ff057b82 */ /* 0x000e220000000000 */
[----:B------:R-:W-:Y:S01]  /*13a0*/  ULDC.64 UR4, c[0x0][0x410] ;  /* 0x0001040000047ab9 */ /* 0x000fe20000000a00 */
[----:B------:R-:W-:Y:S01]  /*13b0*/  ULDC.64 UR6, c[0x0][0x418] ;  /* 0x0001060000067ab9 */ /* 0x000fe20000000a00 */
[----:B------:R-:W-:Y:S01]  /*13c0*/  IADD3 R16, P1, R16, UR4, RZ ;  /* 0x0000000410107c10 */ /* 0x000fe2000ff3e0ff */
[----:B------:R-:W-:Y:S01]  /*13d0*/  BSSY B6, `(.L_x_3) ;  /* 0x00000e0000067945 */ /* 0x000fe20003800000 */
[----:B------:R-:W-:-:S03]  /*13e0*/  IADD3 R2, P2, R0, UR6, RZ ;  /* 0x0000000600027c10 */ /* 0x000fc6000ff5e0ff */
[----:B------:R-:W-:Y:S02]  /*13f0*/  IMAD.X R17, RZ, RZ, UR5, P1 ;  /* 0x00000005ff117e24 */ /* 0x000fe400088e06ff */
[----:B------:R-:W-:Y:S01]  /*1400*/  IMAD.X R3, RZ, RZ, UR7, P2 ;  /* 0x00000007ff037e24 */ /* 0x000fe200090e06ff */
[----:B0-----:R-:W-:-:S04]  /*1410*/  PRMT R4, R5, 0x9910, RZ ;  /* 0x0000991005047816 */ /* 0x001fc800000000ff */
[----:B------:R-:W-:-:S13]  /*1420*/  ISETP.GT.AND P0, PT, R4, 0x9, PT ;  /* 0x000000090400780c */ /* 0x000fda0003f04270 */
[----:B------:R-:W-:Y:S05]  /*1430*/  @P0 BRA `(.L_x_4) ;  /* 0x0000000000e80947 */ /* 0x000fea0003800000 */
[----:B------:R-:W-:-:S13]  /*1440*/  ISETP.GT.AND P0, PT, R4, 0x4, PT ;  /* 0x000000040400780c */ /* 0x000fda0003f04270 */
[----:B------:R-:W-:Y:S05]  /*1450*/  @P0 BRA `(.L_x_5) ;  /* 0x00000000006c0947 */ /* 0x000fea0003800000 */
[----:B------:R-:W-:-:S13]  /*1460*/  ISETP.GT.AND P0, PT, R4, 0x1, PT ;  /* 0x000000010400780c */ /* 0x000fda0003f04270 */
[----:B------:R-:W-:Y:S05]  /*1470*/  @P0 BRA `(.L_x_6) ;  /* 0x0000000000280947 */ /* 0x000fea0003800000 */
[----:B------:R-:W-:-:S13]  /*1480*/  ISETP.NE.AND P0, PT, R5, RZ, PT ;  /* 0x000000ff0500720c */ /* 0x000fda0003f05270 */
[----:B------:R-:W-:Y:S05]  /*1490*/  @!P0 BRA `(.L_x_7) ;  /* 0x0000000000148947 */ /* 0x000fea0003800000 */
[----:B------:R-:W-:-:S13]  /*14a0*/  ISETP.NE.AND P0, PT, R4, 0x1, PT ;  /* 0x000000010400780c */ /* 0x000fda0003f05270 */
[----:B------:R-:W-:Y:S05]  /*14b0*/  @P0 BRA `(.L_x_8) ;  /* 0x0000000800e80947 */ /* 0x000fea0003800000 */
[----:B------:R-:W2:Y:S02]  /*14c0*/  LDG.E.S8 R0, desc[UR36][R2.64] ;  /* 0x0000002402007981 */ /* 0x000ea4000c1e1300 */
[----:B--2---:R-:W0:Y:S01]  /*14d0*/  I2F.S16 R0, R0 ;  /* 0x0000000000007306 */ /* 0x004e220000101400 */
[----:B------:R-:W-:Y:S05]  /*14e0*/  BRA `(.L_x_9) ;  /* 0x0000000c00387947 */ /* 0x000fea0003800000 */
.L_x_7:
[----:B------:R-:W2:Y:S02]  /*14f0*/  LDG.E.U8 R0, desc[UR36][R2.64] ;  /* 0x0000002402007981 */ /* 0x000ea4000c1e1100 */
[----:B--2---:R-:W-:Y:S01]  /*1500*/  I2FP.F32.U32 R0, R0 ;  /* 0x0000000000007245 */ /* 0x004fe20000201000 */
[----:B------:R-:W-:Y:S06]  /*1510*/  BRA `(.L_x_9) ;  /* 0x0000000c002c7947 */ /* 0x000fec0003800000 */
.L_x_6:
[----:B------:R-:W-:-:S13]  /*1520*/  ISETP.NE.AND P0, PT, R4, 0x2, PT ;  /* 0x000000020400780c */ /* 0x000fda0003f05270 */
[----:B------:R-:W-:Y:S05]  /*1530*/  @!P0 BRA `(.L_x_10) ;  /* 0x0000000000288947 */ /* 0x000fea0003800000 */
[----:B------:R-:W-:-:S13]  /*1540*/  ISETP.NE.AND P0, PT, R4, 0x3, PT ;  /* 0x000000030400780c */ /* 0x000fda0003f05270 */
[----:B------:R-:W-:Y:S05]  /*1550*/  @!P0 BRA `(.L_x_11) ;  /* 0x0000000000148947 */ /* 0x000fea0003800000 */
[----:B------:R-:W-:-:S13]  /*1560*/  ISETP.NE.AND P0, PT, R4, 0x4, PT ;  /* 0x000000040400780c */ /* 0x000fda0003f05270 */
[----:B------:R-:W-:Y:S05]  /*1570*/  @P0 BRA `(.L_x_8) ;  /* 0x0000000800b80947 */ /* 0x000fea0003800000 */
[----:B------:R-:W2:Y:S02]  /*1580*/  LDG.E.64 R2, desc[UR36][R2.64] ;  /* 0x0000002402027981 */ /* 0x000ea4000c1e1b00 */
[----:B--2---:R4:W0:Y:S01]  /*1590*/  I2F.S64 R0, R2 ;  /* 0x0000000200007312 */ /* 0x0048220000301400 */
[----:B------:R-:W-:Y:S05]  /*15a0*/  BRA `(.L_x_9) ;  /* 0x0000000c00087947 */ /* 0x000fea0003800000 */
.L_x_11:
[----:B------:R-:W2:Y:S02]  /*15b0*/  LDG.E R0, desc[UR36][R2.64] ;  /* 0x0000002402007981 */ /* 0x000ea4000c1e1900 */
[----:B--2---:R-:W-:Y:S01]  /*15c0*/  I2FP.F32.S32 R0, R0 ;  /* 0x0000000000007245 */ /* 0x004fe20000201400 */
[----:B------:R-:W-:Y:S06]  /*15d0*/  BRA `(.L_x_9) ;  /* 0x0000000800fc7947 */ /* 0x000fec0003800000 */
.L_x_10:
[----:B------:R-:W2:Y:S02]  /*15e0*/  LDG.E.U16 R0, desc[UR36][R2.64] ;  /* 0x0000002402007981 */ /* 0x000ea4000c1e1500 */
[----:B--2---:R-:W0:Y:S01]  /*15f0*/  I2F.S16 R0, R0 ;  /* 0x0000000000007306 */ /* 0x004e220000101400 */
[----:B------:R-:W-:Y:S05]  /*1600*/  BRA `(.L_x_9) ;  /* 0x0000000800f07947 */ /* 0x000fea0003800000 */
.L_x_5:
[----:B------:R-:W-:-:S13]  /*1610*/  ISETP.GT.AND P0, PT, R4, 0x6, PT ;  /* 0x000000060400780c */ /* 0x000fda0003f04270 */
[----:B------:R-:W-:Y:S05]  /*1620*/  @P0 BRA `(.L_x_12) ;  /* 0x0000000000240947 */ /* 0x000fea0003800000 */
[----:B------:R-:W-:-:S13]  /*1630*/  ISETP.NE.AND P0, PT, R4, 0x5, PT ;  /* 0x000000050400780c */ /* 0x000fda0003f05270 */
[----:B------:R-:W-:Y:S05]  /*1640*/  @!P0 BRA `(.L_x_13) ;  /* 0x0000000000108947 */ /* 0x000fea0003800000 */
[----:B------:R-:W-:-:S13]  /*1650*/  ISETP.NE.AND P0, PT, R4, 0x6, PT ;  /* 0x000000060400780c */ /* 0x000fda0003f05270 */
[----:B------:R-:W-:Y:S05]  /*1660*/  @P0 BRA `(.L_x_8) ;  /* 0x00000008007c0947 */ /* 0x000fea0003800000 */
[----:B------:R2:W5:Y:S01]  /*1670*/  LDG.E R0, desc[UR36][R2.64] ;  /* 0x0000002402007981 */ /* 0x000562000c1e1900 */
[----:B------:R-:W-:Y:S05]  /*1680*/  BRA `(.L_x_9) ;  /* 0x0000000800d07947 */ /* 0x000fea0003800000 */
.L_x_13:
[----:B------:R-:W2:Y:S02]  /*1690*/  LDG.E.U16 R0, desc[UR36][R2.64] ;  /* 0x0000002402007981 */ /* 0x000ea4000c1e1500 */
[----:B--2---:R-:W-:Y:S01]  /*16a0*/  HADD2.F32 R0, -RZ, R0.H0_H0 ;  /* 0x20000000ff007230 */ /* 0x004fe20000004100 */
[----:B------:R-:W-:Y:S06]  /*16b0*/  BRA `(.L_x_9) ;  /* 0x0000000800c47947 */ /* 0x000fec0003800000 */
.L_x_12:
[----:B------:R-:W-:-:S13]  /*16c0*/  ISETP.NE.AND P0, PT, R4, 0x7, PT ;  /* 0x000000070400780c */ /* 0x000fda0003f05270 */
[----:B------:R-:W-:Y:S05]  /*16d0*/  @!P0 BRA `(.L_x_14) ;  /* 0x0000000000248947 */ /* 0x000fea0003800000 */
[----:B------:R-:W-:-:S13]  /*16e0*/  ISETP.NE.AND P0, PT, R4, 0x8, PT ;  /* 0x000000080400780c */ /* 0x000fda0003f05270 */
[----:B------:R-:W-:Y:S05]  /*16f0*/  @!P0 BRA `(.L_x_15) ;  /* 0x0000000000108947 */ /* 0x000fea0003800000 */
[----:B------:R-:W-:-:S13]  /*1700*/  ISETP.NE.AND P0, PT, R4, 0x9, PT ;  /* 0x000000090400780c */ /* 0x000fda0003f05270 */
[----:B------:R-:W-:Y:S05]  /*1710*/  @P0 BRA `(.L_x_8) ;  /* 0x0000000800500947 */ /* 0x000fea0003800000 */
[----:B------:R3:W5:Y:S01]  /*1720*/  LDG.E R0, desc[UR36][R2.64] ;  /* 0x0000002402007981 */ /* 0x000762000c1e1900 */
[----:B------:R-:W-:Y:S05]  /*1730*/  BRA `(.L_x_9) ;  /* 0x0000000800a47947 */ /* 0x000fea0003800000 */
.L_x_15:
[----:B------:R-:W2:Y:S02]  /*1740*/  LDG.E.U16 R0, desc[UR36][R2.64] ;  /* 0x0000002402007981 */ /* 0x000ea4000c1e1500 */
[----:B--2---:R-:W-:Y:S01]  /*1750*/  HADD2.F32 R0, -RZ, R0.H0_H0 ;  /* 0x20000000ff007230 */ /* 0x004fe20000004100 */
[----:B------:R-:W-:Y:S06]  /*1760*/  BRA `(.L_x_9) ;  /* 0x0000000800987947 */ /* 0x000fec0003800000 */
.L_x_14:
[----:B------:R-:W2:Y:S01]  /*1770*/  LDG.E.64 R2, desc[UR36][R2.64] ;  /* 0x0000002402027981 */ /* 0x000ea2000c1e1b00 */
[----:B------:R-:W-:Y:S01]  /*1780*/  UMOV UR4, 0xf0000000 ;  /* 0xf000000000047882 */ /* 0x000fe20000000000 */
[----:B------:R-:W-:Y:S01]  /*1790*/  UMOV UR5, 0x380fffff ;  /* 0x380fffff00057882 */ /* 0x000fe20000000000 */
[----:B--2---:R-:W0:Y:S01]  /*17a0*/  F2F.F32.F64 R0, R2 ;  /* 0x0000000200007310 */ /* 0x004e220000301000 */
[----:B------:R-:W-:-:S14]  /*17b0*/  DSETP.GEU.AND P0, PT, |R2|, UR4, PT ;  /* 0x0000000402007e2a */ /* 0x000fdc000bf0e200 */
[----:B0-----:R-:W-:Y:S01]  /*17c0*/  @!P0 FMUL R0, R0, 1.175494350822287508e-38 ;  /* 0x0080000000008820 */ /* 0x001fe20000400000 */
[----:B------:R-:W-:Y:S06]  /*17d0*/  BRA `(.L_x_9) ;  /* 0x00000008007c7947 */ /* 0x000fec0003800000 */
.L_x_4:
[----:B------:R-:W-:-:S13]  /*17e0*/  ISETP.GT.AND P0, PT, R4, 0x18, PT ;  /* 0x000000180400780c */ /* 0x000fda0003f04270 */
[----:B------:R-:W-:Y:S05]  /*17f0*/  @P0 BRA `(.L_x_16) ;  /* 0x0000000000ec0947 */ /* 0x000fea0003800000 */
[----:B------:R-:W-:-:S13]  /*1800*/  ISETP.GT.AND P0, PT, R4, 0xe, PT ;  /* 0x0000000e0400780c */ /* 0x000fda0003f04270 */
[----:B------:R-:W-:Y:S05]  /*1810*/  @P0 BRA `(.L_x_17) ;  /* 0x00000000003c0947 */ /* 0x000fea0003800000 */
[----:B------:R-:W-:-:S13]  /*1820*/  ISETP.NE.AND P0, PT, R4, 0xa, PT ;  /* 0x0000000a0400780c */ /* 0x000fda0003f05270 */
[----:B------:R-:W-:Y:S05]  /*1830*/  @!P0 BRA `(.L_x_18) ;  /* 0x0000000000188947 */ /* 0x000fea0003800000 */
[----:B------:R-:W-:-:S13]  /*1840*/  ISETP.NE.AND P0, PT, R4, 0xb, PT ;  /* 0x0000000b0400780c */ /* 0x000fda0003f05270 */
[----:B------:R-:W-:Y:S05]  /*1850*/  @P0 BRA `(.L_x_8) ;  /* 0x0000000800000947 */ /* 0x000fea0003800000 */
[----:B------:R-:W2:Y:S02]  /*1860*/  LDG.E.U8 R2, desc[UR36][R2.64] ;  /* 0x0000002402027981 */ /* 0x000ea4000c1e1100 */
[----:B--2---:R-:W-:-:S04]  /*1870*/  ISETP.NE.AND P0, PT, R2, RZ, PT ;  /* 0x000000ff0200720c */ /* 0x004fc80003f05270 */
[----:B------:R-:W-:Y:S01]  /*1880*/  FSEL R0, RZ, 1, !P0 ;  /* 0x3f800000ff007808 */ /* 0x000fe20004000000 */
[----:B------:R-:W-:Y:S08]  /*1890*/  BRA `(.L_x_9) ;  /* 0x00000008004c7947 */ /* 0x000ff00003800000 */
.L_x_18:
[----:B------:R-:W2:Y:S01]  /*18a0*/  LDG.E.64 R2, desc[UR36][R2.64] ;  /* 0x0000002402027981 */ /* 0x000ea2000c1e1b00 */
[----:B------:R-:W-:Y:S01]  /*18b0*/  UMOV UR4, 0xf0000000 ;  /* 0xf000000000047882 */ /* 0x000fe20000000000 */
[----:B------:R-:W-:Y:S01]  /*18c0*/  UMOV UR5, 0x380fffff ;  /* 0x380fffff00057882 */ /* 0x000fe20000000000 */
[----:B--2---:R-:W0:Y:S01]  /*18d0*/  F2F.F32.F64 R0, R2 ;  /* 0x0000000200007310 */ /* 0x004e220000301000 */
[----:B------:R-:W-:-:S14]  /*18e0*/  DSETP.GEU.AND P0, PT, |R2|, UR4, PT ;  /* 0x0000000402007e2a */ /* 0x000fdc000bf0e200 */
[----:B0-----:R-:W-:Y:S01]  /*18f0*/  @!P0 FMUL R0, R0, 1.175494350822287508e-38 ;  /* 0x0080000000008820 */ /* 0x001fe20000400000 */
[----:B------:R-:W-:Y:S06]  /*1900*/  BRA `(.L_x_9) ;  /* 0x0000000800307947 */ /* 0x000fec0003800000 */
.L_x_17:
[----:B------:R-:W-:-:S13]  /*1910*/  ISETP.NE.AND P0, PT, R4, 0xf, PT ;  /* 0x0000000f0400780c */ /* 0x000fda0003f05270 */
[----:B------:R-:W-:Y:S05]  /*1920*/  @!P0 BRA `(.L_x_19) ;  /* 0x0000000000948947 */ /* 0x000fea0003800000 */
[----:B------:R-:W-:-:S13]  /*1930*/  ISETP.NE.AND P0, PT, R4, 0x17, PT ;  /* 0x000000170400780c */ /* 0x000fda0003f05270 */
[----:B------:R-:W-:Y:S05]  /*1940*/  @!P0 BRA `(.L_x_20) ;  /* 0x0000000000588947 */ /* 0x000fea0003800000 */
[----:B------:R-:W-:-:S13]  /*1950*/  ISETP.NE.AND P0, PT, R4, 0x18, PT ;  /* 0x000000180400780c */ /* 0x000fda0003f05270 */
[----:B------:R-:W-:Y:S05]  /*1960*/  @P0 BRA `(.L_x_8) ;  /* 0x0000000400bc0947 */ /* 0x000fea0003800000 */
[----:B------:R-:W2:Y:S01]  /*1970*/  LDG.E.U8 R0, desc[UR36][R2.64] ;  /* 0x0000002402007981 */ /* 0x000ea2000c1e1100 */
[----:B------:R-:W-:Y:S02]  /*1980*/  IMAD.MOV.U32 R8, RZ, RZ, -0x800000 ;  /* 0xff800000ff087424 */ /* 0x000fe400078e00ff */
[----:B--2---:R-:W-:-:S05]  /*1990*/  IMAD.SHL.U32 R0, R0, 0x1000000, RZ ;  /* 0x0100000000007824 */ /* 0x004fca00078e00ff */
[----:B------:R-:W-:-:S04]  /*19a0*/  LOP3.LUT R4, R0, 0x7f000000, RZ, 0xc0, !PT ;  /* 0x7f00000000047812 */ /* 0x000fc800078ec0ff */
[----:B------:R-:W0:Y:S01]  /*19b0*/  FLO.U32 R5, R4 ;  /* 0x0000000400057300 */ /* 0x000e2200000e0000 */
[C---:B------:R-:W-:Y:S02]  /*19c0*/  VIADD R6, R4.reuse, 0x1000000 ;  /* 0x0100000004067836 */ /* 0x040fe40000000000 */
[----:B------:R-:W-:-:S03]  /*19d0*/  VIADD R2, R4, 0xffffffff ;  /* 0xffffffff04027836 */ /* 0x000fc60000000000 */
[----:B------:R-:W-:Y:S02]  /*19e0*/  SHF.R.S32.HI R6, RZ, 0x8, R6 ;  /* 0x00000008ff067819 */ /* 0x000fe40000011406 */
[----:B------:R-:W-:Y:S02]  /*19f0*/  SHF.R.S32.HI R2, RZ, 0x1f, R2 ;  /* 0x0000001fff027819 */ /* 0x000fe40000011402 */
[----:B0-----:R-:W-:-:S04]  /*1a00*/  IADD3 R5, -R5, 0x1f, RZ ;  /* 0x0000001f05057810 */ /* 0x001fc80007ffe1ff */
[C---:B------:R-:W-:Y:S01]  /*1a10*/  ISETP.GT.U32.AND P0, PT, R5.reuse, 0x4, PT ;  /* 0x000000040500780c */ /* 0x040fe20003f04070 */
[----:B------:R-:W-:-:S05]  /*1a20*/  VIADD R5, R5, 0xfffffffc ;  /* 0xfffffffc05057836 */ /* 0x000fca0000000000 */
[----:B------:R-:W-:-:S05]  /*1a30*/  SEL R5, R5, RZ, P0 ;  /* 0x000000ff05057207 */ /* 0x000fca0000000000 */
[----:B------:R-:W-:Y:S01]  /*1a40*/  IMAD R8, R5, R8, 0x3c000000 ;  /* 0x3c00000005087424 */ /* 0x000fe200078e0208 */
[----:B------:R-:W-:-:S04]  /*1a50*/  SHF.L.U32 R5, R4, R5, RZ ;  /* 0x0000000504057219 */ /* 0x000fc800000006ff */
[----:B------:R-:W-:-:S04]  /*1a60*/  LEA.HI R5, R5, R8, RZ, 0x1c ;  /* 0x0000000805057211 */ /* 0x000fc800078fe0ff */
[----:B------:R-:W-:-:S04]  /*1a70*/  LOP3.LUT R5, R5, 0x7f800000, R6, 0xf8, !PT ;  /* 0x7f80000005057812 */ /* 0x000fc800078ef806 */
[----:B------:R-:W-:-:S04]  /*1a80*/  LOP3.LUT R5, R5, R2, RZ, 0x30, !PT ;  /* 0x0000000205057212 */ /* 0x000fc800078e30ff */
[----:B------:R-:W-:Y:S01]  /*1a90*/  LOP3.LUT R0, R5, 0x80000000, R0, 0xf8, !PT ;  /* 0x8000000005007812 */ /* 0x000fe200078ef800 */
[----:B------:R-:W-:Y:S06]  /*1aa0*/  BRA `(.L_x_9) ;  /* 0x0000000400c87947 */ /* 0x000fec0003800000 */
.L_x_20:
[----:B------:R-:W2:Y:S02]  /*1ab0*/  LDG.E.U8 R2, desc[UR36][R2.64] ;  /* 0x0000002402027981 */ /* 0x000ea4000c1e1100 */
[C---:B--2---:R-:W-:Y:S02]  /*1ac0*/  IMAD.SHL.U32 R0, R2.reuse, 0x2000000, RZ ;  /* 0x0200000002007824 */ /* 0x044fe400078e00ff */
[----:B------:R-:W-:-:S03]  /*1ad0*/  IMAD.SHL.U32 R5, R2, 0x1000000, RZ ;  /* 0x0100000002057824 */ /* 0x000fc600078e00ff */
[----:B------:R-:W-:-:S13]  /*1ae0*/  ISETP.GE.U32.AND P0, PT, R0, 0x8000000, PT ;  /* 0x080000000000780c */ /* 0x000fda0003f06070 */
[C---:B------:R-:W-:Y:S02]  /*1af0*/  @!P0 IMAD.SHL.U32 R0, R2.reuse, 0x100, RZ ;  /* 0x0000010002008824 */ /* 0x040fe400078e00ff */
[----:B------:R-:W-:-:S03]  /*1b00*/  @P0 IMAD.SHL.U32 R4, R2, 0x200000, RZ ;  /* 0x0020000002040824 */ /* 0x000fc600078e00ff */
[----:B------:R-:W-:Y:S02]  /*1b10*/  @!P0 LOP3.LUT R0, R0, 0x7f00, RZ, 0xc0, !PT ;  /* 0x00007f0000008812 */ /* 0x000fe400078ec0ff */
[----:B------:R-:W-:Y:S02]  /*1b20*/  @P0 LOP3.LUT R4, R4, 0x70000000, RZ, 0xfc, !PT ;  /* 0x7000000004040812 */ /* 0x000fe400078efcff */
[----:B------:R-:W-:-:S03]  /*1b30*/  @!P0 LOP3.LUT R0, R0, 0x3f000000, RZ, 0xfc, !PT ;  /* 0x3f00000000008812 */ /* 0x000fc600078efcff */
[----:B------:R-:W-:Y:S02]  /*1b40*/  @P0 FMUL.FTZ R4, R4, 1.9259299443872358531e-34 ;  /* 0x0780000004040820 */ /* 0x000fe40000410000 */
[----:B------:R-:W-:-:S05]  /*1b50*/  @!P0 FADD.FTZ R4, R0, -0.5 ;  /* 0xbf00000000048421 */ /* 0x000fca0000010000 */
[----:B------:R-:W-:Y:S01]  /*1b60*/  LOP3.LUT R0, R4, 0x80000000, R5, 0xf8, !PT ;  /* 0x8000000004007812 */ /* 0x000fe200078ef805 */
[----:B------:R-:W-:Y:S06]  /*1b70*/  BRA `(.L_x_9) ;  /* 0x0000000400947947 */ /* 0x000fec0003800000 */
.L_x_19:
[----:B------:R-:W2:Y:S02]  /*1b80*/  LDG.E.U16 R0, desc[UR36][R2.64] ;  /* 0x0000002402007981 */ /* 0x000ea4000c1e1500 */
[----:B--2---:R-:W-:Y:S01]  /*1b90*/  IMAD.U32 R0, R0, 0x10000, RZ ;  /* 0x0001000000007824 */ /* 0x004fe200078e00ff */
[----:B------:R-:W-:Y:S06]  /*1ba0*/  BRA `(.L_x_9) ;  /* 0x0000000400887947 */ /* 0x000fec0003800000 */
.L_x_16:
[----:B------:R-:W-:-:S13]  /*1bb0*/  ISETP.GT.AND P0, PT, R4, 0x1b, PT ;  /* 0x0000001b0400780c */ /* 0x000fda0003f04270 */
[----:B------:R-:W-:Y:S05]  /*1bc0*/  @P0 BRA `(.L_x_21) ;  /* 0x0000000000ec0947 */ /* 0x000fea0003800000 */
[----:B------:R-:W-:-:S13]  /*1bd0*/  ISETP.NE.AND P0, PT, R4, 0x19, PT ;  /* 0x000000190400780c */ /* 0x000fda0003f05270 */
[----:B------:R-:W-:Y:S05]  /*1be0*/  @!P0 BRA `(.L_x_22) ;  /* 0x0000000000808947 */ /* 0x000fea0003800000 */
[----:B------:R-:W-:-:S13]  /*1bf0*/  ISETP.NE.AND P0, PT, R4, 0x1a, PT ;  /* 0x0000001a0400780c */ /* 0x000fda0003f05270 */
[----:B------:R-:W-:Y:S05]  /*1c00*/  @!P0 BRA `(.L_x_23) ;  /* 0x0000000000148947 */ /* 0x000fea0003800000 */
[----:B------:R-:W-:-:S13]  /*1c10*/  ISETP.NE.AND P0, PT, R4, 0x1b, PT ;  /* 0x0000001b0400780c */ /* 0x000fda0003f05270 */
[----:B------:R-:W-:Y:S05]  /*1c20*/  @P0 BRA `(.L_x_8) ;  /* 0x00000004000c0947 */ /* 0x000fea0003800000 */
[----:B------:R-:W2:Y:S02]  /*1c30*/  LDG.E.U16 R0, desc[UR36][R2.64] ;  /* 0x0000002402007981 */ /* 0x000ea4000c1e1500 */
[----:B--2---:R-:W-:Y:S01]  /*1c40*/  I2FP.F32.U32 R0, R0 ;  /* 0x0000000000007245 */ /* 0x004fe20000201000 */
[----:B------:R-:W-:Y:S06]  /*1c50*/  BRA `(.L_x_9) ;  /* 0x00000004005c7947 */ /* 0x000fec0003800000 */
.L_x_23:
[----:B------:R-:W2:Y:S01]  /*1c60*/  LDG.E.U8 R2, desc[UR36][R2.64] ;  /* 0x0000002402027981 */ /* 0x000ea2000c1e1100 */
[----:B------:R-:W-:Y:S01]  /*1c70*/  IMAD.MOV.U32 R0, RZ, RZ, RZ ;  /* 0x000000ffff007224 */ /* 0x000fe200078e00ff */
[----:B--2---:R-:W-:-:S13]  /*1c80*/  ISETP.NE.AND P0, PT, R2, RZ, PT ;  /* 0x000000ff0200720c */ /* 0x004fda0003f05270 */
[----:B------:R-:W-:Y:S05]  /*1c90*/  @!P0 BRA `(.L_x_9) ;  /* 0x00000004004c8947 */ /* 0x000fea0003800000 */
[----:B------:R-:W-:-:S13]  /*1ca0*/  ISETP.NE.AND P0, PT, R2, 0x80, PT ;  /* 0x000000800200780c */ /* 0x000fda0003f05270 */
[----:B------:R-:W-:Y:S01]  /*1cb0*/  @!P0 IMAD.MOV.U32 R0, RZ, RZ, 0x7f800001 ;  /* 0x7f800001ff008424 */ /* 0x000fe200078e00ff */
[----:B------:R-:W-:Y:S06]  /*1cc0*/  @!P0 BRA `(.L_x_9) ;  /* 0x0000000400408947 */ /* 0x000fec0003800000 */
[C---:B------:R-:W-:Y:S01]  /*1cd0*/  LOP3.LUT P0, R0, R2.reuse, 0x78, RZ, 0xc0, !PT ;  /* 0x0000007802007812 */ /* 0x040fe2000780c0ff */
[----:B------:R-:W-:Y:S01]  /*1ce0*/  BSSY B0, `(.L_x_24) ;  /* 0x000000c000007945 */ /* 0x000fe20003800000 */
[----:B------:R-:W-:Y:S02]  /*1cf0*/  SHF.R.U32.HI R3, RZ, 0x7, R2 ;  /* 0x00000007ff037819 */ /* 0x000fe40000011602 */
[----:B------:R-:W-:Y:S02]  /*1d00*/  LOP3.LUT R2, R2, 0x7, RZ, 0xc0, !PT ;  /* 0x0000000702027812 */ /* 0x000fe400078ec0ff */
[----:B------:R-:W-:Y:S01]  /*1d10*/  SHF.R.U32.HI R0, RZ, 0x3, R0 ;  /* 0x00000003ff007819 */ /* 0x000fe20000011600 */
[----:B------:R-:W-:-:S06]  /*1d20*/  IMAD.U32 R4, R3, -0x80000000, RZ ;  /* 0x8000000003047824 */ /* 0x000fcc00078e00ff */
[----:B------:R-:W-:Y:S05]  /*1d30*/  @P0 BRA `(.L_x_25) ;  /* 0x0000000000180947 */ /* 0x000fea0003800000 */
[----:B------:R-:W0:Y:S02]  /*1d40*/  FLO.U32 R3, R2 ;  /* 0x0000000200037300 */ /* 0x000e2400000e0000 */
[----:B0-----:R-:W-:-:S04]  /*1d50*/  IADD3 R3, -R3, 0x1f, RZ ;  /* 0x0000001f03037810 */ /* 0x001fc80007ffe1ff */
[----:B------:R-:W-:Y:S01]  /*1d60*/  IADD3 R0, R0, 0x1d, -R3 ;  /* 0x0000001d00007810 */ /* 0x000fe20007ffe803 */
[----:B------:R-:W-:-:S05]  /*1d70*/  VIADD R5, R3, 0xffffffe4 ;  /* 0xffffffe403057836 */ /* 0x000fca0000000000 */
[----:B------:R-:W-:-:S04]  /*1d80*/  SHF.L.U32 R5, R2, R5, RZ ;  /* 0x0000000502057219 */ /* 0x000fc800000006ff */
[----:B------:R-:W-:-:S07]  /*1d90*/  LOP3.LUT R2, R5, 0x7, RZ, 0xc0, !PT ;  /* 0x0000000705027812 */ /* 0x000fce00078ec0ff */
.L_x_25:
[----:B------:R-:W-:Y:S05]  /*1da0*/  BSYNC B0 ;  /* 0x0000000000007941 */ /* 0x000fea0003800000 */
.L_x_24:
[----:B------:R-:W-:Y:S01]  /*1db0*/  LEA R3, R0, 0x3b800000, 0x17 ;  /* 0x3b80000000037811 */ /* 0x000fe200078eb8ff */
[----:B------:R-:W-:-:S05]  /*1dc0*/  IMAD.SHL.U32 R0, R2, 0x100000, RZ ;  /* 0x0010000002007824 */ /* 0x000fca00078e00ff */
[----:B------:R-:W-:Y:S01]  /*1dd0*/  LOP3.LUT R0, R3, R0, R4, 0xfe, !PT ;  /* 0x0000000003007212 */ /* 0x000fe200078efe04 */
[----:B------:R-:W-:Y:S06]  /*1de0*/  BRA `(.L_x_9) ;  /* 0x0000000000f87947 */ /* 0x000fec0003800000 */
.L_x_22:
        /* <DEDUP_REMOVED lines=20> */
.L_x_27:
[----:B------:R-:W-:Y:S05]  /*1f30*/  BSYNC B0 ;  /* 0x0000000000007941 */ /* 0x000fea0003800000 */
.L_x_26:
[----:B------:R-:W-:Y:S01]  /*1f40*/  LEA R3, R0, 0x37800000, 0x17 ;  /* 0x3780000000037811 */ /* 0x000fe200078eb8ff */
[----:B------:R-:W-:-:S05]  /*1f50*/  IMAD.SHL.U32 R0, R2, 0x200000, RZ ;  /* 0x0020000002007824 */ /* 0x000fca00078e00ff */
[----:B------:R-:W-:Y:S01]  /*1f60*/  LOP3.LUT R0, R3, R0, R4, 0xfe, !PT ;  /* 0x0000000003007212 */ /* 0x000fe200078efe04 */
[----:B------:R-:W-:Y:S06]  /*1f70*/  BRA `(.L_x_9) ;  /* 0x0000000000947947 */ /* 0x000fec0003800000 */
.L_x_21:
[----:B------:R-:W-:-:S13]  /*1f80*/  ISETP.NE.AND P0, PT, R4, 0x1c, PT ;  /* 0x0000001c0400780c */ /* 0x000fda0003f05270 */
[----:B------:R-:W-:Y:S05]  /*1f90*/  @!P0 BRA `(.L_x_28) ;  /* 0x0000000000848947 */ /* 0x000fea0003800000 */
[----:B------:R-:W-:-:S13]  /*1fa0*/  ISETP.NE.AND P0, PT, R4, 0x1d, PT ;  /* 0x0000001d0400780c */ /* 0x000fda0003f05270 */
[----:B------:R-:W-:Y:S05]  /*1fb0*/  @!P0 BRA `(.L_x_29) ;  /* 0x0000000000708947 */ /* 0x000fea0003800000 */
[----:B------:R-:W-:-:S13]  /*1fc0*/  ISETP.NE.AND P0, PT, R4, 0x2c, PT ;  /* 0x0000002c0400780c */ /* 0x000fda0003f05270 */
[----:B------:R-:W-:Y:S05]  /*1fd0*/  @P0 BRA `(.L_x_8) ;  /* 0x0000000000200947 */ /* 0x000fea0003800000 */
[----:B------:R-:W2:Y:S01]  /*1fe0*/  LDG.E.U8 R2, desc[UR36][R2.64] ;  /* 0x0000002402027981 */ /* 0x000ea2000c1e1100 */
[----:B------:R-:W-:Y:S01]  /*1ff0*/  IMAD.MOV.U32 R0, RZ, RZ, 0x400000 ;  /* 0x00400000ff007424 */ /* 0x000fe200078e00ff */
[----:B--2---:R-:W-:-:S13]  /*2000*/  ISETP.NE.AND P0, PT, R2, RZ, PT ;  /* 0x000000ff0200720c */ /* 0x004fda0003f05270 */
[----:B------:R-:W-:Y:S05]  /*2010*/  @!P0 BRA `(.L_x_9) ;  /* 0x00000000006c8947 */ /* 0x000fea0003800000 */
[----:B------:R-:W-:-:S13]  /*2020*/  ISETP.NE.AND P0, PT, R2, 0xff, PT ;  /* 0x000000ff0200780c */ /* 0x000fda0003f05270 */
[----:B------:R-:W-:Y:S02]  /*2030*/  @!P0 IMAD.MOV.U32 R0, RZ, RZ, 0x7f800001 ;  /* 0x7f800001ff008424 */ /* 0x000fe400078e00ff */
[----:B------:R-:W-:Y:S01]  /*2040*/  @P0 IMAD.SHL.U32 R0, R2, 0x800000, RZ ;  /* 0x0080000002000824 */ /* 0x000fe200078e00ff */
[----:B------:R-:W-:Y:S06]  /*2050*/  BRA `(.L_x_9) ;  /* 0x00000000005c7947 */ /* 0x000fec0003800000 */
.L_x_8:
[----:B------:R-:W-:Y:S01]  /*2060*/  MOV R2, 0x0 ;  /* 0x0000000000027802 */ /* 0x000fe20000000f00 */
[----:B------:R-:W-:Y:S01]  /*2070*/  ULDC.64 UR4, c[0x4][0x108] ;  /* 0x0100420000047ab9 */ /* 0x000fe20000000a00 */
[----:B------:R-:W-:Y:S01]  /*2080*/  ULDC.64 UR6, c[0x4][0x18] ;  /* 0x0100060000067ab9 */ /* 0x000fe20000000a00 */
[----:B------:R-:W-:Y:S02]  /*2090*/  IMAD.U32 R4, RZ, RZ, UR4 ;  /* 0x00000004ff047e24 */ /* 0x000fe4000f8e00ff */
[----:B------:R-:W-:Y:S01]  /*20a0*/  IMAD.U32 R5, RZ, RZ, UR5 ;  /* 0x00000005ff057e24 */ /* 0x000fe2000f8e00ff */
[----:B------:R-:W0:Y:S01]  /*20b0*/  LDC.64 R2, c[0x4][R2] ;  /* 0x0100000002027b82 */ /* 0x000e220000000a00 */
[----:B------:R-:W-:Y:S01]  /*20c0*/  ULDC.64 UR4, c[0x4][0x110] ;  /* 0x0100440000047ab9 */ /* 0x000fe20000000a00 */
[----:B------:R-:W-:Y:S02]  /*20d0*/  IMAD.U32 R10, RZ, RZ, UR6 ;  /* 0x00000006ff0a7e24 */ /* 0x000fe4000f8e00ff */
[----:B------:R-:W-:-:S02]  /*20e0*/  IMAD.U32 R6, RZ, RZ, UR4 ;  /* 0x00000004ff067e24 */ /* 0x000fc4000f8e00ff */
[----:B------:R-:W-:Y:S02]  /*20f0*/  IMAD.U32 R7, RZ, RZ, UR5 ;  /* 0x00000005ff077e24 */ /* 0x000fe4000f8e00ff */
[----:B------:R-:W-:Y:S02]  /*2100*/  IMAD.U32 R11, RZ, RZ, UR7 ;  /* 0x00000007ff0b7e24 */ /* 0x000fe4000f8e00ff */
[----:B------:R-:W-:Y:S02]  /*2110*/  IMAD.MOV.U32 R8, RZ, RZ, 0x4e ;  /* 0x0000004eff087424 */ /* 0x000fe400078e00ff */
[----:B------:R-:W-:Y:S02]  /*2120*/  IMAD.MOV.U32 R12, RZ, RZ, 0x1 ;  /* 0x00000001ff0c7424 */ /* 0x000fe400078e00ff */
[----:B------:R-:W-:-:S07]  /*2130*/  IMAD.MOV.U32 R13, RZ, RZ, RZ ;  /* 0x000000ffff0d7224 */ /* 0x000fce00078e00ff */
[----:B------:R-:W-:-:S07]  /*2140*/  LEPC R20, `(.L_x_30) ;  /* 0x000000001014794e */ /* 0x000fce0000000000 */
[----:B0-----:R-:W-:Y:S05]  /*2150*/  CALL.ABS.NOINC R2 ;  /* 0x0000000002007343 */ /* 0x001fea0003c00000 */
.L_x_30:
[----:B------:R-:W-:Y:S01]  /*2160*/  IMAD.MOV.U32 R0, RZ, RZ, RZ ;  /* 0x000000ffff007224 */ /* 0x000fe200078e00ff */
[----:B------:R-:W-:Y:S06]  /*2170*/  BRA `(.L_x_9) ;  /* 0x0000000000147947 */ /* 0x000fec0003800000 */
.L_x_29:
[----:B------:R-:W2:Y:S02]  /*2180*/  LDG.E.64 R2, desc[UR36][R2.64] ;  /* 0x0000002402027981 */ /* 0x000ea4000c1e1b00 */
[----:B--2---:R0:W1:Y:S01]  /*2190*/  I2F.U64 R0, R2 ;  /* 0x0000000200007312 */ /* 0x0040620000301000 */
[----:B------:R-:W-:Y:S05]  /*21a0*/  BRA `(.L_x_9) ;  /* 0x0000000000087947 */ /* 0x000fea0003800000 */
.L_x_28:
[----:B------:R-:W2:Y:S02]  /*21b0*/  LDG.E R0, desc[UR36][R2.64] ;  /* 0x0000002402007981 */ /* 0x000ea4000c1e1900 */
[----:B--2---:R-:W-:-:S07]  /*21c0*/  I2FP.F32.U32 R0, R0 ;  /* 0x0000000000007245 */ /* 0x004fce0000201000 */
.L_x_9:
[----:B------:R-:W-:Y:S05]  /*21d0*/  BSYNC B6 ;  /* 0x0000000000067941 */ /* 0x000fea0003800000 */
.L_x_3:
[----:B------:R-:W1:Y:S01]  /*21e0*/  LDC.U8 R4, c[0x0][0x430] ;  /* 0x00010c00ff047b82 */ /* 0x000e620000000000 */
[----:B------:R-:W-:Y:S01]  /*21f0*/  ULDC UR4, c[0x0][0x420] ;  /* 0x0001080000047ab9 */ /* 0x000fe20000000800 */
[----:B0-234-:R-:W-:Y:S01]  /*2200*/  IMAD.MOV.U32 R2, RZ, RZ, 0x3f800000 ;  /* 0x3f800000ff027424 */ /* 0x01dfe200078e00ff */
[----:B-1---5:R-:W-:-:S13]  /*2210*/  FSETP.GT.FTZ.AND P0, PT, R0, UR4, PT ;  /* 0x0000000400007c0b */ /* 0x022fda000bf14000 */
[----:B------:R-:W-:-:S06]  /*2220*/  @P0 FADD.FTZ R0, R0, 1.0000000116860974231e-07 ;  /* 0x33d6bf9500000421 */ /* 0x000fcc0000010000 */
[----:B------:R-:W0:Y:S01]  /*2230*/  @P0 MUFU.RCP R0, R0 ;  /* 0x0000000000000308 */ /* 0x000e220000001000 */
[----:B------:R-:W-:-:S04]  /*2240*/  PRMT R3, R4, 0x9910, RZ ;  /* 0x0000991004037816 */ /* 0x000fc800000000ff */
[----:B------:R-:W-:Y:S01]  /*2250*/  ISETP.GT.AND P1, PT, R3, 0x9, PT ;  /* 0x000000090300780c */ /* 0x000fe20003f24270 */
[----:B0-----:R-:W-:-:S12]  /*2260*/  @P0 FMUL.FTZ R2, R0, UR4 ;  /* 0x0000000400020c20 */ /* 0x001fd80008410000 */
        /* <DEDUP_REMOVED lines=9> */
[----:B------:R-:W0:Y:S02]  /*2300*/  F2I.FTZ.TRUNC.NTZ R3, R2 ;  /* 0x0000000200037305 */ /* 0x000e24000021f100 */
[----:B0-----:R0:W-:Y:S01]  /*2310*/  STG.E.U8 desc[UR36][R16.64], R3 ;  /* 0x0000000310007986 */ /* 0x0011e2000c101124 */
[----:B------:R-:W-:Y:S05]  /*2320*/  BRA `(.L_x_36) ;  /* 0x0000000c00507947 */ /* 0x000fea0003800000 */
.L_x_34:
[----:B------:R-:W0:Y:S02]  /*2330*/  F2I.S64.TRUNC R2, R2 ;  /* 0x0000000200027311 */ /* 0x000e24000020d900 */
[----:B0-----:R-:W-:-:S05]  /*2340*/  IMAD.MOV.U32 R5, RZ, RZ, R2 ;  /* 0x000000ffff057224 */ /* 0x001fca00078e0002 */
[----:B------:R0:W-:Y:S01]  /*2350*/  STG.E.U8 desc[UR36][R16.64], R5 ;  /* 0x0000000510007986 */ /* 0x0001e2000c101124 */
[----:B------:R-:W-:Y:S05]  /*2360*/  BRA `(.L_x_36) ;  /* 0x0000000c00407947 */ /* 0x000fea0003800000 */
.L_x_33:
[----:B------:R-:W-:-:S13]  /*2370*/  ISETP.NE.AND P0, PT, R3, 0x2, PT ;  /* 0x000000020300780c */ /* 0x000fda0003f05270 */
[----:B------:R-:W-:Y:S05]  /*2380*/  @!P0 BRA `(.L_x_37) ;  /* 0x0000000000288947 */ /* 0x000fea0003800000 */
[----:B------:R-:W-:-:S13]  /*2390*/  ISETP.NE.AND P0, PT, R3, 0x3, PT ;  /* 0x000000030300780c */ /* 0x000fda0003f05270 */
[----:B------:R-:W-:Y:S05]  /*23a0*/  @!P0 BRA `(.L_x_38) ;  /* 0x0000000000148947 */ /* 0x000fea0003800000 */
[----:B------:R-:W-:-:S13]  /*23b0*/  ISETP.NE.AND P0, PT, R3, 0x4, PT ;  /* 0x000000040300780c */ /* 0x000fda0003f05270 */
[----:B------:R-:W-:Y:S05]  /*23c0*/  @P0 BRA `(.L_x_35) ;  /* 0x0000000800d00947 */ /* 0x000fea0003800000 */
[----:B------:R-:W0:Y:S02]  /*23d0*/  F2I.S64.TRUNC R2, R2 ;  /* 0x0000000200027311 */ /* 0x000e24000020d900 */
[----:B0-----:R0:W-:Y:S01]  /*23e0*/  STG.E.64 desc[UR36][R16.64], R2 ;  /* 0x0000000210007986 */ /* 0x0011e2000c101b24 */
[----:B------:R-:W-:Y:S05]  /*23f0*/  BRA `(.L_x_36) ;  /* 0x0000000c001c7947 */ /* 0x000fea0003800000 */
.L_x_38:
[----:B------:R-:W0:Y:S02]  /*2400*/  F2I.FTZ.TRUNC.NTZ R3, R2 ;  /* 0x0000000200037305 */ /* 0x000e24000021f100 */
[----:B0-----:R0:W-:Y:S01]  /*2410*/  STG.E desc[UR36][R16.64], R3 ;  /* 0x0000000310007986 */ /* 0x0011e2000c101924 */
[----:B------:R-:W-:Y:S05]  /*2420*/  BRA `(.L_x_36) ;  /* 0x0000000c00107947 */ /* 0x000fea0003800000 */
.L_x_37:
[----:B------:R-:W0:Y:S02]  /*2430*/  F2I.FTZ.TRUNC.NTZ R3, R2 ;  /* 0x0000000200037305 */ /* 0x000e24000021f100 */
[----:B0-----:R0:W-:Y:S01]  /*2440*/  STG.E.U16 desc[UR36][R16.64], R3 ;  /* 0x0000000310007986 */ /* 0x0011e2000c101524 */
[----:B------:R-:W-:Y:S05]  /*2450*/  BRA `(.L_x_36) ;  /* 0x0000000c00047947 */ /* 0x000fea0003800000 */
.L_x_32:
[----:B------:R-:W-:-:S13]  /*2460*/  ISETP.GT.AND P0, PT, R3, 0x6, PT ;  /* 0x000000060300780c */ /* 0x000fda0003f04270 */
[----:B------:R-:W-:Y:S05]  /*2470*/  @P0 BRA `(.L_x_39) ;  /* 0x0000000000240947 */ /* 0x000fea0003800000 */
[----:B------:R-:W-:-:S13]  /*2480*/  ISETP.NE.AND P0, PT, R3, 0x5, PT ;  /* 0x000000050300780c */ /* 0x000fda0003f05270 */
[----:B------:R-:W-:Y:S05]  /*2490*/  @!P0 BRA `(.L_x_40) ;  /* 0x0000000000108947 */ /* 0x000fea0003800000 */
[----:B------:R-:W-:-:S13]  /*24a0*/  ISETP.NE.AND P0, PT, R3, 0x6, PT ;  /* 0x000000060300780c */ /* 0x000fda0003f05270 */
[----:B------:R-:W-:Y:S05]  /*24b0*/  @P0 BRA `(.L_x_35) ;  /* 0x0000000800940947 */ /* 0x000fea0003800000 */
[----:B------:R0:W-:Y:S01]  /*24c0*/  STG.E desc[UR36][R16.64], R2 ;  /* 0x0000000210007986 */ /* 0x0001e2000c101924 */
[----:B------:R-:W-:Y:S05]  /*24d0*/  BRA `(.L_x_36) ;  /* 0x0000000800e47947 */ /* 0x000fea0003800000 */
.L_x_40:
[----:B------:R-:W-:-:S05]  /*24e0*/  F2FP.F16.F32.PACK_AB R2, RZ, R2 ;  /* 0x00000002ff02723e */ /* 0x000fca00000000ff */
[----:B------:R0:W-:Y:S01]  /*24f0*/  STG.E.U16 desc[UR36][R16.64], R2 ;  /* 0x0000000210007986 */ /* 0x0001e2000c101524 */
[----:B------:R-:W-:Y:S05]  /*2500*/  BRA `(.L_x_36) ;  /* 0x0000000800d87947 */ /* 0x000fea0003800000 */
.L_x_39:
[----:B------:R-:W-:-:S13]  /*2510*/  ISETP.NE.AND P0, PT, R3, 0x7, PT ;  /* 0x000000070300780c */ /* 0x000fda0003f05270 */
[----:B------:R-:W-:Y:S05]  /*2520*/  @!P0 BRA `(.L_x_41) ;  /* 0x00000000002c8947 */ /* 0x000fea0003800000 */
[----:B------:R-:W-:-:S13]  /*2530*/  ISETP.NE.AND P0, PT, R3, 0x8, PT ;  /* 0x000000080300780c */ /* 0x000fda0003f05270 */
[----:B------:R-:W-:Y:S05]  /*2540*/  @!P0 BRA `(.L_x_42) ;  /* 0x0000000000148947 */ /* 0x000fea0003800000 */
[----:B------:R-:W-:-:S13]  /*2550*/  ISETP.NE.AND P0, PT, R3, 0x9, PT ;  /* 0x000000090300780c */ /* 0x000fda0003f05270 */
[----:B------:R-:W-:Y:S05]  /*2560*/  @P0 BRA `(.L_x_35) ;  /* 0x0000000800680947 */ /* 0x000fea0003800000 */
[----:B------:R-:W-:-:S05]  /*2570*/  IMAD.MOV.U32 R3, RZ, RZ, RZ ;  /* 0x000000ffff037224 */ /* 0x000fca00078e00ff */
[----:B------:R0:W-:Y:S01]  /*2580*/  STG.E.64 desc[UR36][R16.64], R2 ;  /* 0x0000000210007986 */ /* 0x0001e2000c101b24 */
[----:B------:R-:W-:Y:S05]  /*2590*/  BRA `(.L_x_36) ;  /* 0x0000000800b47947 */ /* 0x000fea0003800000 */
.L_x_42:
[----:B------:R-:W-:-:S04]  /*25a0*/  F2FP.F16.F32.PACK_AB R3, RZ, R2 ;  /* 0x00000002ff03723e */ /* 0x000fc800000000ff */
[----:B------:R-:W-:-:S05]  /*25b0*/  PRMT R3, R3, 0x5410, RZ ;  /* 0x0000541003037816 */ /* 0x000fca00000000ff */
[----:B------:R0:W-:Y:S01]  /*25c0*/  STG.E desc[UR36][R16.64], R3 ;  /* 0x0000000310007986 */ /* 0x0001e2000c101924 */
[----:B------:R-:W-:Y:S05]  /*25d0*/  BRA `(.L_x_36) ;  /* 0x0000000800a47947 */ /* 0x000fea0003800000 */
.L_x_41:
[----:B------:R-:W-:-:S06]  /*25e0*/  FMUL.FTZ R2, R2, 1 ;  /* 0x3f80000002027820 */ /* 0x000fcc0000410000 */
[----:B------:R-:W0:Y:S02]  /*25f0*/  F2F.F64.F32 R2, R2 ;  /* 0x0000000200027310 */ /* 0x000e240000201800 */
[----:B0-----:R0:W-:Y:S01]  /*2600*/  STG.E.64 desc[UR36][R16.64], R2 ;  /* 0x0000000210007986 */ /* 0x0011e2000c101b24 */
[----:B------:R-:W-:Y:S05]  /*2610*/  BRA `(.L_x_36) ;  /* 0x0000000800947947 */ /* 0x000fea0003800000 */
.L_x_31:
        /* <DEDUP_REMOVED lines=8> */
[----:B------:R-:W-:-:S04]  /*26a0*/  FSETP.NEU.FTZ.AND P0, PT, R2, RZ, PT ;  /* 0x000000ff0200720b */ /* 0x000fc80003f1d000 */
[----:B------:R-:W-:-:S05]  /*26b0*/  SEL R3, RZ, 0x1, !P0 ;  /* 0x00000001ff037807 */ /* 0x000fca0004000000 */
[----:B------:R0:W-:Y:S01]  /*26c0*/  STG.E.U8 desc[UR36][R16.64], R3 ;  /* 0x0000000310007986 */ /* 0x0001e2000c101124 */
[----:B------:R-:W-:Y:S05]  /*26d0*/  BRA `(.L_x_36) ;  /* 0x0000000800647947 */ /* 0x000fea0003800000 */
.L_x_45:
[----:B------:R-:W-:Y:S01]  /*26e0*/  FMUL.FTZ R4, R2, 1 ;  /* 0x3f80000002047820 */ /* 0x000fe20000410000 */
[----:B------:R-:W-:-:S05]  /*26f0*/  CS2R R6, SRZ ;  /* 0x0000000000067805 */ /* 0x000fca000001ff00 */
[----:B------:R-:W0:Y:S02]  /*2700*/  F2F.F64.F32 R4, R4 ;  /* 0x0000000400047310 */ /* 0x000e240000201800 */
[----:B0-----:R0:W-:Y:S01]  /*2710*/  STG.E.128 desc[UR36][R16.64], R4 ;  /* 0x0000000410007986 */ /* 0x0011e2000c101d24 */
[----:B------:R-:W-:Y:S05]  /*2720*/  BRA `(.L_x_36) ;  /* 0x0000000800507947 */ /* 0x000fea0003800000 */
.L_x_44:
[----:B------:R-:W-:-:S13]  /*2730*/  ISETP.NE.AND P0, PT, R3, 0xf, PT ;  /* 0x0000000f0300780c */ /* 0x000fda0003f05270 */
[----:B------:R-:W-:Y:S05]  /*2740*/  @!P0 BRA `(.L_x_46) ;  /* 0x0000000000ac8947 */ /* 0x000fea0003800000 */
[----:B------:R-:W-:-:S13]  /*2750*/  ISETP.NE.AND P0, PT, R3, 0x17, PT ;  /* 0x000000170300780c */ /* 0x000fda0003f05270 */
[----:B------:R-:W-:Y:S05]  /*2760*/  @!P0 BRA `(.L_x_47) ;  /* 0x0000000000508947 */ /* 0x000fea0003800000 */
[----:B------:R-:W-:-:S13]  /*2770*/  ISETP.NE.AND P0, PT, R3, 0x18, PT ;  /* 0x000000180300780c */ /* 0x000fda0003f05270 */
[----:B------:R-:W-:Y:S05]  /*2780*/  @P0 BRA `(.L_x_35) ;  /* 0x0000000400e00947 */ /* 0x000fea0003800000 */
[C---:B------:R-:W-:Y:S01]  /*2790*/  LOP3.LUT R4, R2.reuse, 0x7fffffff, RZ, 0xc0, !PT ;  /* 0x7fffffff02047812 */ /* 0x040fe200078ec0ff */
[----:B------:R-:W-:Y:S01]  /*27a0*/  BSSY B0, `(.L_x_48) ;  /* 0x000000d000007945 */ /* 0x000fe20003800000 */
[----:B------:R-:W-:Y:S02]  /*27b0*/  LOP3.LUT R0, R2, 0x80000000, RZ, 0xc0, !PT ;  /* 0x8000000002007812 */ /* 0x000fe400078ec0ff */
[----:B------:R-:W-:Y:S02]  /*27c0*/  ISETP.GT.U32.AND P0, PT, R4, 0x43efffff, PT ;  /* 0x43efffff0400780c */ /* 0x000fe40003f04070 */
[----:B------:R-:W-:Y:S01]  /*27d0*/  SHF.R.U32.HI R5, RZ, 0x18, R0 ;  /* 0x00000018ff057819 */ /* 0x000fe20000011600 */
[----:B------:R-:W-:-:S10]  /*27e0*/  IMAD.MOV.U32 R0, RZ, RZ, 0x7f ;  /* 0x0000007fff007424 */ /* 0x000fd400078e00ff */
[----:B------:R-:W-:Y:S05]  /*27f0*/  @P0 BRA `(.L_x_49) ;  /* 0x00000000001c0947 */ /* 0x000fea0003800000 */
[----:B------:R-:W-:-:S13]  /*2800*/  ISETP.GE.U32.AND P0, PT, R4, 0x3c800000, PT ;  /* 0x3c8000000400780c */ /* 0x000fda0003f06070 */
[----:B------:R-:W-:-:S04]  /*2810*/  @P0 SHF.R.U32.HI R0, RZ, 0x14, R2 ;  /* 0x00000014ff000819 */ /* 0x000fc80000011602 */
[----:B------:R-:W-:-:S04]  /*2820*/  @P0 LOP3.LUT R3, R0, 0x1, RZ, 0xc0, !PT ;  /* 0x0000000100030812 */ /* 0x000fc800078ec0ff */
[----:B------:R-:W-:Y:S01]  /*2830*/  @P0 IADD3 R3, R2, 0x407ffff, R3 ;  /* 0x0407ffff02030810 */ /* 0x000fe20007ffe003 */
[----:B------:R-:W-:-:S03]  /*2840*/  @!P0 FADD.FTZ R2, R4, 16384 ;  /* 0x4680000004028421 */ /* 0x000fc60000010000 */
[----:B------:R-:W-:Y:S01]  /*2850*/  @P0 SHF.R.U32.HI R0, RZ, 0x14, R3 ;  /* 0x00000014ff000819 */ /* 0x000fe20000011603 */
[----:B------:R-:W-:-:S07]  /*2860*/  @!P0 VIADD R0, R2, 0xb9800000 ;  /* 0xb980000002008836 */ /* 0x000fce0000000000 */
.L_x_49:
[----:B------:R-:W-:Y:S05]  /*2870*/  BSYNC B0 ;  /* 0x0000000000007941 */ /* 0x000fea0003800000 */
.L_x_48:
[----:B------:R-:W-:-:S05]  /*2880*/  LOP3.LUT R5, R0, R5, RZ, 0xfc, !PT ;  /* 0x0000000500057212 */ /* 0x000fca00078efcff */
[----:B------:R0:W-:Y:S01]  /*2890*/  STG.E.U8 desc[UR36][R16.64], R5 ;  /* 0x0000000510007986 */ /* 0x0001e2000c101124 */
[----:B------:R-:W-:Y:S05]  /*28a0*/  BRA `(.L_x_36) ;  /* 0x0000000400f07947 */ /* 0x000fea0003800000 */
.L_x_47:
[----:B------:R-:W-:Y:S01]  /*28b0*/  LOP3.LUT R4, R2, 0x7fffffff, RZ, 0xc0, !PT ;  /* 0x7fffffff02047812 */ /* 0x000fe200078ec0ff */
[----:B------:R-:W-:Y:S03]  /*28c0*/  BSSY B0, `(.L_x_50) ;  /* 0x000000e000007945 */ /* 0x000fe60003800000 */
[----:B------:R-:W-:-:S13]  /*28d0*/  ISETP.GT.U32.AND P0, PT, R4, 0x477fffff, PT ;  /* 0x477fffff0400780c */ /* 0x000fda0003f04070 */
[----:B------:R-:W-:Y:S05]  /*28e0*/  @P0 BRA `(.L_x_51) ;  /* 0x0000000000200947 */ /* 0x000fea0003800000 */
[----:B------:R-:W-:-:S13]  /*28f0*/  ISETP.GE.U32.AND P0, PT, R4, 0x38800000, PT ;  /* 0x388000000400780c */ /* 0x000fda0003f06070 */
[----:B------:R-:W-:-:S04]  /*2900*/  @P0 SHF.R.U32.HI R0, RZ, 0x15, R2 ;  /* 0x00000015ff000819 */ /* 0x000fc80000011602 */
[----:B------:R-:W-:-:S04]  /*2910*/  @P0 LOP3.LUT R3, R0, 0x1, RZ, 0xc0, !PT ;  /* 0x0000000100030812 */ /* 0x000fc800078ec0ff */
[----:B------:R-:W-:Y:S01]  /*2920*/  @P0 IADD3 R0, R2, 0x80fffff, R3 ;  /* 0x080fffff02000810 */ /* 0x000fe20007ffe003 */
[----:B------:R-:W-:-:S03]  /*2930*/  @!P0 FADD.FTZ R3, R4, 128 ;  /* 0x4300000004038421 */ /* 0x000fc60000010000 */
[----:B------:R-:W-:Y:S01]  /*2940*/  @P0 SHF.R.U32.HI R0, RZ, 0x15, R0 ;  /* 0x00000015ff000819 */ /* 0x000fe20000011600 */
[----:B------:R-:W-:Y:S01]  /*2950*/  @!P0 VIADD R0, R3, 0xbd000000 ;  /* 0xbd00000003008836 */ /* 0x000fe20000000000 */
[----:B------:R-:W-:Y:S06]  /*2960*/  BRA `(.L_x_52) ;  /* 0x00000000000c7947 */ /* 0x000fec0003800000 */
.L_x_51:
[----:B------:R-:W-:Y:S01]  /*2970*/  IMAD.MOV.U32 R0, RZ, RZ, 0x7f ;  /* 0x0000007fff007424 */ /* 0x000fe200078e00ff */
[----:B------:R-:W-:-:S04]  /*2980*/  ISETP.GT.U32.AND P0, PT, R4, 0x7f800000, PT ;  /* 0x7f8000000400780c */ /* 0x000fc80003f04070 */
[----:B------:R-:W-:-:S09]  /*2990*/  SEL R0, R0, 0x7c, P0 ;  /* 0x0000007c00007807 */ /* 0x000fd20000000000 */
.L_x_52:
[----:B------:R-:W-:Y:S05]  /*29a0*/  BSYNC B0 ;  /* 0x0000000000007941 */ /* 0x000fea0003800000 */
.L_x_50:
[----:B------:R-:W-:-:S04]  /*29b0*/  LOP3.LUT R2, R2, 0x80000000, RZ, 0xc0, !PT ;  /* 0x8000000002027812 */ /* 0x000fc800078ec0ff */
[----:B------:R-:W-:-:S04]  /*29c0*/  SHF.R.U32.HI R3, RZ, 0x18, R2 ;  /* 0x00000018ff037819 */ /* 0x000fc80000011602 */
[----:B------:R-:W-:-:S05]  /*29d0*/  LOP3.LUT R3, R0, R3, RZ, 0xfc, !PT ;  /* 0x0000000300037212 */ /* 0x000fca00078efcff */
[----:B------:R0:W-:Y:S01]  /*29e0*/  STG.E.U8 desc[UR36][R16.64], R3 ;  /* 0x0000000310007986 */ /* 0x0001e2000c101124 */
[----:B------:R-:W-:Y:S05]  /*29f0*/  BRA `(.L_x_36) ;  /* 0x00000004009c7947 */ /* 0x000fea0003800000 */
.L_x_46:
[----:B------:R-:W-:-:S05]  /*2a00*/  F2FP.BF16.F32.PACK_AB R2, RZ, R2 ;  /* 0x00000002ff02723e */ /* 0x000fca00000010ff */
[----:B------:R0:W-:Y:S01]  /*2a10*/  STG.E.U16 desc[UR36][R16.64], R2 ;  /* 0x0000000210007986 */ /* 0x0001e2000c101524 */
[----:B------:R-:W-:Y:S05]  /*2a20*/  BRA `(.L_x_36) ;  /* 0x0000000400907947 */ /* 0x000fea0003800000 */
.L_x_43:
        /* <DEDUP_REMOVED lines=8> */
[----:B------:R-:W0:Y:S02]  /*2ab0*/  F2I.FTZ.U32.TRUNC.NTZ R3, R2 ;  /* 0x0000000200037305 */ /* 0x000e24000021f000 */
[----:B0-----:R4:W-:Y:S01]  /*2ac0*/  STG.E.U16 desc[UR36][R16.64], R3 ;  /* 0x0000000310007986 */ /* 0x0019e2000c101524 */
[----:B------:R-:W-:Y:S05]  /*2ad0*/  BRA `(.L_x_36) ;  /* 0x0000000400647947 */ /* 0x000fea0003800000 */
.L_x_55:
[----:B------:R-:W-:Y:S01]  /*2ae0*/  LOP3.LUT R3, R2, 0x7fffffff, RZ, 0xc0, !PT ;  /* 0x7fffffff02037812 */ /* 0x000fe200078ec0ff */
[----:B------:R-:W-:Y:S01]  /*2af0*/  BSSY B0, `(.L_x_56) ;  /* 0x0000013000007945 */ /* 0x000fe20003800000 */
[----:B------:R-:W-:Y:S02]  /*2b00*/  IMAD.MOV.U32 R8, RZ, RZ, 0x80 ;  /* 0x00000080ff087424 */ /* 0x000fe400078e00ff */
[----:B------:R-:W-:-:S13]  /*2b10*/  ISETP.GT.U32.AND P0, PT, R3, 0x437fffff, PT ;  /* 0x437fffff0300780c */ /* 0x000fda0003f04070 */
[----:B------:R-:W-:Y:S05]  /*2b20*/  @P0 BRA `(.L_x_57) ;  /* 0x00000000003c0947 */ /* 0x000fea0003800000 */
[----:B------:R-:W-:-:S13]  /*2b30*/  ISETP.GE.U32.AND P0, PT, R3, 0x3c000000, PT ;  /* 0x3c0000000300780c */ /* 0x000fda0003f06070 */
[----:B------:R-:W-:-:S04]  /*2b40*/  @P0 SHF.R.U32.HI R0, RZ, 0x14, R2 ;  /* 0x00000014ff000819 */ /* 0x000fc80000011602 */
[----:B------:R-:W-:-:S04]  /*2b50*/  @P0 LOP3.LUT R5, R0, 0x1, RZ, 0xc0, !PT ;  /* 0x0000000100050812 */ /* 0x000fc800078ec0ff */
[----:B------:R-:W-:-:S04]  /*2b60*/  @P0 IADD3 R0, R2, 0x487ffff, R5 ;  /* 0x0487ffff02000810 */ /* 0x000fc80007ffe005 */
[----:B------:R-:W-:-:S04]  /*2b70*/  @P0 SHF.R.U32.HI R0, RZ, 0x14, R0 ;  /* 0x00000014ff000819 */ /* 0x000fc80000011600 */
[----:B------:R-:W-:Y:S01]  /*2b80*/  @P0 LOP3.LUT R0, R0, 0xff, RZ, 0xc0, !PT ;  /* 0x000000ff00000812 */ /* 0x000fe200078ec0ff */
[----:B------:R-:W-:Y:S06]  /*2b90*/  @P0 BRA `(.L_x_58) ;  /* 0x0000000000100947 */ /* 0x000fec0003800000 */
[----:B------:R-:W-:Y:S01]  /*2ba0*/  FADD.FTZ R0, R3, 8192 ;  /* 0x4600000003007421 */ /* 0x000fe20000010000 */
[----:B------:R-:W-:-:S04]  /*2bb0*/  PRMT R8, RZ, 0x7610, R8 ;  /* 0x00007610ff087816 */ /* 0x000fc80000000008 */
[----:B------:R-:W-:-:S13]  /*2bc0*/  LOP3.LUT P0, R0, R0, 0xff, RZ, 0xc0, !PT ;  /* 0x000000ff00007812 */ /* 0x000fda000780c0ff */
[----:B------:R-:W-:Y:S05]  /*2bd0*/  @!P0 BRA `(.L_x_57) ;  /* 0x0000000000108947 */ /* 0x000fea0003800000 */
.L_x_58:
[----:B------:R-:W-:-:S04]  /*2be0*/  LOP3.LUT R2, R2, 0x80000000, RZ, 0xc0, !PT ;  /* 0x8000000002027812 */ /* 0x000fc800078ec0ff */
[----:B------:R-:W-:-:S04]  /*2bf0*/  SHF.R.U32.HI R3, RZ, 0x18, R2 ;  /* 0x00000018ff037819 */ /* 0x000fc80000011602 */
[----:B------:R-:W-:-:S04]  /*2c00*/  LOP3.LUT R0, R0, R3, RZ, 0xfc, !PT ;  /* 0x0000000300007212 */ /* 0x000fc800078efcff */
[----:B------:R-:W-:-:S07]  /*2c10*/  PRMT R8, R0, 0x7610, R8 ;  /* 0x0000761000087816 */ /* 0x000fce0000000008 */
.L_x_57:
[----:B------:R-:W-:Y:S05]  /*2c20*/  BSYNC B0 ;  /* 0x0000000000007941 */ /* 0x000fea0003800000 */
.L_x_56:
[----:B------:R0:W-:Y:S01]  /*2c30*/  STG.E.U8 desc[UR36][R16.64], R8 ;  /* 0x0000000810007986 */ /* 0x0001e2000c101124 */
[----:B------:R-:W-:Y:S05]  /*2c40*/  BRA `(.L_x_36) ;  /* 0x0000000400087947 */ /* 0x000fea0003800000 */
.L_x_54:
        /* <DEDUP_REMOVED lines=16> */
.L_x_61:
[----:B------:R-:W-:-:S04]  /*2d50*/  LOP3.LUT R2, R2, 0x80000000, RZ, 0xc0, !PT ;  /* 0x8000000002027812 */ /* 0x000fc800078ec0ff */
[----:B------:R-:W-:-:S04]  /*2d60*/  SHF.R.U32.HI R3, RZ, 0x18, R2 ;  /* 0x00000018ff037819 */ /* 0x000fc80000011602 */
[----:B------:R-:W-:-:S04]  /*2d70*/  LOP3.LUT R0, R0, R3, RZ, 0xfc, !PT ;  /* 0x0000000300007212 */ /* 0x000fc800078efcff */
[----:B------:R-:W-:-:S07]  /*2d80*/  PRMT R8, R0, 0x7610, R8 ;  /* 0x0000761000087816 */ /* 0x000fce0000000008 */
.L_x_60:
[----:B------:R-:W-:Y:S05]  /*2d90*/  BSYNC B0 ;  /* 0x0000000000007941 */ /* 0x000fea0003800000 */
.L_x_59:
[----:B------:R3:W-:Y:S01]  /*2da0*/  STG.E.U8 desc[UR36][R16.64], R8 ;  /* 0x0000000810007986 */ /* 0x0007e2000c101124 */
[----:B------:R-:W-:Y:S05]  /*2db0*/  BRA `(.L_x_36) ;  /* 0x0000000000ac7947 */ /* 0x000fea0003800000 */
.L_x_53:
[----:B------:R-:W-:-:S13]  /*2dc0*/  ISETP.NE.AND P0, PT, R3, 0x1c, PT ;  /* 0x0000001c0300780c */ /* 0x000fda0003f05270 */
[----:B------:R-:W-:Y:S05]  /*2dd0*/  @!P0 BRA `(.L_x_62) ;  /* 0x00000000009c8947 */ /* 0x000fea0003800000 */
[----:B------:R-:W-:-:S13]  /*2de0*/  ISETP.NE.AND P0, PT, R3, 0x1d, PT ;  /* 0x0000001d0300780c */ /* 0x000fda0003f05270 */
[----:B------:R-:W-:Y:S05]  /*2df0*/  @!P0 BRA `(.L_x_63) ;  /* 0x0000000000888947 */ /* 0x000fea0003800000 */
[----:B------:R-:W-:-:S13]  /*2e00*/  ISETP.NE.AND P0, PT, R3, 0x2c, PT ;  /* 0x0000002c0300780c */ /* 0x000fda0003f05270 */
[----:B------:R-:W-:Y:S05]  /*2e10*/  @P0 BRA `(.L_x_35) ;  /* 0x00000000003c0947 */ /* 0x000fea0003800000 */
[----:B------:R-:W-:-:S04]  /*2e20*/  SHF.R.U32.HI R4, RZ, 0x17, R2 ;  /* 0x00000017ff047819 */ /* 0x000fc80000011602 */
[----:B------:R-:W-:-:S04]  /*2e30*/  LOP3.LUT R3, R4, 0xff, RZ, 0xc0, !PT ;  /* 0x000000ff04037812 */ /* 0x000fc800078ec0ff */
[----:B------:R-:W-:-:S13]  /*2e40*/  ISETP.NE.AND P1, PT, R3, 0xff, PT ;  /* 0x000000ff0300780c */ /* 0x000fda0003f25270 */
[--C-:B------:R-:W-:Y:S02]  /*2e50*/  @P1 SHF.R.U32.HI R0, RZ, 0x16, R2.reuse ;  /* 0x00000016ff001819 */ /* 0x100fe40000011602 */
[----:B------:R-:W-:Y:S01]  /*2e60*/  @P1 LOP3.LUT P0, RZ, R3, 0x3fffff, R2, 0xf8, !PT ;  /* 0x003fffff03ff1812 */ /* 0x000fe2000780f802 */
[----:B------:R-:W-:Y:S01]  /*2e70*/  IMAD.MOV.U32 R3, RZ, RZ, 0xff ;  /* 0x000000ffff037424 */ /* 0x000fe200078e00ff */
[----:B------:R-:W-:-:S04]  /*2e80*/  @P1 LOP3.LUT R0, R0, 0x1, RZ, 0xc0, !PT ;  /* 0x0000000100001812 */ /* 0x000fc800078ec0ff */
[----:B------:R-:W-:Y:S01]  /*2e90*/  @P1 ISETP.EQ.U32.AND P2, PT, R0, 0x1, P0 ;  /* 0x000000010000180c */ /* 0x000fe20000742070 */
[----:B------:R-:W-:Y:S01]  /*2ea0*/  @P1 VIADD R0, R4, 0x1 ;  /* 0x0000000104001836 */ /* 0x000fe20000000000 */
[----:B------:R-:W-:Y:S02]  /*2eb0*/  PLOP3.LUT P0, PT, PT, PT, PT, 0x80, 0x0 ;  /* 0x000000000000781c */ /* 0x000fe40003f0f070 */
[----:B------:R-:W-:-:S13]  /*2ec0*/  @P1 PLOP3.LUT P0, PT, P2, PT, PT, 0x80, 0x0 ;  /* 0x000000000000181c */ /* 0x000fda000170f070 */
[----:B------:R-:W-:-:S04]  /*2ed0*/  @!P0 IMAD.MOV R0, RZ, RZ, R4 ;  /* 0x000000ffff008224 */ /* 0x000fc800078e0204 */
[----:B------:R-:W-:-:S05]  /*2ee0*/  @P1 IMAD.MOV.U32 R3, RZ, RZ, R0 ;  /* 0x000000ffff031224 */ /* 0x000fca00078e0000 */
[----:B------:R1:W-:Y:S01]  /*2ef0*/  STG.E.U8 desc[UR36][R16.64], R3 ;  /* 0x0000000310007986 */ /* 0x0003e2000c101124 */
[----:B------:R-:W-:Y:S05]  /*2f00*/  BRA `(.L_x_36) ;  /* 0x0000000000587947 */ /* 0x000fea0003800000 */
.L_x_35:
        /* <DEDUP_REMOVED lines=16> */
.L_x_64:
[----:B------:R-:W-:Y:S05]  /*3010*/  BRA `(.L_x_36) ;  /* 0x0000000000147947 */ /* 0x000fea0003800000 */
.L_x_63:
[----:B------:R-:W0:Y:S02]  /*3020*/  F2I.U64.TRUNC R2, R2 ;  /* 0x0000000200027311 */ /* 0x000e24000020d800 */
[----:B0-----:R2:W-:Y:S01]  /*3030*/  STG.E.64 desc[UR36][R16.64], R2 ;  /* 0x0000000210007986 */ /* 0x0015e2000c101b24 */
[----:B------:R-:W-:Y:S05]  /*3040*/  BRA `(.L_x_36) ;  /* 0x0000000000087947 */ /* 0x000fea0003800000 */
.L_x_62:
[----:B------:R-:W0:Y:S02]  /*3050*/  F2I.FTZ.U32.TRUNC.NTZ R3, R2 ;  /* 0x0000000200037305 */ /* 0x000e24000021f000 */
[----:B0-----:R0:W-:Y:S02]  /*3060*/  STG.E desc[UR36][R16.64], R3 ;  /* 0x0000000310007986 */ /* 0x0011e4000c101924 */
.L_x_36:
[----:B------:R-:W-:-:S04]  /*3070*/  IMAD R18, R23, 0x200, R18 ;  /* 0x0000020017127824 */ /* 0x000fc800078e0212 */
[----:B------:R-:W-:-:S07]  /*3080*/  VIADD R19, R18, 0x80 ;  /* 0x0000008012137836 */ /* 0x000fce0000000000 */
.L_x_1:
[----:B------:R-:W-:Y:S05]  /*3090*/  BSYNC B7 ;  /* 0x0000000000077941 */ /* 0x000fea0003800000 */
.L_x_0:
[----:B------:R-:W-:Y:S01]  /*30a0*/  ULDC UR4, c[0x0][0x210] ;  /* 0x0000840000047ab9 */ /* 0x000fe20000000800 */
[----:B------:R-:W-:Y:S01]  /*30b0*/  BSSY B7, `(.L_x_65) ;  /* 0x0000301000077945 */ /* 0x000fe20003800000 */
[----:B------:R-:W-:-:S13]  /*30c0*/  ISETP.GE.AND P0, PT, R19, UR4, PT ;  /* 0x0000000413007c0c */ /* 0x000fda000bf06270 */
[----:B------:R-:W-:Y:S05]  /*30d0*/  @P0 BRA `(.L_x_66) ;  /* 0x0000002c00f80947 */ /* 0x000fea0003800000 */
[----:B0-----:R-:W0:Y:S01]  /*30e0*/  LDC R6, c[0x0][0x218] ;  /* 0x00008600ff067b82 */ /* 0x001e220000000800 */
[----:B------:R-:W-:Y:S02]  /*30f0*/  IMAD.MOV.U32 R0, RZ, RZ, RZ ;  /* 0x000000ffff007224 */ /* 0x000fe400078e00ff */
[----:B-1234-:R-:W-:Y:S01]  /*3100*/  IMAD.MOV.U32 R16, RZ, RZ, RZ ;  /* 0x000000ffff107224 */ /* 0x01efe200078e00ff */
[----:B0-----:R-:W-:-:S13]  /*3110*/  ISETP.NE.AND P0, PT, R6, RZ, PT ;  /* 0x000000ff0600720c */ /* 0x001fda0003f05270 */
[----:B------:R-:W-:Y:S05]  /*3120*/  @!P0 BRA `(.L_x_67) ;  /* 0x0000001000a88947 */ /* 0x000fea0003800000 */
        /* <DEDUP_REMOVED lines=298> */
.L_x_67:
        /* <DEDUP_REMOVED lines=22> */
.L_x_72:
[----:B------:R-:W2:Y:S02]  /*4530*/  LDG.E.U8 R0, desc[UR36][R2.64] ;  /* 0x0000002402007981 */ /* 0x000ea4000c1e1100 */
[----:B--2---:R-:W-:Y:S01]  /*4540*/  I2FP.F32.U32 R0, R0 ;  /* 0x0000000000007245 */ /* 0x004fe20000201000 */
[----:B------:R-:W-:Y:S06]  /*4550*/  BRA `(.L_x_74) ;  /* 0x0000000c002c7947 */ /* 0x000fec0003800000 */
.L_x_71:
[----:B------:R-:W-:-:S13]  /*4560*/  ISETP.NE.AND P0, PT, R4, 0x2, PT ;  /* 0x000000020400780c */ /* 0x000fda0003f05270 */
[----:B------:R-:W-:Y:S05]  /*4570*/  @!P0 BRA `(.L_x_75) ;  /* 0x0000000000288947 */ /* 0x000fea0003800000 */
[----:B------:R-:W-:-:S13]  /*4580*/  ISETP.NE.AND P0, PT, R4, 0x3, PT ;  /* 0x000000030400780c */ /* 0x000fda0003f05270 */
[----:B------:R-:W-:Y:S05]  /*4590*/  @!P0 BRA `(.L_x_76) ;  /* 0x0000000000148947 */ /* 0x000fea0003800000 */
[----:B------:R-:W-:-:S13]  /*45a0*/  ISETP.NE.AND P0, PT, R4, 0x4, PT ;  /* 0x000000040400780c */ /* 0x000fda0003f05270 */
[----:B------:R-:W-:Y:S05]  /*45b0*/  @P0 BRA `(.L_x_73) ;  /* 0x0000000800b80947 */ /* 0x000fea0003800000 */
[----:B------:R-:W2:Y:S02]  /*45c0*/  LDG.E.64 R2, desc[UR36][R2.64] ;  /* 0x0000002402027981 */ /* 0x000ea4000c1e1b00 */
[----:B--2---:R2:W3:Y:S01]  /*45d0*/  I2F.S64 R0, R2 ;  /* 0x0000000200007312 */ /* 0x0044e20000301400 */
[----:B------:R-:W-:Y:S05]  /*45e0*/  BRA `(.L_x_74) ;  /* 0x0000000c00087947 */ /* 0x000fea0003800000 */
.L_x_76:
[----:B------:R-:W2:Y:S02]  /*45f0*/  LDG.E R0, desc[UR36][R2.64] ;  /* 0x0000002402007981 */ /* 0x000ea4000c1e1900 */
[----:B--2---:R-:W-:Y:S01]  /*4600*/  I2FP.F32.S32 R0, R0 ;  /* 0x0000000000007245 */ /* 0x004fe20000201400 */
[----:B------:R-:W-:Y:S06]  /*4610*/  BRA `(.L_x_74) ;  /* 0x0000000800fc7947 */ /* 0x000fec0003800000 */
.L_x_75:
[----:B------:R-:W2:Y:S02]  /*4620*/  LDG.E.U16 R0, desc[UR36][R2.64] ;  /* 0x0000002402007981 */ /* 0x000ea4000c1e1500 */
[----:B--2---:R-:W1:Y:S01]  /*4630*/  I2F.S16 R0, R0 ;  /* 0x0000000000007306 */ /* 0x004e620000101400 */
[----:B------:R-:W-:Y:S05]  /*4640*/  BRA `(.L_x_74) ;  /* 0x0000000800f07947 */ /* 0x000fea0003800000 */
.L_x_70:
        /* <DEDUP_REMOVED lines=8> */
.L_x_78:
[----:B------:R-:W2:Y:S02]  /*46d0*/  LDG.E.U16 R0, desc[UR36][R2.64] ;  /* 0x0000002402007981 */ /* 0x000ea4000c1e1500 */
[----:B--2---:R-:W-:Y:S01]  /*46e0*/  HADD2.F32 R0, -RZ, R0.H0_H0 ;  /* 0x20000000ff007230 */ /* 0x004fe20000004100 */
[----:B------:R-:W-:Y:S06]  /*46f0*/  BRA `(.L_x_74) ;  /* 0x0000000800c47947 */ /* 0x000fec0003800000 */
.L_x_77:
        /* <DEDUP_REMOVED lines=8> */
.L_x_80:
[----:B------:R-:W2:Y:S02]  /*4780*/  LDG.E.U16 R0, desc[UR36][R2.64] ;  /* 0x0000002402007981 */ /* 0x000ea4000c1e1500 */
[----:B--2---:R-:W-:Y:S01]  /*4790*/  HADD2.F32 R0, -RZ, R0.H0_H0 ;  /* 0x20000000ff007230 */ /* 0x004fe20000004100 */
[----:B------:R-:W-:Y:S06]  /*47a0*/  BRA `(.L_x_74) ;  /* 0x0000000800987947 */ /* 0x000fec0003800000 */
.L_x_79:
[----:B------:R-:W2:Y:S01]  /*47b0*/  LDG.E.64 R2, desc[UR36][R2.64] ;  /* 0x0000002402027981 */ /* 0x000ea2000c1e1b00 */
[----:B------:R-:W-:Y:S01]  /*47c0*/  UMOV UR4, 0xf0000000 ;  /* 0xf000000000047882 */ /* 0x000fe20000000000 */
[----:B------:R-:W-:Y:S01]  /*47d0*/  UMOV UR5, 0x380fffff ;  /* 0x380fffff00057882 */ /* 0x000fe20000000000 */
[----:B--2---:R-:W0:Y:S01]  /*47e0*/  F2F.F32.F64 R0, R2 ;  /* 0x0000000200007310 */ /* 0x004e220000301000 */
[----:B------:R-:W-:-:S14]  /*47f0*/  DSETP.GEU.AND P0, PT, |R2|, UR4, PT ;  /* 0x0000000402007e2a */ /* 0x000fdc000bf0e200 */
[----:B0-----:R-:W-:Y:S01]  /*4800*/  @!P0 FMUL R0, R0, 1.175494350822287508e-38 ;  /* 0x0080000000008820 */ /* 0x001fe20000400000 */
[----:B------:R-:W-:Y:S06]  /*4810*/  BRA `(.L_x_74) ;  /* 0x00000008007c7947 */ /* 0x000fec0003800000 */
.L_x_69:
        /* <DEDUP_REMOVED lines=12> */
.L_x_83:
[----:B------:R-:W2:Y:S01]  /*48e0*/  LDG.E.64 R2, desc[UR36][R2.64] ;  /* 0x0000002402027981 */ /* 0x000ea2000c1e1b00 */
[----:B------:R-:W-:Y:S01]  /*48f0*/  UMOV UR4, 0xf0000000 ;  /* 0xf000000000047882 */ /* 0x000fe20000000000 */
[----:B------:R-:W-:Y:S01]  /*4900*/  UMOV UR5, 0x380fffff ;  /* 0x380fffff00057882 */ /* 0x000fe20000000000 */
[----:B--2---:R-:W0:Y:S01]  /*4910*/  F2F.F32.F64 R0, R2 ;  /* 0x0000000200007310 */ /* 0x004e220000301000 */
[----:B------:R-:W-:-:S14]  /*4920*/  DSETP.GEU.AND P0, PT, |R2|, UR4, PT ;  /* 0x0000000402007e2a */ /* 0x000fdc000bf0e200 */
[----:B0-----:R-:W-:Y:S01]  /*4930*/  @!P0 FMUL R0, R0, 1.175494350822287508e-38 ;  /* 0x0080000000008820 */ /* 0x001fe20000400000 */
[----:B------:R-:W-:Y:S06]  /*4940*/  BRA `(.L_x_74) ;  /* 0x0000000800307947 */ /* 0x000fec0003800000 */
.L_x_82:
        /* <DEDUP_REMOVED lines=26> */
.L_x_85:
        /* <DEDUP_REMOVED lines=13> */
.L_x_84:
[----:B------:R-:W2:Y:S02]  /*4bc0*/  LDG.E.U16 R0, desc[UR36][R2.64] ;  /* 0x0000002402007981 */ /* 0x000ea4000c1e1500 */
[----:B--2---:R-:W-:Y:S01]  /*4bd0*/  IMAD.U32 R0, R0, 0x10000, RZ ;  /* 0x0001000000007824 */ /* 0x004fe200078e00ff */
[----:B------:R-:W-:Y:S06]  /*4be0*/  BRA `(.L_x_74) ;  /* 0x0000000400887947 */ /* 0x000fec0003800000 */
.L_x_81:
        /* <DEDUP_REMOVED lines=11> */
.L_x_88:
        /* <DEDUP_REMOVED lines=20> */
.L_x_90:
[----:B------:R-:W-:Y:S05]  /*4de0*/  BSYNC B0 ;  /* 0x0000000000007941 */ /* 0x000fea0003800000 */
.L_x_89:
[----:B------:R-:W-:Y:S01]  /*4df0*/  LEA R3, R0, 0x3b800000, 0x17 ;  /* 0x3b80000000037811 */ /* 0x000fe200078eb8ff */
[----:B------:R-:W-:-:S05]  /*4e00*/  IMAD.SHL.U32 R0, R2, 0x100000, RZ ;  /* 0x0010000002007824 */ /* 0x000fca00078e00ff */
[----:B------:R-:W-:Y:S01]  /*4e10*/  LOP3.LUT R0, R3, R0, R4, 0xfe, !PT ;  /* 0x0000000003007212 */ /* 0x000fe200078efe04 */
[----:B------:R-:W-:Y:S06]  /*4e20*/  BRA `(.L_x_74) ;  /* 0x0000000000f87947 */ /* 0x000fec0003800000 */
.L_x_87:
        /* <DEDUP_REMOVED lines=20> */
.L_x_92:
[----:B------:R-:W-:Y:S05]  /*4f70*/  BSYNC B0 ;  /* 0x0000000000007941 */ /* 0x000fea0003800000 */
.L_x_91:
[----:B------:R-:W-:Y:S01]  /*4f80*/  LEA R3, R0, 0x37800000, 0x17 ;  /* 0x3780000000037811 */ /* 0x000fe200078eb8ff */
[----:B------:R-:W-:-:S05]  /*4f90*/  IMAD.SHL.U32 R0, R2, 0x200000, RZ ;  /* 0x0020000002007824 */ /* 0x000fca00078e00ff */
[----:B------:R-:W-:Y:S01]  /*4fa0*/  LOP3.LUT R0, R3, R0, R4, 0xfe, !PT ;  /* 0x0000000003007212 */ /* 0x000fe200078efe04 */
[----:B------:R-:W-:Y:S06]  /*4fb0*/  BRA `(.L_x_74) ;  /* 0x0000000000947947 */ /* 0x000fec0003800000 */
.L_x_86:
        /* <DEDUP_REMOVED lines=14> */
.L_x_73:
        /* <DEDUP_REMOVED lines=16> */
.L_x_95:
[----:B------:R-:W-:Y:S01]  /*51a0*/  IMAD.MOV.U32 R0, RZ, RZ, RZ ;  /* 0x000000ffff007224 */ /* 0x000fe200078e00ff */
[----:B------:R-:W-:Y:S06]  /*51b0*/  BRA `(.L_x_74) ;  /* 0x0000000000147947 */ /* 0x000fec0003800000 */
.L_x_94:
[----:B------:R-:W2:Y:S02]  /*51c0*/  LDG.E.64 R2, desc[UR36][R2.64] ;  /* 0x0000002402027981 */ /* 0x000ea4000c1e1b00 */
[----:B--2---:R0:W1:Y:S01]  /*51d0*/  I2F.U64 R0, R2 ;  /* 0x0000000200007312 */ /* 0x0040620000301000 */
[----:B------:R-:W-:Y:S05]  /*51e0*/  BRA `(.L_x_74) ;  /* 0x0000000000087947 */ /* 0x000fea0003800000 */
.L_x_93:
[----:B------:R-:W2:Y:S02]  /*51f0*/  LDG.E R0, desc[UR36][R2.64] ;  /* 0x0000002402007981 */ /* 0x000ea4000c1e1900 */
[----:B--2---:R-:W-:-:S07]  /*5200*/  I2FP.F32.U32 R0, R0 ;  /* 0x0000000000007245 */ /* 0x004fce0000201000 */
.L_x_74:
[----:B------:R-:W-:Y:S05]  /*5210*/  BSYNC B6 ;  /* 0x0000000000067941 */ /* 0x000fea0003800000 */
.L_x_68:
[----:B------:R-:W1:Y:S01]  /*5220*/  LDC.U8 R4, c[0x0][0x430] ;  /* 0x00010c00ff047b82 */ /* 0x000e620000000000 */
[----:B------:R-:W-:Y:S01]  /*5230*/  ULDC UR4, c[0x0][0x420] ;  /* 0x0001080000047ab9 */ /* 0x000fe20000000800 */
[----:B0-2-4-:R-:W-:Y:S01]  /*5240*/  IMAD.MOV.U32 R2, RZ, RZ, 0x3f800000 ;  /* 0x3f800000ff027424 */ /* 0x015fe200078e00ff */
[----:B-1-3-5:R-:W-:-:S13]  /*5250*/  FSETP.GT.FTZ.AND P0, PT, R0, UR4, PT ;  /* 0x0000000400007c0b */ /* 0x02afda000bf14000 */
        /* <DEDUP_REMOVED lines=17> */
.L_x_99:
[----:B------:R-:W0:Y:S02]  /*5370*/  F2I.S64.TRUNC R2, R2 ;  /* 0x0000000200027311 */ /* 0x000e24000020d900 */
[----:B0-----:R-:W-:-:S05]  /*5380*/  IMAD.MOV.U32 R5, RZ, RZ, R2 ;  /* 0x000000ffff057224 */ /* 0x001fca00078e0002 */
[----:B------:R4:W-:Y:S01]  /*5390*/  STG.E.U8 desc[UR36][R16.64], R5 ;  /* 0x0000000510007986 */ /* 0x0009e2000c101124 */
[----:B------:R-:W-:Y:S05]  /*53a0*/  BRA `(.L_x_101) ;  /* 0x0000000c00407947 */ /* 0x000fea0003800000 */
.L_x_98:
        /* <DEDUP_REMOVED lines=9> */
.L_x_103:
[----:B------:R-:W0:Y:S02]  /*5440*/  F2I.FTZ.TRUNC.NTZ R3, R2 ;  /* 0x0000000200037305 */ /* 0x000e24000021f100 */
[----:B0-----:R2:W-:Y:S01]  /*5450*/  STG.E desc[UR36][R16.64], R3 ;  /* 0x0000000310007986 */ /* 0x0015e2000c101924 */
[----:B------:R-:W-:Y:S05]  /*5460*/  BRA `(.L_x_101) ;  /* 0x0000000c00107947 */ /* 0x000fea0003800000 */
.L_x_102:
[----:B------:R-:W0:Y:S02]  /*5470*/  F2I.FTZ.TRUNC.NTZ R3, R2 ;  /* 0x0000000200037305 */ /* 0x000e24000021f100 */
[----:B0-----:R0:W-:Y:S01]  /*5480*/  STG.E.U16 desc[UR36][R16.64], R3 ;  /* 0x0000000310007986 */ /* 0x0011e2000c101524 */
[----:B------:R-:W-:Y:S05]  /*5490*/  BRA `(.L_x_101) ;  /* 0x0000000c00047947 */ /* 0x000fea0003800000 */
.L_x_97:
        /* <DEDUP_REMOVED lines=8> */
.L_x_105:
[----:B------:R-:W-:-:S05]  /*5520*/  F2FP.F16.F32.PACK_AB R2, RZ, R2 ;  /* 0x00000002ff02723e */ /* 0x000fca00000000ff */
[----:B------:R0:W-:Y:S01]  /*5530*/  STG.E.U16 desc[UR36][R16.64], R2 ;  /* 0x0000000210007986 */ /* 0x0001e2000c101524 */
[----:B------:R-:W-:Y:S05]  /*5540*/  BRA `(.L_x_101) ;  /* 0x0000000800d87947 */ /* 0x000fea0003800000 */
.L_x_104:
        /* <DEDUP_REMOVED lines=9> */
.L_x_107:
[----:B------:R-:W-:-:S04]  /*55e0*/  F2FP.F16.F32.PACK_AB R3, RZ, R2 ;  /* 0x00000002ff03723e */ /* 0x000fc800000000ff */
[----:B------:R-:W-:-:S05]  /*55f0*/  PRMT R3, R3, 0x5410, RZ ;  /* 0x0000541003037816 */ /* 0x000fca00000000ff */
[----:B------:R0:W-:Y:S01]  /*5600*/  STG.E desc[UR36][R16.64], R3 ;  /* 0x0000000310007986 */ /* 0x0001e2000c101924 */
[----:B------:R-:W-:Y:S05]  /*5610*/  BRA `(.L_x_101) ;  /* 0x0000000800a47947 */ /* 0x000fea0003800000 */
.L_x_106:
[----:B------:R-:W-:-:S06]  /*5620*/  FMUL.FTZ R2, R2, 1 ;  /* 0x3f80000002027820 */ /* 0x000fcc0000410000 */
[----:B------:R-:W0:Y:S02]  /*5630*/  F2F.F64.F32 R2, R2 ;  /* 0x0000000200027310 */ /* 0x000e240000201800 */
[----:B0-----:R0:W-:Y:S01]  /*5640*/  STG.E.64 desc[UR36][R16.64], R2 ;  /* 0x0000000210007986 */ /* 0x0011e2000c101b24 */
[----:B------:R-:W-:Y:S05]  /*5650*/  BRA `(.L_x_101) ;  /* 0x0000000800947947 */ /* 0x000fea0003800000 */
.L_x_96:
        /* <DEDUP_REMOVED lines=12> */
.L_x_110:
[----:B------:R-:W-:Y:S01]  /*5720*/  FMUL.FTZ R4, R2, 1 ;  /* 0x3f80000002047820 */ /* 0x000fe20000410000 */
[----:B------:R-:W-:-:S05]  /*5730*/  CS2R R6, SRZ ;  /* 0x0000000000067805 */ /* 0x000fca000001ff00 */
[----:B------:R-:W0:Y:S02]  /*5740*/  F2F.F64.F32 R4, R4 ;  /* 0x0000000400047310 */ /* 0x000e240000201800 */
[----:B0-----:R0:W-:Y:S01]  /*5750*/  STG.E.128 desc[UR36][R16.64], R4 ;  /* 0x0000000410007986 */ /* 0x0011e2000c101d24 */
[----:B------:R-:W-:Y:S05]  /*5760*/  BRA `(.L_x_101) ;  /* 0x0000000800507947 */ /* 0x000fea0003800000 */
.L_x_109:
        /* <DEDUP_REMOVED lines=20> */
.L_x_114:
[----:B------:R-:W-:Y:S05]  /*58b0*/  BSYNC B0 ;  /* 0x0000000000007941 */ /* 0x000fea0003800000 */
.L_x_113:
[----:B------:R-:W-:-:S05]  /*58c0*/  LOP3.LUT R5, R0, R5, RZ, 0xfc, !PT ;  /* 0x0000000500057212 */ /* 0x000fca00078efcff */
[----:B------:R0:W-:Y:S01]  /*58d0*/  STG.E.U8 desc[UR36][R16.64], R5 ;  /* 0x0000000510007986 */ /* 0x0001e2000c101124 */
[----:B------:R-:W-:Y:S05]  /*58e0*/  BRA `(.L_x_101) ;  /* 0x0000000400f07947 */ /* 0x000fea0003800000 */
.L_x_112:
        /* <DEDUP_REMOVED lines=12> */
.L_x_116:
[----:B------:R-:W-:Y:S01]  /*59b0*/  IMAD.MOV.U32 R0, RZ, RZ, 0x7f ;  /* 0x0000007fff007424 */ /* 0x000fe200078e00ff */
[----:B------:R-:W-:-:S04]  /*59c0*/  ISETP.GT.U32.AND P0, PT, R4, 0x7f800000, PT ;  /* 0x7f8000000400780c */ /* 0x000fc80003f04070 */
[----:B------:R-:W-:-:S09]  /*59d0*/  SEL R0, R0, 0x7c, P0 ;  /* 0x0000007c00007807 */ /* 0x000fd20000000000 */
.L_x_117:
[----:B------:R-:W-:Y:S05]  /*59e0*/  BSYNC B0 ;  /* 0x0000000000007941 */ /* 0x000fea0003800000 */
.L_x_115:
[----:B------:R-:W-:-:S04]  /*59f0*/  LOP3.LUT R2, R2, 0x80000000, RZ, 0xc0, !PT ;  /* 0x8000000002027812 */ /* 0x000fc800078ec0ff */
[----:B------:R-:W-:-:S04]  /*5a00*/  SHF.R.U32.HI R3, RZ, 0x18, R2 ;  /* 0x00000018ff037819 */ /* 0x000fc80000011602 */
[----:B------:R-:W-:-:S05]  /*5a10*/  LOP3.LUT R3, R0, R3, RZ, 0xfc, !PT ;  /* 0x0000000300037212 */ /* 0x000fca00078efcff */
[----:B------:R0:W-:Y:S01]  /*5a20*/  STG.E.U8 desc[UR36][R16.64], R3 ;  /* 0x0000000310007986 */ /* 0x0001e2000c101124 */
[----:B------:R-:W-:Y:S05]  /*5a30*/  BRA `(.L_x_101) ;  /* 0x00000004009c7947 */ /* 0x000fea0003800000 */
.L_x_111:
[----:B------:R-:W-:-:S05]  /*5a40*/  F2FP.BF16.F32.PACK_AB R2, RZ, R2 ;  /* 0x00000002ff02723e */ /* 0x000fca00000010ff */
[----:B------:R0:W-:Y:S01]  /*5a50*/  STG.E.U16 desc[UR36][R16.64], R2 ;  /* 0x0000000210007986 */ /* 0x0001e2000c101524 */
[----:B------:R-:W-:Y:S05]  /*5a60*/  BRA `(.L_x_101) ;  /* 0x0000000400907947 */ /* 0x000fea0003800000 */
.L_x_108:
        /* <DEDUP_REMOVED lines=11> */
.L_x_120:
        /* <DEDUP_REMOVED lines=16> */
.L_x_123:
[----:B------:R-:W-:-:S04]  /*5c20*/  LOP3.LUT R2, R2, 0x80000000, RZ, 0xc0, !PT ;  /* 0x8000000002027812 */ /* 0x000fc800078ec0ff */
[----:B------:R-:W-:-:S04]  /*5c30*/  SHF.R.U32.HI R3, RZ, 0x18, R2 ;  /* 0x00000018ff037819 */ /* 0x000fc80000011602 */
[----:B------:R-:W-:-:S04]  /*5c40*/  LOP3.LUT R0, R0, R3, RZ, 0xfc, !PT ;  /* 0x0000000300007212 */ /* 0x000fc800078efcff */
[----:B------:R-:W-:-:S07]  /*5c50*/  PRMT R8, R0, 0x7610, R8 ;  /* 0x0000761000087816 */ /* 0x000fce0000000008 */
.L_x_122:
[----:B------:R-:W-:Y:S05]  /*5c60*/  BSYNC B0 ;  /* 0x0000000000007941 */ /* 0x000fea0003800000 */
.L_x_121:
[----:B------:R0:W-:Y:S01]  /*5c70*/  STG.E.U8 desc[UR36][R16.64], R8 ;  /* 0x0000000810007986 */ /* 0x0001e2000c101124 */
[----:B------:R-:W-:Y:S05]  /*5c80*/  BRA `(.L_x_101) ;  /* 0x0000000400087947 */ /* 0x000fea0003800000 */
.L_x_119:
        /* <DEDUP_REMOVED lines=16> */
.L_x_126:
[----:B------:R-:W-:-:S04]  /*5d90*/  LOP3.LUT R2, R2, 0x80000000, RZ, 0xc0, !PT ;  /* 0x8000000002027812 */ /* 0x000fc800078ec0ff */
[----:B------:R-:W-:-:S04]  /*5da0*/  SHF.R.U32.HI R3, RZ, 0x18, R2 ;  /* 0x00000018ff037819 */ /* 0x000fc80000011602 */
[----:B------:R-:W-:-:S04]  /*5db0*/  LOP3.LUT R0, R0, R3, RZ, 0xfc, !PT ;  /* 0x0000000300007212 */ /* 0x000fc800078efcff */
[----:B------:R-:W-:-:S07]  /*5dc0*/  PRMT R8, R0, 0x7610, R8 ;  /* 0x0000761000087816 */ /* 0x000fce0000000008 */
.L_x_125:
[----:B------:R-:W-:Y:S05]  /*5dd0*/  BSYNC B0 ;  /* 0x0000000000007941 */ /* 0x000fea0003800000 */
.L_x_124:
[----:B------:R0:W-:Y:S01]  /*5de0*/  STG.E.U8 desc[UR36][R16.64], R8 ;  /* 0x0000000810007986 */ /* 0x0001e2000c101124 */
[----:B------:R-:W-:Y:S05]  /*5df0*/  BRA `(.L_x_101) ;  /* 0x0000000000ac7947 */ /* 0x000fea0003800000 */
.L_x_118:
        /* <DEDUP_REMOVED lines=21> */
.L_x_100:
[----:B------:R-:W-:Y:S01]  /*5f50*/  MOV R0, 0x0 ;  /* 0x0000000000007802 */ /* 0x000fe20000000f00 */
[----:B------:R-:W-:Y:S01]  /*5f60*/  ULDC.64 UR4, c[0x4][0x108] ;  /* 0x0100420000047ab9 */ /* 0x000fe20000000a00 */
[----:B------:R-:W-:Y:S01]  /*5f70*/  ULDC.64 UR6, c[0x4][0x20] ;  /* 0x0100080000067ab9 */ /* 0x000fe20000000a00 */
[----:B------:R-:W-:Y:S01]  /*5f80*/  IMAD.U32 R4, RZ, RZ, UR4 ;  /* 0x00000004ff047e24 */ /* 0x000fe2000f8e00ff */
[----:B------:R0:W1:Y:S01]  /*5f90*/  LDC.64 R2, c[0x4][R0] ;  /* 0x0100000000027b82 */ /* 0x0000620000000a00 */
[----:B------:R-:W-:Y:S01]  /*5fa0*/  IMAD.U32 R5, RZ, RZ, UR5 ;  /* 0x00000005ff057e24 */ /* 0x000fe2000f8e00ff */
[----:B------:R-:W-:Y:S01]  /*5fb0*/  ULDC.64 UR4, c[0x4][0x110] ;  /* 0x0100440000047ab9 */ /* 0x000fe20000000a00 */
[----:B------:R-:W-:Y:S02]  /*5fc0*/  IMAD.U32 R10, RZ, RZ, UR6 ;  /* 0x00000006ff0a7e24 */ /* 0x000fe4000f8e00ff */
[----:B------:R-:W-:Y:S02]  /*5fd0*/  IMAD.U32 R6, RZ, RZ, UR4 ;  /* 0x00000004ff067e24 */ /* 0x000fe4000f8e00ff */
[----:B------:R-:W-:-:S02]  /*5fe0*/  IMAD.U32 R7, RZ, RZ, UR5 ;  /* 0x00000005ff077e24 */ /* 0x000fc4000f8e00ff */
[----:B------:R-:W-:Y:S02]  /*5ff0*/  IMAD.U32 R11, RZ, RZ, UR7 ;  /* 0x00000007ff0b7e24 */ /* 0x000fe4000f8e00ff */
[----:B------:R-:W-:Y:S02]  /*6000*/  IMAD.MOV.U32 R8, RZ, RZ, 0x65 ;  /* 0x00000065ff087424 */ /* 0x000fe400078e00ff */
[----:B------:R-:W-:Y:S02]  /*6010*/  IMAD.MOV.U32 R12, RZ, RZ, 0x1 ;  /* 0x00000001ff0c7424 */ /* 0x000fe400078e00ff */
[----:B0-----:R-:W-:-:S07]  /*6020*/  IMAD.MOV.U32 R13, RZ, RZ, RZ ;  /* 0x000000ffff0d7224 */ /* 0x001fce00078e00ff */
[----:B------:R-:W-:-:S07]  /*6030*/  LEPC R20, `(.L_x_129) ;  /* 0x000000001014794e */ /* 0x000fce0000000000 */
[----:B-1----:R-:W-:Y:S05]  /*6040*/  CALL.ABS.NOINC R2 ;  /* 0x0000000002007343 */ /* 0x002fea0003c00000 */
.L_x_129:
[----:B------:R-:W-:Y:S05]  /*6050*/  BRA `(.L_x_101) ;  /* 0x0000000000147947 */ /* 0x000fea0003800000 */
.L_x_128:
[----:B------:R-:W0:Y:S02]  /*6060*/  F2I.U64.TRUNC R2, R2 ;  /* 0x0000000200027311 */ /* 0x000e24000020d800 */
[----:B0-----:R0:W-:Y:S01]  /*6070*/  STG.E.64 desc[UR36][R16.64], R2 ;  /* 0x0000000210007986 */ /* 0x0011e2000c101b24 */
[----:B------:R-:W-:Y:S05]  /*6080*/  BRA `(.L_x_101) ;  /* 0x0000000000087947 */ /* 0x000fea0003800000 */
.L_x_127:
[----:B------:R-:W0:Y:S02]  /*6090*/  F2I.FTZ.U32.TRUNC.NTZ R3, R2 ;  /* 0x0000000200037305 */ /* 0x000e24000021f000 */
[----:B0-----:R0:W-:Y:S02]  /*60a0*/  STG.E desc[UR36][R16.64], R3 ;  /* 0x0000000310007986 */ /* 0x0011e4000c101924 */
.L_x_101:
[----:B------:R-:W-:-:S07]  /*60b0*/  VIADD R19, R19, 0x80 ;  /* 0x0000008013137836 */ /* 0x000fce0000000000 */
.L_x_66:
[----:B------:R-:W-:Y:S05]  /*60c0*/  BSYNC B7 ;  /* 0x0000000000077941 */ /* 0x000fea0003800000 */
.L_x_65:
        /* <DEDUP_REMOVED lines=307> */
.L_x_132:
        /* <DEDUP_REMOVED lines=20> */
[----:B--2---:R-:W3:Y:S01]  /*7540*/  I2F.S16 R0, R0 ;  /* 0x0000000000007306 */ /* 0x004ee20000101400 */
[----:B------:R-:W-:Y:S05]  /*7550*/  BRA `(.L_x_139) ;  /* 0x0000000c00387947 */ /* 0x000fea0003800000 */
.L_x_137:
[----:B------:R-:W2:Y:S02]  /*7560*/  LDG.E.U8 R0, desc[UR36][R2.64] ;  /* 0x0000002402007981 */ /* 0x000ea4000c1e1100 */
[----:B--2---:R-:W-:Y:S01]  /*7570*/  I2FP.F32.U32 R0, R0 ;  /* 0x0000000000007245 */ /* 0x004fe20000201000 */
[----:B------:R-:W-:Y:S06]  /*7580*/  BRA `(.L_x_139) ;  /* 0x0000000c002c7947 */ /* 0x000fec0003800000 */
.L_x_136:
[----:B------:R-:W-:-:S13]  /*7590*/  ISETP.NE.AND P0, PT, R4, 0x2, PT ;  /* 0x000000020400780c */ /* 0x000fda0003f05270 */
[----:B------:R-:W-:Y:S05]  /*75a0*/  @!P0 BRA `(.L_x_140) ;  /* 0x0000000000288947 */ /* 0x000fea0003800000 */
[----:B------:R-:W-:-:S13]  /*75b0*/  ISETP.NE.AND P0, PT, R4, 0x3, PT ;  /* 0x000000030400780c */ /* 0x000fda0003f05270 */
[----:B------:R-:W-:Y:S05]  /*75c0*/  @!P0 BRA `(.L_x_141) ;  /* 0x0000000000148947 */ /* 0x000fea0003800000 */
[----:B------:R-:W-:-:S13]  /*75d0*/  ISETP.NE.AND P0, PT, R4, 0x4, PT ;  /* 0x000000040400780c */ /* 0x000fda0003f05270 */
[----:B------:R-:W-:Y:S05]  /*75e0*/  @P0 BRA `(.L_x_138) ;  /* 0x0000000800b80947 */ /* 0x000fea0003800000 */
[----:B------:R-:W2:Y:S02]  /*75f0*/  LDG.E.64 R2, desc[UR36][R2.64] ;  /* 0x0000002402027981 */ /* 0x000ea4000c1e1b00 */
[----:B--2---:R1:W2:Y:S01]  /*7600*/  I2F.S64 R0, R2 ;  /* 0x0000000200007312 */ /* 0x0042a20000301400 */
[----:B------:R-:W-:Y:S05]  /*7610*/  BRA `(.L_x_139) ;  /* 0x0000000c00087947 */ /* 0x000fea0003800000 */
.L_x_141:
[----:B------:R-:W2:Y:S02]  /*7620*/  LDG.E R0, desc[UR36][R2.64] ;  /* 0x0000002402007981 */ /* 0x000ea4000c1e1900 */
[----:B--2---:R-:W-:Y:S01]  /*7630*/  I2FP.F32.S32 R0, R0 ;  /* 0x0000000000007245 */ /* 0x004fe20000201400 */
[----:B------:R-:W-:Y:S06]  /*7640*/  BRA `(.L_x_139) ;  /* 0x0000000800fc7947 */ /* 0x000fec0003800000 */
.L_x_140:
[----:B------:R-:W2:Y:S02]  /*7650*/  LDG.E.U16 R0, desc[UR36][R2.64] ;  /* 0x0000002402007981 */ /* 0x000ea4000c1e1500 */
[----:B--2---:R-:W0:Y:S01]  /*7660*/  I2F.S16 R0, R0 ;  /* 0x0000000000007306 */ /* 0x004e220000101400 */
[----:B------:R-:W-:Y:S05]  /*7670*/  BRA `(.L_x_139) ;  /* 0x0000000800f07947 */ /* 0x000fea0003800000 */
.L_x_135:
        /* <DEDUP_REMOVED lines=8> */
.L_x_143:
[----:B------:R-:W2:Y:S02]  /*7700*/  LDG.E.U16 R0, desc[UR36][R2.64] ;  /* 0x0000002402007981 */ /* 0x000ea4000c1e1500 */
[----:B--2---:R-:W-:Y:S01]  /*7710*/  HADD2.F32 R0, -RZ, R0.H0_H0 ;  /* 0x20000000ff007230 */ /* 0x004fe20000004100 */
[----:B------:R-:W-:Y:S06]  /*7720*/  BRA `(.L_x_139) ;  /* 0x0000000800c47947 */ /* 0x000fec0003800000 */
.L_x_142:
        /* <DEDUP_REMOVED lines=8> */
.L_x_145:
[----:B------:R-:W2:Y:S02]  /*77b0*/  LDG.E.U16 R0, desc[UR36][R2.64] ;  /* 0x0000002402007981 */ /* 0x000ea4000c1e1500 */
[----:B--2---:R-:W-:Y:S01]  /*77c0*/  HADD2.F32 R0, -RZ, R0.H0_H0 ;  /* 0x20000000ff007230 */ /* 0x004fe20000004100 */
[----:B------:R-:W-:Y:S06]  /*77d0*/  BRA `(.L_x_139) ;  /* 0x0000000800987947 */ /* 0x000fec0003800000 */
.L_x_144:
[----:B------:R-:W2:Y:S01]  /*77e0*/  LDG.E.64 R2, desc[UR36][R2.64] ;  /* 0x0000002402027981 */ /* 0x000ea2000c1e1b00 */
[----:B------:R-:W-:Y:S01]  /*77f0*/  UMOV UR4, 0xf0000000 ;  /* 0xf000000000047882 */ /* 0x000fe20000000000 */
[----:B------:R-:W-:Y:S01]  /*7800*/  UMOV UR5, 0x380fffff ;  /* 0x380fffff00057882 */ /* 0x000fe20000000000 */
[----:B--2---:R-:W0:Y:S01]  /*7810*/  F2F.F32.F64 R0, R2 ;  /* 0x0000000200007310 */ /* 0x004e220000301000 */
[----:B------:R-:W-:-:S14]  /*7820*/  DSETP.GEU.AND P0, PT, |R2|, UR4, PT ;  /* 0x0000000402007e2a */ /* 0x000fdc000bf0e200 */
[----:B0-----:R-:W-:Y:S01]  /*7830*/  @!P0 FMUL R0, R0, 1.175494350822287508e-38 ;  /* 0x0080000000008820 */ /* 0x001fe20000400000 */
[----:B------:R-:W-:Y:S06]  /*7840*/  BRA `(.L_x_139) ;  /* 0x00000008007c7947 */ /* 0x000fec0003800000 */
.L_x_134:
        /* <DEDUP_REMOVED lines=12> */
.L_x_148:
[----:B------:R-:W2:Y:S01]  /*7910*/  LDG.E.64 R2, desc[UR36][R2.64] ;  /* 0x0000002402027981 */ /* 0x000ea2000c1e1b00 */
[----:B------:R-:W-:Y:S01]  /*7920*/  UMOV UR4, 0xf0000000 ;  /* 0xf000000000047882 */ /* 0x000fe20000000000 */
[----:B------:R-:W-:Y:S01]  /*7930*/  UMOV UR5, 0x380fffff ;  /* 0x380fffff00057882 */ /* 0x000fe20000000000 */
[----:B--2---:R-:W0:Y:S01]  /*7940*/  F2F.F32.F64 R0, R2 ;  /* 0x0000000200007310 */ /* 0x004e220000301000 */
[----:B------:R-:W-:-:S14]  /*7950*/  DSETP.GEU.AND P0, PT, |R2|, UR4, PT ;  /* 0x0000000402007e2a */ /* 0x000fdc000bf0e200 */
[----:B0-----:R-:W-:Y:S01]  /*7960*/  @!P0 FMUL R0, R0, 1.175494350822287508e-38 ;  /* 0x0080000000008820 */ /* 0x001fe20000400000 */
[----:B------:R-:W-:Y:S06]  /*7970*/  BRA `(.L_x_139) ;  /* 0x0000000800307947 */ /* 0x000fec0003800000 */
.L_x_147:
        /* <DEDUP_REMOVED lines=26> */
.L_x_150:
        /* <DEDUP_REMOVED lines=13> */
.L_x_149:
[----:B------:R-:W2:Y:S02]  /*7bf0*/  LDG.E.U16 R0, desc[UR36][R2.64] ;  /* 0x0000002402007981 */ /* 0x000ea4000c1e1500 */
[----:B--2---:R-:W-:Y:S01]  /*7c00*/  IMAD.U32 R0, R0, 0x10000, RZ ;  /* 0x0001000000007824 */ /* 0x004fe200078e00ff */
[----:B------:R-:W-:Y:S06]  /*7c10*/  BRA `(.L_x_139) ;  /* 0x0000000400887947 */ /* 0x000fec0003800000 */
.L_x_146:
        /* <DEDUP_REMOVED lines=11> */
.L_x_153:
        /* <DEDUP_REMOVED lines=20> */
.L_x_155:
[----:B------:R-:W-:Y:S05]  /*7e10*/  BSYNC B0 ;  /* 0x0000000000007941 */ /* 0x000fea0003800000 */
.L_x_154:
[----:B------:R-:W-:Y:S01]  /*7e20*/  LEA R3, R0, 0x3b800000, 0x17 ;  /* 0x3b80000000037811 */ /* 0x000fe200078eb8ff */
[----:B------:R-:W-:-:S05]  /*7e30*/  IMAD.SHL.U32 R0, R2, 0x100000, RZ ;  /* 0x0010000002007824 */ /* 0x000fca00078e00ff */
[----:B------:R-:W-:Y:S01]  /*7e40*/  LOP3.LUT R0, R3, R0, R4, 0xfe, !PT ;  /* 0x0000000003007212 */ /* 0x000fe200078efe04 */
[----:B------:R-:W-:Y:S06]  /*7e50*/  BRA `(.L_x_139) ;  /* 0x0000000000f87947 */ /* 0x000fec0003800000 */
.L_x_152:
        /* <DEDUP_REMOVED lines=20> */
.L_x_157:
[----:B------:R-:W-:Y:S05]  /*7fa0*/  BSYNC B0 ;  /* 0x0000000000007941 */ /* 0x000fea0003800000 */
.L_x_156:
[----:B------:R-:W-:Y:S01]  /*7fb0*/  LEA R3, R0, 0x37800000, 0x17 ;  /* 0x3780000000037811 */ /* 0x000fe200078eb8ff */
[----:B------:R-:W-:-:S05]  /*7fc0*/  IMAD.SHL.U32 R0, R2, 0x200000, RZ ;  /* 0x0020000002007824 */ /* 0x000fca00078e00ff */
[----:B------:R-:W-:Y:S01]  /*7fd0*/  LOP3.LUT R0, R3, R0, R4, 0xfe, !PT ;  /* 0x0000000003007212 */ /* 0x000fe200078efe04 */
[----:B------:R-:W-:Y:S06]  /*7fe0*/  BRA `(.L_x_139) ;  /* 0x0000000000947947 */ /* 0x000fec0003800000 */
.L_x_151:
        /* <DEDUP_REMOVED lines=14> */
.L_x_138:
        /* <DEDUP_REMOVED lines=16> */
.L_x_160:
[----:B------:R-:W-:Y:S01]  /*81d0*/  IMAD.MOV.U32 R0, RZ, RZ, RZ ;  /* 0x000000ffff007224 */ /* 0x000fe200078e00ff */
[----:B------:R-:W-:Y:S06]  /*81e0*/  BRA `(.L_x_139) ;  /* 0x0000000000147947 */ /* 0x000fec0003800000 */
.L_x_159:
[----:B------:R-:W2:Y:S02]  /*81f0*/  LDG.E.64 R2, desc[UR36][R2.64] ;  /* 0x0000002402027981 */ /* 0x000ea4000c1e1b00 */
[----:B--2---:R0:W1:Y:S01]  /*8200*/  I2F.U64 R0, R2 ;  /* 0x0000000200007312 */ /* 0x0040620000301000 */
[----:B------:R-:W-:Y:S05]  /*8210*/  BRA `(.L_x_139) ;  /* 0x0000000000087947 */ /* 0x000fea0003800000 */
.L_x_158:
[----:B------:R-:W2:Y:S02]  /*8220*/  LDG.E R0, desc[UR36][R2.64] ;  /* 0x0000002402007981 */ /* 0x000ea4000c1e1900 */
[----:B--2---:R-:W-:-:S07]  /*8230*/  I2FP.F32.U32 R0, R0 ;  /* 0x0000000000007245 */ /* 0x004fce0000201000 */
.L_x_139:
[----:B------:R-:W-:Y:S05]  /*8240*/  BSYNC B6 ;  /* 0x0000000000067941 */ /* 0x000fea0003800000 */
.L_x_133:
[----:B------:R-:W2:Y:S01]  /*8250*/  LDC.U8 R4, c[0x0][0x430] ;  /* 0x00010c00ff047b82 */ /* 0x000ea20000000000 */
[----:B------:R-:W-:Y:S01]  /*8260*/  ULDC UR4, c[0x0][0x420] ;  /* 0x0001080000047ab9 */ /* 0x000fe20000000800 */
[----:B01--4-:R-:W-:Y:S01]  /*8270*/  IMAD.MOV.U32 R2, RZ, RZ, 0x3f800000 ;  /* 0x3f800000ff027424 */ /* 0x013fe200078e00ff */
[----:B--23-5:R-:W-:-:S13]  /*8280*/  FSETP.GT.FTZ.AND P0, PT, R0, UR4, PT ;  /* 0x0000000400007c0b */ /* 0x02cfda000bf14000 */
        /* <DEDUP_REMOVED lines=17> */
.L_x_164:
[----:B------:R-:W0:Y:S02]  /*83a0*/  F2I.S64.TRUNC R2, R2 ;  /* 0x0000000200027311 */ /* 0x000e24000020d900 */
[----:B0-----:R-:W-:-:S05]  /*83b0*/  IMAD.MOV.U32 R5, RZ, RZ, R2 ;  /* 0x000000ffff057224 */ /* 0x001fca00078e0002 */
[----:B------:R0:W-:Y:S01]  /*83c0*/  STG.E.U8 desc[UR36][R16.64], R5 ;  /* 0x0000000510007986 */ /* 0x0001e2000c101124 */
[----:B------:R-:W-:Y:S05]  /*83d0*/  BRA `(.L_x_166) ;  /* 0x0000000c00407947 */ /* 0x000fea0003800000 */
.L_x_163:
        /* <DEDUP_REMOVED lines=9> */
.L_x_168:
[----:B------:R-:W0:Y:S02]  /*8470*/  F2I.FTZ.TRUNC.NTZ R3, R2 ;  /* 0x0000000200037305 */ /* 0x000e24000021f100 */
[----:B0-----:R0:W-:Y:S01]  /*8480*/  STG.E desc[UR36][R16.64], R3 ;  /* 0x0000000310007986 */ /* 0x0011e2000c101924 */
[----:B------:R-:W-:Y:S05]  /*8490*/  BRA `(.L_x_166) ;  /* 0x0000000c00107947 */ /* 0x000fea0003800000 */
.L_x_167:
[----:B------:R-:W0:Y:S02]  /*84a0*/  F2I.FTZ.TRUNC.NTZ R3, R2 ;  /* 0x0000000200037305 */ /* 0x000e24000021f100 */
[----:B0-----:R0:W-:Y:S01]  /*84b0*/  STG.E.U16 desc[UR36][R16.64], R3 ;  /* 0x0000000310007986 */ /* 0x0011e2000c101524 */
[----:B------:R-:W-:Y:S05]  /*84c0*/  BRA `(.L_x_166) ;  /* 0x0000000c00047947 */ /* 0x000fea0003800000 */
.L_x_162:
        /* <DEDUP_REMOVED lines=8> */
.L_x_170:
[----:B------:R-:W-:-:S05]  /*8550*/  F2FP.F16.F32.PACK_AB R2, RZ, R2 ;  /* 0x00000002ff02723e */ /* 0x000fca00000000ff */
[----:B------:R0:W-:Y:S01]  /*8560*/  STG.E.U16 desc[UR36][R16.64], R2 ;  /* 0x0000000210007986 */ /* 0x0001e2000c101524 */
[----:B------:R-:W-:Y:S05]  /*8570*/  BRA `(.L_x_166) ;  /* 0x0000000800d87947 */ /* 0x000fea0003800000 */
.L_x_169:
        /* <DEDUP_REMOVED lines=9> */
.L_x_172:
[----:B------:R-:W-:-:S04]  /*8610*/  F2FP.F16.F32.PACK_AB R3, RZ, R2 ;  /* 0x00000002ff03723e */ /* 0x000fc800000000ff */
[----:B------:R-:W-:-:S05]  /*8620*/  PRMT R3, R3, 0x5410, RZ ;  /* 0x0000541003037816 */ /* 0x000fca00000000ff */
[----:B------:R0:W-:Y:S01]  /*8630*/  STG.E desc[UR36][R16.64], R3 ;  /* 0x0000000310007986 */ /* 0x0001e2000c101924 */
[----:B------:R-:W-:Y:S05]  /*8640*/  BRA `(.L_x_166) ;  /* 0x0000000800a47947 */ /* 0x000fea0003800000 */
.L_x_171:
[----:B------:R-:W-:-:S06]  /*8650*/  FMUL.FTZ R2, R2, 1 ;  /* 0x3f80000002027820 */ /* 0x000fcc0000410000 */
[----:B------:R-:W0:Y:S02]  /*8660*/  F2F.F64.F32 R2, R2 ;  /* 0x0000000200027310 */ /* 0x000e240000201800 */
[----:B0-----:R0:W-:Y:S01]  /*8670*/  STG.E.64 desc[UR36][R16.64], R2 ;  /* 0x0000000210007986 */ /* 0x0011e2000c101b24 */
[----:B------:R-:W-:Y:S05]  /*8680*/  BRA `(.L_x_166) ;  /* 0x0000000800947947 */ /* 0x000fea0003800000 */
.L_x_161:
        /* <DEDUP_REMOVED lines=12> */
.L_x_175:
[----:B------:R-:W-:Y:S01]  /*8750*/  FMUL.FTZ R4, R2, 1 ;  /* 0x3f80000002047820 */ /* 0x000fe20000410000 */
[----:B------:R-:W-:-:S05]  /*8760*/  CS2R R6, SRZ ;  /* 0x0000000000067805 */ /* 0x000fca000001ff00 */
[----:B------:R-:W0:Y:S02]  /*8770*/  F2F.F64.F32 R4, R4 ;  /* 0x0000000400047310 */ /* 0x000e240000201800 */
[----:B0-----:R0:W-:Y:S01]  /*8780*/  STG.E.128 desc[UR36][R16.64], R4 ;  /* 0x0000000410007986 */ /* 0x0011e2000c101d24 */
[----:B------:R-:W-:Y:S05]  /*8790*/  BRA `(.L_x_166) ;  /* 0x0000000800507947 */ /* 0x000fea0003800000 */
.L_x_174:
        /* <DEDUP_REMOVED lines=20> */
.L_x_179:
[----:B------:R-:W-:Y:S05]  /*88e0*/  BSYNC B0 ;  /* 0x0000000000007941 */ /* 0x000fea0003800000 */
.L_x_178:
[----:B------:R-:W-:-:S05]  /*88f0*/  LOP3.LUT R5, R0, R5, RZ, 0xfc, !PT ;  /* 0x0000000500057212 */ /* 0x000fca00078efcff */
[----:B------:R0:W-:Y:S01]  /*8900*/  STG.E.U8 desc[UR36][R16.64], R5 ;  /* 0x0000000510007986 */ /* 0x0001e2000c101124 */
[----:B------:R-:W-:Y:S05]  /*8910*/  BRA `(.L_x_166) ;  /* 0x0000000400f07947 */ /* 0x000fea0003800000 */
.L_x_177:
        /* <DEDUP_REMOVED lines=12> */
.L_x_181:
[----:B------:R-:W-:Y:S01]  /*89e0*/  IMAD.MOV.U32 R0, RZ, RZ, 0x7f ;  /* 0x0000007fff007424 */ /* 0x000fe200078e00ff */
[----:B------:R-:W-:-:S04]  /*89f0*/  ISETP.GT.U32.AND P0, PT, R4, 0x7f800000, PT ;  /* 0x7f8000000400780c */ /* 0x000fc80003f04070 */
[----:B------:R-:W-:-:S09]  /*8a00*/  SEL R0, R0, 0x7c, P0 ;  /* 0x0000007c00007807 */ /* 0x000fd20000000000 */
.L_x_182:
[----:B------:R-:W-:Y:S05]  /*8a10*/  BSYNC B0 ;  /* 0x0000000000007941 */ /* 0x000fea0003800000 */
.L_x_180:
[----:B------:R-:W-:-:S04]  /*8a20*/  LOP3.LUT R2, R2, 0x80000000, RZ, 0xc0, !PT ;  /* 0x8000000002027812 */ /* 0x000fc800078ec0ff */
[----:B------:R-:W-:-:S04]  /*8a30*/  SHF.R.U32.HI R3, RZ, 0x18, R2 ;  /* 0x00000018ff037819 */ /* 0x000fc80000011602 */
[----:B------:R-:W-:-:S05]  /*8a40*/  LOP3.LUT R3, R0, R3, RZ, 0xfc, !PT ;  /* 0x0000000300037212 */ /* 0x000fca00078efcff */
[----:B------:R0:W-:Y:S01]  /*8a50*/  STG.E.U8 desc[UR36][R16.64], R3 ;  /* 0x0000000310007986 */ /* 0x0001e2000c101124 */
[----:B------:R-:W-:Y:S05]  /*8a60*/  BRA `(.L_x_166) ;  /* 0x00000004009c7947 */ /* 0x000fea0003800000 */
.L_x_176:
[----:B------:R-:W-:-:S05]  /*8a70*/  F2FP.BF16.F32.PACK_AB R2, RZ, R2 ;  /* 0x00000002ff02723e */ /* 0x000fca00000010ff */
[----:B------:R0:W-:Y:S01]  /*8a80*/  STG.E.U16 desc[UR36][R16.64], R2 ;  /* 0x0000000210007986 */ /* 0x0001e2000c101524 */
[----:B------:R-:W-:Y:S05]  /*8a90*/  BRA `(.L_x_166) ;  /* 0x0000000400907947 */ /* 0x000fea0003800000 */
.L_x_173:
        /* <DEDUP_REMOVED lines=11> */
.L_x_185:
        /* <DEDUP_REMOVED lines=16> */
.L_x_188:
[----:B------:R-:W-:-:S04]  /*8c50*/  LOP3.LUT R2, R2, 0x80000000, RZ, 0xc0, !PT ;  /* 0x8000000002027812 */ /* 0x000fc800078ec0ff */
[----:B------:R-:W-:-:S04]  /*8c60*/  SHF.R.U32.HI R3, RZ, 0x18, R2 ;  /* 0x00000018ff037819 */ /* 0x000fc80000011602 */
[----:B------:R-:W-:-:S04]  /*8c70*/  LOP3.LUT R0, R0, R3, RZ, 0xfc, !PT ;  /* 0x0000000300007212 */ /* 0x000fc800078efcff */
[----:B------:R-:W-:-:S07]  /*8c80*/  PRMT R8, R0, 0x7610, R8 ;  /* 0x0000761000087816 */ /* 0x000fce0000000008 */
.L_x_187:
[----:B------:R-:W-:Y:S05]  /*8c90*/  BSYNC B0 ;  /* 0x0000000000007941 */ /* 0x000fea0003800000 */
.L_x_186:
[----:B------:R3:W-:Y:S01]  /*8ca0*/  STG.E.U8 desc[UR36][R16.64], R8 ;  /* 0x0000000810007986 */ /* 0x0007e2000c101124 */
[----:B------:R-:W-:Y:S05]  /*8cb0*/  BRA `(.L_x_166) ;  /* 0x0000000400087947 */ /* 0x000fea0003800000 */
.L_x_184:
        /* <DEDUP_REMOVED lines=16> */
.L_x_191:
[----:B------:R-:W-:-:S04]  /*8dc0*/  LOP3.LUT R2, R2, 0x80000000, RZ, 0xc0, !PT ;  /* 0x8000000002027812 */ /* 0x000fc800078ec0ff */
[----:B------:R-:W-:-:S04]  /*8dd0*/  SHF.R.U32.HI R3, RZ, 0x18, R2 ;  /* 0x00000018ff037819 */ /* 0x000fc80000011602 */
[----:B------:R-:W-:-:S04]  /*8de0*/  LOP3.LUT R0, R0, R3, RZ, 0xfc, !PT ;  /* 0x0000000300007212 */ /* 0x000fc800078efcff */
[----:B------:R-:W-:-:S07]  /*8df0*/  PRMT R8, R0, 0x7610, R8 ;  /* 0x0000761000087816 */ /* 0x000fce0000000008 */
.L_x_190:
[----:B------:R-:W-:Y:S05]  /*8e00*/  BSYNC B0 ;  /* 0x0000000000007941 */ /* 0x000fea0003800000 */
.L_x_189:
[----:B------:R0:W-:Y:S01]  /*8e10*/  STG.E.U8 desc[UR36][R16.64], R8 ;  /* 0x0000000810007986 */ /* 0x0001e2000c101124 */
[----:B------:R-:W-:Y:S05]  /*8e20*/  BRA `(.L_x_166) ;  /* 0x0000000000ac7947 */ /* 0x000fea0003800000 */
.L_x_183:
        /* <DEDUP_REMOVED lines=21> */
.L_x_165:
        /* <DEDUP_REMOVED lines=16> */
.L_x_194:
[----:B------:R-:W-:Y:S05]  /*9080*/  BRA `(.L_x_166) ;  /* 0x0000000000147947 */ /* 0x000fea0003800000 */
.L_x_193:
[----:B------:R-:W0:Y:S02]  /*9090*/  F2I.U64.TRUNC R2, R2 ;  /* 0x0000000200027311 */ /* 0x000e24000020d800 */
[----:B0-----:R2:W-:Y:S01]  /*90a0*/  STG.E.64 desc[UR36][R16.64], R2 ;  /* 0x0000000210007986 */ /* 0x0015e2000c101b24 */
[----:B------:R-:W-:Y:S05]  /*90b0*/  BRA `(.L_x_166) ;  /* 0x0000000000087947 */ /* 0x000fea0003800000 */
.L_x_192:
[----:B------:R-:W0:Y:S02]  /*90c0*/  F2I.FTZ.U32.TRUNC.NTZ R3, R2 ;  /* 0x0000000200037305 */ /* 0x000e24000021f000 */
[----:B0-----:R0:W-:Y:S02]  /*90d0*/  STG.E desc[UR36][R16.64], R3 ;  /* 0x0000000310007986 */ /* 0x0011e4000c101924 */
.L_x_166:
[----:B------:R-:W-:-:S07]  /*90e0*/  VIADD R19, R19, 0x80 ;  /* 0x0000008013137836 */ /* 0x000fce0000000000 */
.L_x_131:
[----:B------:R-:W-:Y:S05]  /*90f0*/  BSYNC B7 ;  /* 0x0000000000077941 */ /* 0x000fea0003800000 */
.L_x_130:
[----:B------:R-:W-:Y:S02]  /*9100*/  ULDC UR4, c[0x0][0x210] ;  /* 0x0000840000047ab9 */ /* 0x000fe40000000800 */
[----:B------:R-:W-:-:S13]  /*9110*/  ISETP.GE.AND P0, PT, R19, UR4, PT ;  /* 0x0000000413007c0c */ /* 0x000fda000bf06270 */
[----:B------:R-:W-:Y:S05]  /*9120*/  @P0 EXIT ;  /* 0x000000000000094d */ /* 0x000fea0003800000 */
        /* <DEDUP_REMOVED lines=303> */
.L_x_195:
        /* <DEDUP_REMOVED lines=20> */
[----:B--2---:R-:W2:Y:S01]  /*a560*/  I2F.S16 R0, R0 ;  /* 0x0000000000007306 */ /* 0x004ea20000101400 */
[----:B------:R-:W-:Y:S05]  /*a570*/  BRA `(.L_x_202) ;  /* 0x0000000c00387947 */ /* 0x000fea0003800000 */
.L_x_200:
[----:B------:R-:W2:Y:S02]  /*a580*/  LDG.E.U8 R0, desc[UR36][R2.64] ;  /* 0x0000002402007981 */ /* 0x000ea4000c1e1100 */
[----:B--2---:R-:W-:Y:S01]  /*a590*/  I2FP.F32.U32 R0, R0 ;  /* 0x0000000000007245 */ /* 0x004fe20000201000 */
[----:B------:R-:W-:Y:S06]  /*a5a0*/  BRA `(.L_x_202) ;  /* 0x0000000c002c7947 */ /* 0x000fec0003800000 */
.L_x_199:
[----:B------:R-:W-:-:S13]  /*a5b0*/  ISETP.NE.AND P0, PT, R4, 0x2, PT ;  /* 0x000000020400780c */ /* 0x000fda0003f05270 */
[----:B------:R-:W-:Y:S05]  /*a5c0*/  @!P0 BRA `(.L_x_203) ;  /* 0x0000000000288947 */ /* 0x000fea0003800000 */
[----:B------:R-:W-:-:S13]  /*a5d0*/  ISETP.NE.AND P0, PT, R4, 0x3, PT ;  /* 0x000000030400780c */ /* 0x000fda0003f05270 */
[----:B------:R-:W-:Y:S05]  /*a5e0*/  @!P0 BRA `(.L_x_204) ;  /* 0x0000000000148947 */ /* 0x000fea0003800000 */
[----:B------:R-:W-:-:S13]  /*a5f0*/  ISETP.NE.AND P0, PT, R4, 0x4, PT ;  /* 0x000000040400780c */ /* 0x000fda0003f05270 */
[----:B------:R-:W-:Y:S05]  /*a600*/  @P0 BRA `(.L_x_201) ;  /* 0x0000000800b80947 */ /* 0x000fea0003800000 */
[----:B------:R-:W2:Y:S02]  /*a610*/  LDG.E.64 R2, desc[UR36][R2.64] ;  /* 0x0000002402027981 */ /* 0x000ea4000c1e1b00 */
[----:B--2---:R3:W4:Y:S01]  /*a620*/  I2F.S64 R0, R2 ;  /* 0x0000000200007312 */ /* 0x0047220000301400 */
[----:B------:R-:W-:Y:S05]  /*a630*/  BRA `(.L_x_202) ;  /* 0x0000000c00087947 */ /* 0x000fea0003800000 */
.L_x_204:
[----:B------:R-:W2:Y:S02]  /*a640*/  LDG.E R0, desc[UR36][R2.64] ;  /* 0x0000002402007981 */ /* 0x000ea4000c1e1900 */
[----:B--2---:R-:W-:Y:S01]  /*a650*/  I2FP.F32.S32 R0, R0 ;  /* 0x0000000000007245 */ /* 0x004fe20000201400 */
[----:B------:R-:W-:Y:S06]  /*a660*/  BRA `(.L_x_202) ;  /* 0x0000000800fc7947 */ /* 0x000fec0003800000 */
.L_x_203:
[----:B------:R-:W2:Y:S02]  /*a670*/  LDG.E.U16 R0, desc[UR36][R2.64] ;  /* 0x0000002402007981 */ /* 0x000ea4000c1e1500 */
[----:B--2---:R-:W0:Y:S01]  /*a680*/  I2F.S16 R0, R0 ;  /* 0x0000000000007306 */ /* 0x004e220000101400 */
[----:B------:R-:W-:Y:S05]  /*a690*/  BRA `(.L_x_202) ;  /* 0x0000000800f07947 */ /* 0x000fea0003800000 */
.L_x_198:
        /* <DEDUP_REMOVED lines=8> */
.L_x_206:
[----:B------:R-:W2:Y:S02]  /*a720*/  LDG.E.U16 R0, desc[UR36][R2.64] ;  /* 0x0000002402007981 */ /* 0x000ea4000c1e1500 */
[----:B--2---:R-:W-:Y:S01]  /*a730*/  HADD2.F32 R0, -RZ, R0.H0_H0 ;  /* 0x20000000ff007230 */ /* 0x004fe20000004100 */
[----:B------:R-:W-:Y:S06]  /*a740*/  BRA `(.L_x_202) ;  /* 0x0000000800c47947 */ /* 0x000fec0003800000 */
.L_x_205:
        /* <DEDUP_REMOVED lines=8> */
.L_x_208:
[----:B------:R-:W2:Y:S02]  /*a7d0*/  LDG.E.U16 R0, desc[UR36][R2.64] ;  /* 0x0000002402007981 */ /* 0x000ea4000c1e1500 */
[----:B--2---:R-:W-:Y:S01]  /*a7e0*/  HADD2.F32 R0, -RZ, R0.H0_H0 ;  /* 0x20000000ff007230 */ /* 0x004fe20000004100 */
[----:B------:R-:W-:Y:S06]  /*a7f0*/  BRA `(.L_x_202) ;  /* 0x0000000800987947 */ /* 0x000fec0003800000 */
.L_x_207:
[----:B------:R-:W2:Y:S01]  /*a800*/  LDG.E.64 R2, desc[UR36][R2.64] ;  /* 0x0000002402027981 */ /* 0x000ea2000c1e1b00 */
[----:B------:R-:W-:Y:S01]  /*a810*/  UMOV UR4, 0xf0000000 ;  /* 0xf000000000047882 */ /* 0x000fe20000000000 */
[----:B------:R-:W-:Y:S01]  /*a820*/  UMOV UR5, 0x380fffff ;  /* 0x380fffff00057882 */ /* 0x000fe20000000000 */
[----:B--2---:R-:W0:Y:S01]  /*a830*/  F2F.F32.F64 R0, R2 ;  /* 0x0000000200007310 */ /* 0x004e220000301000 */
[----:B------:R-:W-:-:S14]  /*a840*/  DSETP.GEU.AND P0, PT, |R2|, UR4, PT ;  /* 0x0000000402007e2a */ /* 0x000fdc000bf0e200 */
[----:B0-----:R-:W-:Y:S01]  /*a850*/  @!P0 FMUL R0, R0, 1.175494350822287508e-38 ;  /* 0x0080000000008820 */ /* 0x001fe20000400000 */
[----:B------:R-:W-:Y:S06]  /*a860*/  BRA `(.L_x_202) ;  /* 0x00000008007c7947 */ /* 0x000fec0003800000 */
.L_x_197:
        /* <DEDUP_REMOVED lines=12> */
.L_x_211:
[----:B------:R-:W2:Y:S01]  /*a930*/  LDG.E.64 R2, desc[UR36][R2.64] ;  /* 0x0000002402027981 */ /* 0x000ea2000c1e1b00 */
[----:B------:R-:W-:Y:S01]  /*a940*/  UMOV UR4, 0xf0000000 ;  /* 0xf000000000047882 */ /* 0x000fe20000000000 */
[----:B------:R-:W-:Y:S01]  /*a950*/  UMOV UR5, 0x380fffff ;  /* 0x380fffff00057882 */ /* 0x000fe20000000000 */
[----:B--2---:R-:W0:Y:S01]  /*a960*/  F2F.F32.F64 R0, R2 ;  /* 0x0000000200007310 */ /* 0x004e220000301000 */
[----:B------:R-:W-:-:S14]  /*a970*/  DSETP.GEU.AND P0, PT, |R2|, UR4, PT ;  /* 0x0000000402007e2a */ /* 0x000fdc000bf0e200 */
[----:B0-----:R-:W-:Y:S01]  /*a980*/  @!P0 FMUL R0, R0, 1.175494350822287508e-38 ;  /* 0x0080000000008820 */ /* 0x001fe20000400000 */
[----:B------:R-:W-:Y:S06]  /*a990*/  BRA `(.L_x_202) ;  /* 0x0000000800307947 */ /* 0x000fec0003800000 */
.L_x_210:
        /* <DEDUP_REMOVED lines=26> */
.L_x_213:
        /* <DEDUP_REMOVED lines=13> */
.L_x_212:
[----:B------:R-:W2:Y:S02]  /*ac10*/  LDG.E.U16 R0, desc[UR36][R2.64] ;  /* 0x0000002402007981 */ /* 0x000ea4000c1e1500 */
[----:B--2---:R-:W-:Y:S01]  /*ac20*/  IMAD.U32 R0, R0, 0x10000, RZ ;  /* 0x0001000000007824 */ /* 0x004fe200078e00ff */
[----:B------:R-:W-:Y:S06]  /*ac30*/  BRA `(.L_x_202) ;  /* 0x0000000400887947 */ /* 0x000fec0003800000 */
.L_x_209:
        /* <DEDUP_REMOVED lines=11> */
.L_x_216:
        /* <DEDUP_REMOVED lines=20> */
.L_x_218:
[----:B------:R-:W-:Y:S05]  /*ae30*/  BSYNC B0 ;  /* 0x0000000000007941 */ /* 0x000fea0003800000 */
.L_x_217:
[----:B------:R-:W-:Y:S01]  /*ae40*/  LEA R3, R0, 0x3b800000, 0x17 ;  /* 0x3b80000000037811 */ /* 0x000fe200078eb8ff */
[----:B------:R-:W-:-:S05]  /*ae50*/  IMAD.SHL.U32 R0, R2, 0x100000, RZ ;  /* 0x0010000002007824 */ /* 0x000fca00078e00ff */
[----:B------:R-:W-:Y:S01]  /*ae60*/  LOP3.LUT R0, R3, R0, R4, 0xfe, !PT ;  /* 0x0000000003007212 */ /* 0x000fe200078efe04 */
[----:B------:R-:W-:Y:S06]  /*ae70*/  BRA `(.L_x_202) ;  /* 0x0000000000f87947 */ /* 0x000fec0003800000 */
.L_x_215:
        /* <DEDUP_REMOVED lines=20> */
.L_x_220:
[----:B------:R-:W-:Y:S05]  /*afc0*/  BSYNC B0 ;  /* 0x0000000000007941 */ /* 0x000fea0003800000 */
.L_x_219:
[----:B------:R-:W-:Y:S01]  /*afd0*/  LEA R3, R0, 0x37800000, 0x17 ;  /* 0x3780000000037811 */ /* 0x000fe200078eb8ff */
[----:B------:R-:W-:-:S05]  /*afe0*/  IMAD.SHL.U32 R0, R2, 0x200000, RZ ;  /* 0x0020000002007824 */ /* 0x000fca00078e00ff */
[----:B------:R-:W-:Y:S01]  /*aff0*/  LOP3.LUT R0, R3, R0, R4, 0xfe, !PT ;  /* 0x0000000003007212 */ /* 0x000fe200078efe04 */
[----:B------:R-:W-:Y:S06]  /*b000*/  BRA `(.L_x_202) ;  /* 0x0000000000947947 */ /* 0x000fec0003800000 */
.L_x_214:
        /* <DEDUP_REMOVED lines=14> */
.L_x_201:
        /* <DEDUP_REMOVED lines=16> */
.L_x_223:
[----:B------:R-:W-:Y:S01]  /*b1f0*/  IMAD.MOV.U32 R0, RZ, RZ, RZ ;  /* 0x000000ffff007224 */ /* 0x000fe200078e00ff */
[----:B------:R-:W-:Y:S06]  /*b200*/  BRA `(.L_x_202) ;  /* 0x0000000000147947 */ /* 0x000fec0003800000 */
.L_x_222:
[----:B------:R-:W2:Y:S02]  /*b210*/  LDG.E.64 R2, desc[UR36][R2.64] ;  /* 0x0000002402027981 */ /* 0x000ea4000c1e1b00 */
[----:B--2---:R0:W1:Y:S01]  /*b220*/  I2F.U64 R0, R2 ;  /* 0x0000000200007312 */ /* 0x0040620000301000 */
[----:B------:R-:W-:Y:S05]  /*b230*/  BRA `(.L_x_202) ;  /* 0x0000000000087947 */ /* 0x000fea0003800000 */
.L_x_221:
[----:B------:R-:W2:Y:S02]  /*b240*/  LDG.E R0, desc[UR36][R2.64] ;  /* 0x0000002402007981 */ /* 0x000ea4000c1e1900 */
[----:B--2---:R-:W-:-:S07]  /*b250*/  I2FP.F32.U32 R0, R0 ;  /* 0x0000000000007245 */ /* 0x004fce0000201000 */
.L_x_202:
[----:B------:R-:W-:Y:S05]  /*b260*/  BSYNC B6 ;  /* 0x0000000000067941 */ /* 0x000fea0003800000 */
.L_x_196:
[----:B------:R-:W2:Y:S01]  /*b270*/  LDC.U8 R4, c[0x0][0x430] ;  /* 0x00010c00ff047b82 */ /* 0x000ea20000000000 */
[----:B------:R-:W-:Y:S01]  /*b280*/  ULDC UR4, c[0x0][0x420] ;  /* 0x0001080000047ab9 */ /* 0x000fe20000000800 */
[----:B01-3--:R-:W-:Y:S01]  /*b290*/  IMAD.MOV.U32 R2, RZ, RZ, 0x3f800000 ;  /* 0x3f800000ff027424 */ /* 0x00bfe200078e00ff */
        /* <DEDUP_REMOVED lines=16> */
[----:B0-----:R-:W-:Y:S01]  /*b3a0*/  STG.E.U8 desc[UR36][R16.64], R3 ;  /* 0x0000000310007986 */ /* 0x001fe2000c101124 */
[----:B------:R-:W-:Y:S05]  /*b3b0*/  EXIT ;  /* 0x000000000000794d */ /* 0x000fea0003800000 */
.L_x_227:
[----:B------:R-:W0:Y:S02]  /*b3c0*/  F2I.S64.TRUNC R2, R2 ;  /* 0x0000000200027311 */ /* 0x000e24000020d900 */
[----:B0-----:R-:W-:-:S05]  /*b3d0*/  IMAD.MOV.U32 R5, RZ, RZ, R2 ;  /* 0x000000ffff057224 */ /* 0x001fca00078e0002 */
[----:B------:R-:W-:Y:S01]  /*b3e0*/  STG.E.U8 desc[UR36][R16.64], R5 ;  /* 0x0000000510007986 */ /* 0x000fe2000c101124 */
[----:B------:R-:W-:Y:S05]  /*b3f0*/  EXIT ;  /* 0x000000000000794d */ /* 0x000fea0003800000 */
.L_x_226:
[----:B------:R-:W-:-:S13]  /*b400*/  ISETP.NE.AND P0, PT, R3, 0x2, PT ;  /* 0x000000020300780c */ /* 0x000fda0003f05270 */
[----:B------:R-:W-:Y:S05]  /*b410*/  @!P0 BRA `(.L_x_229) ;  /* 0x0000000000288947 */ /* 0x000fea0003800000 */
[----:B------:R-:W-:-:S13]  /*b420*/  ISETP.NE.AND P0, PT, R3, 0x3, PT ;  /* 0x000000030300780c */ /* 0x000fda0003f05270 */
[----:B------:R-:W-:Y:S05]  /*b430*/  @!P0 BRA `(.L_x_230) ;  /* 0x0000000000148947 */ /* 0x000fea0003800000 */
[----:B------:R-:W-:-:S13]  /*b440*/  ISETP.NE.AND P0, PT, R3, 0x4, PT ;  /* 0x000000040300780c */ /* 0x000fda0003f05270 */
[----:B------:R-:W-:Y:S05]  /*b450*/  @P0 BRA `(.L_x_228) ;  /* 0x0000000800d00947 */ /* 0x000fea0003800000 */
[----:B------:R-:W0:Y:S02]  /*b460*/  F2I.S64.TRUNC R2, R2 ;  /* 0x0000000200027311 */ /* 0x000e24000020d900 */
[----:B0-----:R-:W-:Y:S01]  /*b470*/  STG.E.64 desc[UR36][R16.64], R2 ;  /* 0x0000000210007986 */ /* 0x001fe2000c101b24 */
[----:B------:R-:W-:Y:S05]  /*b480*/  EXIT ;  /* 0x000000000000794d */ /* 0x000fea0003800000 */
.L_x_230:
[----:B------:R-:W0:Y:S02]  /*b490*/  F2I.FTZ.TRUNC.NTZ R3, R2 ;  /* 0x0000000200037305 */ /* 0x000e24000021f100 */
[----:B0-----:R-:W-:Y:S01]  /*b4a0*/  STG.E desc[UR36][R16.64], R3 ;  /* 0x0000000310007986 */ /* 0x001fe2000c101924 */
[----:B------:R-:W-:Y:S05]  /*b4b0*/  EXIT ;  /* 0x000000000000794d */ /* 0x000fea0003800000 */
.L_x_229:
[----:B------:R-:W0:Y:S02]  /*b4c0*/  F2I.FTZ.TRUNC.NTZ R3, R2 ;  /* 0x0000000200037305 */ /* 0x000e24000021f100 */
[----:B0-----:R-:W-:Y:S01]  /*b4d0*/  STG.E.U16 desc[UR36][R16.64], R3 ;  /* 0x0000000310007986 */ /* 0x001fe2000c101524 */
[----:B------:R-:W-:Y:S05]  /*b4e0*/  EXIT ;  /* 0x000000000000794d */ /* 0x000fea0003800000 */
.L_x_225:
[----:B------:R-:W-:-:S13]  /*b4f0*/  ISETP.GT.AND P0, PT, R3, 0x6, PT ;  /* 0x000000060300780c */ /* 0x000fda0003f04270 */
[----:B------:R-:W-:Y:S05]  /*b500*/  @P0 BRA `(.L_x_231) ;  /* 0x0000000000240947 */ /* 0x000fea0003800000 */
[----:B------:R-:W-:-:S13]  /*b510*/  ISETP.NE.AND P0, PT, R3, 0x5, PT ;  /* 0x000000050300780c */ /* 0x000fda0003f05270 */
[----:B------:R-:W-:Y:S05]  /*b520*/  @!P0 BRA `(.L_x_232) ;  /* 0x0000000000108947 */ /* 0x000fea0003800000 */
[----:B------:R-:W-:-:S13]  /*b530*/  ISETP.NE.AND P0, PT, R3, 0x6, PT ;  /* 0x000000060300780c */ /* 0x000fda0003f05270 */
[----:B------:R-:W-:Y:S05]  /*b540*/  @P0 BRA `(.L_x_228) ;  /* 0x0000000800940947 */ /* 0x000fea0003800000 */
[----:B------:R-:W-:Y:S01]  /*b550*/  STG.E desc[UR36][R16.64], R2 ;  /* 0x0000000210007986 */ /* 0x000fe2000c101924 */
[----:B------:R-:W-:Y:S05]  /*b560*/  EXIT ;  /* 0x000000000000794d */ /* 0x000fea0003800000 */
.L_x_232:
[----:B------:R-:W-:-:S05]  /*b570*/  F2FP.F16.F32.PACK_AB R2, RZ, R2 ;  /* 0x00000002ff02723e */ /* 0x000fca00000000ff */
[----:B------:R-:W-:Y:S01]  /*b580*/  STG.E.U16 desc[UR36][R16.64], R2 ;  /* 0x0000000210007986 */ /* 0x000fe2000c101524 */
[----:B------:R-:W-:Y:S05]  /*b590*/  EXIT ;  /* 0x000000000000794d */ /* 0x000fea0003800000 */
.L_x_231:
[----:B------:R-:W-:-:S13]  /*b5a0*/  ISETP.NE.AND P0, PT, R3, 0x7, PT ;  /* 0x000000070300780c */ /* 0x000fda0003f05270 */
[----:B------:R-:W-:Y:S05]  /*b5b0*/  @!P0 BRA `(.L_x_233) ;  /* 0x00000000002c8947 */ /* 0x000fea0003800000 */
[----:B------:R-:W-:-:S13]  /*b5c0*/  ISETP.NE.AND P0, PT, R3, 0x8, PT ;  /* 0x000000080300780c */ /* 0x000fda0003f05270 */
[----:B------:R-:W-:Y:S05]  /*b5d0*/  @!P0 BRA `(.L_x_234) ;  /* 0x0000000000148947 */ /* 0x000fea0003800000 */
[----:B------:R-:W-:-:S13]  /*b5e0*/  ISETP.NE.AND P0, PT, R3, 0x9, PT ;  /* 0x000000090300780c */ /* 0x000fda0003f05270 */
[----:B------:R-:W-:Y:S05]  /*b5f0*/  @P0 BRA `(.L_x_228) ;  /* 0x0000000800680947 */ /* 0x000fea0003800000 */
[----:B------:R-:W-:-:S05]  /*b600*/  IMAD.MOV.U32 R3, RZ, RZ, RZ ;  /* 0x000000ffff037224 */ /* 0x000fca00078e00ff */
[----:B------:R-:W-:Y:S01]  /*b610*/  STG.E.64 desc[UR36][R16.64], R2 ;  /* 0x0000000210007986 */ /* 0x000fe2000c101b24 */
[----:B------:R-:W-:Y:S05]  /*b620*/  EXIT ;  /* 0x000000000000794d */ /* 0x000fea0003800000 */
.L_x_234:
[----:B------:R-:W-:-:S04]  /*b630*/  F2FP.F16.F32.PACK_AB R3, RZ, R2 ;  /* 0x00000002ff03723e */ /* 0x000fc800000000ff */
[----:B------:R-:W-:-:S05]  /*b640*/  PRMT R3, R3, 0x5410, RZ ;  /* 0x0000541003037816 */ /* 0x000fca00000000ff */
[----:B------:R-:W-:Y:S01]  /*b650*/  STG.E desc[UR36][R16.64], R3 ;  /* 0x0000000310007986 */ /* 0x000fe2000c101924 */
[----:B------:R-:W-:Y:S05]  /*b660*/  EXIT ;  /* 0x000000000000794d */ /* 0x000fea0003800000 */
.L_x_233:
[----:B------:R-:W-:-:S06]  /*b670*/  FMUL.FTZ R2, R2, 1 ;  /* 0x3f80000002027820 */ /* 0x000fcc0000410000 */
[----:B------:R-:W0:Y:S02]  /*b680*/  F2F.F64.F32 R2, R2 ;  /* 0x0000000200027310 */ /* 0x000e240000201800 */
[----:B0-----:R-:W-:Y:S01]  /*b690*/  STG.E.64 desc[UR36][R16.64], R2 ;  /* 0x0000000210007986 */ /* 0x001fe2000c101b24 */
[----:B------:R-:W-:Y:S05]  /*b6a0*/  EXIT ;  /* 0x000000000000794d */ /* 0x000fea0003800000 */
.L_x_224:
        /* <DEDUP_REMOVED lines=10> */
[----:B------:R-:W-:Y:S01]  /*b750*/  STG.E.U8 desc[UR36][R16.64], R3 ;  /* 0x0000000310007986 */ /* 0x000fe2000c101124 */
[----:B------:R-:W-:Y:S05]  /*b760*/  EXIT ;  /* 0x000000000000794d */ /* 0x000fea0003800000 */
.L_x_237:
[----:B------:R-:W-:Y:S01]  /*b770*/  FMUL.FTZ R4, R2, 1 ;  /* 0x3f80000002047820 */ /* 0x000fe20000410000 */
[----:B------:R-:W-:-:S05]  /*b780*/  CS2R R6, SRZ ;  /* 0x0000000000067805 */ /* 0x000fca000001ff00 */
[----:B------:R-:W0:Y:S02]  /*b790*/  F2F.F64.F32 R4, R4 ;  /* 0x0000000400047310 */ /* 0x000e240000201800 */
[----:B0-----:R-:W-:Y:S01]  /*b7a0*/  STG.E.128 desc[UR36][R16.64], R4 ;  /* 0x0000000410007986 */ /* 0x001fe2000c101d24 */
[----:B------:R-:W-:Y:S05]  /*b7b0*/  EXIT ;  /* 0x000000000000794d */ /* 0x000fea0003800000 */
.L_x_236:
        /* <DEDUP_REMOVED lines=20> */
.L_x_241:
[----:B------:R-:W-:Y:S05]  /*b900*/  BSYNC B0 ;  /* 0x0000000000007941 */ /* 0x000fea0003800000 */
.L_x_240:
[----:B------:R-:W-:-:S05]  /*b910*/  LOP3.LUT R5, R0, R5, RZ, 0xfc, !PT ;  /* 0x0000000500057212 */ /* 0x000fca00078efcff */
[----:B------:R-:W-:Y:S01]  /*b920*/  STG.E.U8 desc[UR36][R16.64], R5 ;  /* 0x0000000510007986 */ /* 0x000fe2000c101124 */
[----:B------:R-:W-:Y:S05]  /*b930*/  EXIT ;  /* 0x000000000000794d */ /* 0x000fea0003800000 */
.L_x_239:
        /* <DEDUP_REMOVED lines=12> */
.L_x_243:
[----:B------:R-:W-:Y:S01]  /*ba00*/  IMAD.MOV.U32 R0, RZ, RZ, 0x7f ;  /* 0x0000007fff007424 */ /* 0x000fe200078e00ff */
[----:B------:R-:W-:-:S04]  /*ba10*/  ISETP.GT.U32.AND P0, PT, R4, 0x7f800000, PT ;  /* 0x7f8000000400780c */ /* 0x000fc80003f04070 */
[----:B------:R-:W-:-:S09]  /*ba20*/  SEL R0, R0, 0x7c, P0 ;  /* 0x0000007c00007807 */ /* 0x000fd20000000000 */
.L_x_244:
[----:B------:R-:W-:Y:S05]  /*ba30*/  BSYNC B0 ;  /* 0x0000000000007941 */ /* 0x000fea0003800000 */
.L_x_242:
[----:B------:R-:W-:-:S04]  /*ba40*/  LOP3.LUT R2, R2, 0x80000000, RZ, 0xc0, !PT ;  /* 0x8000000002027812 */ /* 0x000fc800078ec0ff */
[----:B------:R-:W-:-:S04]  /*ba50*/  SHF.R.U32.HI R3, RZ, 0x18, R2 ;  /* 0x00000018ff037819 */ /* 0x000fc80000011602 */
[----:B------:R-:W-:-:S05]  /*ba60*/  LOP3.LUT R3, R0, R3, RZ, 0xfc, !PT ;  /* 0x0000000300037212 */ /* 0x000fca00078efcff */
[----:B------:R-:W-:Y:S01]  /*ba70*/  STG.E.U8 desc[UR36][R16.64], R3 ;  /* 0x0000000310007986 */ /* 0x000fe2000c101124 */
[----:B------:R-:W-:Y:S05]  /*ba80*/  EXIT ;  /* 0x000000000000794d */ /* 0x000fea0003800000 */
.L_x_238:
[----:B------:R-:W-:-:S05]  /*ba90*/  F2FP.BF16.F32.PACK_AB R2, RZ, R2 ;  /* 0x00000002ff02723e */ /* 0x000fca00000010ff */
[----:B------:R-:W-:Y:S01]  /*baa0*/  STG.E.U16 desc[UR36][R16.64], R2 ;  /* 0x0000000210007986 */ /* 0x000fe2000c101524 */
[----:B------:R-:W-:Y:S05]  /*bab0*/  EXIT ;  /* 0x000000000000794d */ /* 0x000fea0003800000 */
.L_x_235:
        /* <DEDUP_REMOVED lines=9> */
[----:B0-----:R-:W-:Y:S01]  /*bb50*/  STG.E.U16 desc[UR36][R16.64], R3 ;  /* 0x0000000310007986 */ /* 0x001fe2000c101524 */
[----:B------:R-:W-:Y:S05]  /*bb60*/  EXIT ;  /* 0x000000000000794d */ /* 0x000fea0003800000 */
.L_x_247:
        /* <DEDUP_REMOVED lines=16> */
.L_x_250:
[----:B------:R-:W-:-:S04]  /*bc70*/  LOP3.LUT R2, R2, 0x80000000, RZ, 0xc0, !PT ;  /* 0x8000000002027812 */ /* 0x000fc800078ec0ff */
[----:B------:R-:W-:-:S04]  /*bc80*/  SHF.R.U32.HI R3, RZ, 0x18, R2 ;  /* 0x00000018ff037819 */ /* 0x000fc80000011602 */
[----:B------:R-:W-:-:S04]  /*bc90*/  LOP3.LUT R0, R0, R3, RZ, 0xfc, !PT ;  /* 0x0000000300007212 */ /* 0x000fc800078efcff */
[----:B------:R-:W-:-:S07]  /*bca0*/  PRMT R8, R0, 0x7610, R8 ;  /* 0x0000761000087816 */ /* 0x000fce0000000008 */
.L_x_249:
[----:B------:R-:W-:Y:S05]  /*bcb0*/  BSYNC B0 ;  /* 0x0000000000007941 */ /* 0x000fea0003800000 */
.L_x_248:
[----:B------:R-:W-:Y:S01]  /*bcc0*/  STG.E.U8 desc[UR36][R16.64], R8 ;  /* 0x0000000810007986 */ /* 0x000fe2000c101124 */
[----:B------:R-:W-:Y:S05]  /*bcd0*/  EXIT ;  /* 0x000000000000794d */ /* 0x000fea0003800000 */
.L_x_246:
        /* <DEDUP_REMOVED lines=16> */
.L_x_253:
[----:B------:R-:W-:-:S04]  /*bde0*/  LOP3.LUT R2, R2, 0x80000000, RZ, 0xc0, !PT ;  /* 0x8000000002027812 */ /* 0x000fc800078ec0ff */
[----:B------:R-:W-:-:S04]  /*bdf0*/  SHF.R.U32.HI R3, RZ, 0x18, R2 ;  /* 0x00000018ff037819 */ /* 0x000fc80000011602 */
[----:B------:R-:W-:-:S04]  /*be00*/  LOP3.LUT R0, R0, R3, RZ, 0xfc, !PT ;  /* 0x0000000300007212 */ /* 0x000fc800078efcff */
[----:B------:R-:W-:-:S07]  /*be10*/  PRMT R8, R0, 0x7610, R8 ;  /* 0x0000761000087816 */ /* 0x000fce0000000008 */
.L_x_252:
[----:B------:R-:W-:Y:S05]  /*be20*/  BSYNC B0 ;  /* 0x0000000000007941 */ /* 0x000fea0003800000 */
.L_x_251:
[----:B------:R-:W-:Y:S01]  /*be30*/  STG.E.U8 desc[UR36][R16.64], R8 ;  /* 0x0000000810007986 */ /* 0x000fe2000c101124 */
[----:B------:R-:W-:Y:S05]  /*be40*/  EXIT ;  /* 0x000000000000794d */ /* 0x000fea0003800000 */
.L_x_245:
        /* <DEDUP_REMOVED lines=19> */
[----:B------:R-:W-:Y:S01]  /*bf80*/  STG.E.U8 desc[UR36][R16.64], R3 ;  /* 0x0000000310007986 */ /* 0x000fe2000c101124 */
[----:B------:R-:W-:Y:S05]  /*bf90*/  EXIT ;  /* 0x000000000000794d */ /* 0x000fea0003800000 */
.L_x_228:
        /* <DEDUP_REMOVED lines=16> */
.L_x_256:
[----:B------:R-:W-:Y:S05]  /*c0a0*/  EXIT ;  /* 0x000000000000794d */ /* 0x000fea0003800000 */
.L_x_255:
[----:B------:R-:W0:Y:S02]  /*c0b0*/  F2I.U64.TRUNC R2, R2 ;  /* 0x0000000200027311 */ /* 0x000e24000020d800 */
[----:B0-----:R-:W-:Y:S01]  /*c0c0*/  STG.E.64 desc[UR36][R16.64], R2 ;  /* 0x0000000210007986 */ /* 0x001fe2000c101b24 */
[----:B------:R-:W-:Y:S05]  /*c0d0*/  EXIT ;  /* 0x000000000000794d */ /* 0x000fea0003800000 */
.L_x_254:
[----:B------:R-:W0:Y:S02]  /*c0e0*/  F2I.FTZ.U32.TRUNC.NTZ R3, R2 ;  /* 0x0000000200037305 */ /* 0x000e24000021f000 */
[----:B0-----:R-:W-:Y:S01]  /*c0f0*/  STG.E desc[UR36][R16.64], R3 ;  /* 0x0000000310007986 */ /* 0x001fe2000c101924 */
[----:B------:R-:W-:Y:S05]  /*c100*/  EXIT ;  /* 0x000000000000794d */ /* 0x000fea0003800000 */
.L_x_257:
[----:B------:R-:W-:-:S00]  /*c110*/  BRA `(.L_x_257) ;  /* 0xfffffffc00fc7947 */ /* 0x000fc0000383ffff */
[----:B------:R-:W-:-:S00]  /*c120*/  NOP ;  /* 0x0000000000007918 */ /* 0x000fc00000000000 */
        /* <DEDUP_REMOVED lines=13> */
.L_x_1496:


//--------------------- .text._ZN2at6native27unrolled_elementwise_kernelIZZZNS0_53_GLOBAL__N__52d73765_15_RenormKernel_cu_d28d36d6_299424renorm_scale_factor_implERNS_18TensorIteratorBaseEdENKUlvE_clEvENKUlvE0_clEvEUlfE_St5arrayIPcLm2EELi4E23TrivialOffsetCalculatorILi1EjESC_NS0_6memory12LoadWithCastILi1EEENSD_13StoreWithCastILi1EEEEEviT_T0_T2_T3_T4_T5_ --------------------------
	.section	.text._ZN2at6native27unrolled_elementwise_kernelIZZZNS0_53_GLOBAL__N__52d73765_15_RenormKernel_cu_d28d36d6_299424renorm_scale_factor_implERNS_18TensorIteratorBaseEdENKUlvE_clEvENKUlvE0_clEvEUlfE_St5arrayIPcLm2EELi4E23TrivialOffsetCalculatorILi1EjESC_NS0_6memory12LoadWithCastILi1EEENSD_13StoreWithCastILi1EEEEEviT_T0_T2_T3_T4_T5_,"ax",@progbits
	.align	128
        .global         _ZN2at6native27unrolled_elementwise_kernelIZZZNS0_53_GLOBAL__N__52d73765_15_RenormKernel_cu_d28d36d6_299424renorm_scale_factor_implERNS_18TensorIteratorBaseEdENKUlvE_clEvENKUlvE0_clEvEUlfE_St5arrayIPcLm2EELi4E23TrivialOffsetCalculatorILi1EjESC_NS0_6memory12LoadWithCastILi1EEENSD_13StoreWithCastILi1EEEEEviT_T0_T2_T3_T4_T5_
        .type           _ZN2at6native27unrolled_elementwise_kernelIZZZNS0_53_GLOBAL__N__52d73765_15_RenormKernel_cu_d28d36d6_299424renorm_scale_factor_implERNS_18TensorIteratorBaseEdENKUlvE_clEvENKUlvE0_clEvEUlfE_St5arrayIPcLm2EELi4E23TrivialOffsetCalculatorILi1EjESC_NS0_6memory12LoadWithCastILi1EEENSD_13StoreWithCastILi1EEEEEviT_T0_T2_T3_T4_T5_,@function
        .size           _ZN2at6native27unrolled_elementwise_kernelIZZZNS0_53_GLOBAL__N__52d73765_15_RenormKernel_cu_d28d36d6_299424renorm_scale_factor_implERNS_18TensorIteratorBaseEdENKUlvE_clEvENKUlvE0_clEvEUlfE_St5arrayIPcLm2EELi4E23TrivialOffsetCalculatorILi1EjESC_NS0_6memory12LoadWithCastILi1EEENSD_13StoreWithCastILi1EEEEEviT_T0_T2_T3_T4_T5_,(.L_x_1497 - _ZN2at6native27unrolled_elementwise_kernelIZZZNS0_53_GLOBAL__N__52d73765_15_RenormKernel_cu_d28d36d6_299424renorm_scale_factor_implERNS_18TensorIteratorBaseEdENKUlvE_clEvENKUlvE0_clEvEUlfE_St5arrayIPcLm2EELi4E23TrivialOffsetCalculatorILi1EjESC_NS0_6memory12LoadWithCastILi1EEENSD_13StoreWithCastILi1EEEEEviT_T0_T2_T3_T4_T5_)
        .other          _ZN2at6native27unrolled_elementwise_kernelIZZZNS0_53_GLOBAL__N__52d73765_15_RenormKernel_cu_d28d36d6_299424renorm_scale_factor_implERNS_18TensorIteratorBaseEdENKUlvE_clEvENKUlvE0_clEvEUlfE_St5arrayIPcLm2EELi4E23TrivialOffsetCalculatorILi1EjESC_NS0_6memory12LoadWithCastILi1EEENSD_13StoreWithCastILi1EEEEEviT_T0_T2_T3_T4_T5_,@"STO_CUDA_ENTRY STV_DEFAULT"
_ZN2at6native27unrolled_elementwise_kernelIZZZNS0_53_GLOBAL__N__52d73765_15_RenormKernel_cu_d28d36d6_299424renorm_scale_factor_implERNS_18TensorIteratorBaseEdENKUlvE_clEvENKUlvE0_clEvEUlfE_St5arrayIPcLm2EELi4E23TrivialOffsetCalculatorILi1EjESC_NS0_6memory12LoadWithCastILi1EEENSD_13StoreWithCastILi1EEEEEviT_T0_T2_T3_T4_T5_:
.text._ZN2at6native27unrolled_elementwise_kernelIZZZNS0_53_GLOBAL__N__52d73765_15_RenormKernel_cu_d28d36d6_299424renorm_scale_factor_implERNS_18TensorIteratorBaseEdENKUlvE_clEvENKUlvE0_clEvEUlfE_St5arrayIPcLm2EELi4E23TrivialOffsetCalculatorILi1EjESC_NS0_6memory12LoadWithCastILi1EEENSD_13StoreWithCastILi1EEEEEviT_T0_T2_T3_T4_T5_:
[----:B------:R-:W0:Y:S01]  /*0000*/  LDC R1, c[0x0][0x28] ;  /* 0x00000a00ff017b82 */ /* 0x000e220000000800 */
[----:B------:R-:W1:Y:S07]  /*0010*/  S2R R2, SR_CTAID.X ;  /* 0x0000000000027919 */ /* 0x000e6e0000002500 */
[----:B------:R-:W1:Y:S01]  /*0020*/  LDC R17, c[0x0][0x210] ;  /* 0x00008400ff117b82 */ /* 0x000e620000000800 */
[----:B------:R-:W-:Y:S01]  /*0030*/  ULDC.64 UR36, c[0x0][0x208] ;  /* 0x0000820000247ab9 */ /* 0x000fe20000000a00 */
[----:B------:R-:W-:Y:S01]  /*0040*/  BSSY B7, `(.L_x_258) ;  /* 0x00000ef000077945 */ /* 0x000fe20003800000 */
[----:B------:R-:W2:Y:S01]  /*0050*/  S2R R16, SR_TID.X ;  /* 0x0000000000107919 */ /* 0x000ea20000002100 */
[----:B------:R-:W-:-:S02]  /*0060*/  IMAD.MOV.U32 R24, RZ, RZ, RZ ;  /* 0x000000ffff187224 */ /* 0x000fc400078e00ff */
[----:B------:R-:W-:Y:S02]  /*0070*/  IMAD.MOV.U32 R22, RZ, RZ, RZ ;  /* 0x000000ffff167224 */ /* 0x000fe400078e00ff */
[----:B------:R-:W3:Y:S01]  /*0080*/  LDC.U8 R19, c[0x0][0x23c] ;  /* 0x00008f00ff137b82 */ /* 0x000ee20000000000 */
[----:B-1----:R-:W-:-:S05]  /*0090*/  IMAD R17, R2, -0x200, R17 ;  /* 0xfffffe0002117824 */ /* 0x002fca00078e0211 */
[----:B--2---:R-:W-:-:S13]  /*00a0*/  ISETP.GE.AND P0, PT, R16, R17, PT ;  /* 0x000000111000720c */ /* 0x004fda0003f06270 */
[----:B0--3--:R-:W-:Y:S05]  /*00b0*/  @P0 BRA `(.L_x_259) ;  /* 0x0000000c009c0947 */ /* 0x009fea0003800000 */
[----:B------:R-:W0:Y:S01]  /*00c0*/  LDC.64 R4, c[0x0][0x230] ;  /* 0x00008c00ff047b82 */ /* 0x000e220000000a00 */
[----:B------:R-:W-:Y:S01]  /*00d0*/  PRMT R0, R19, 0x9910, RZ ;  /* 0x0000991013007816 */ /* 0x000fe200000000ff */
[----:B------:R-:W-:Y:S01]  /*00e0*/  IMAD R16, R2, 0x200, R16 ;  /* 0x0000020002107824 */ /* 0x000fe200078e0210 */
[----:B------:R-:W-:Y:S01]  /*00f0*/  ULDC UR4, c[0x0][0x240] ;  /* 0x0000900000047ab9 */ /* 0x000fe20000000800 */
[----:B------:R-:W-:Y:S01]  /*0100*/  BSSY B6, `(.L_x_260) ;  /* 0x00000e0000067945 */ /* 0x000fe20003800000 */
[----:B------:R-:W-:Y:S01]  /*0110*/  ISETP.GT.AND P0, PT, R0, 0x9, PT ;  /* 0x000000090000780c */ /* 0x000fe20003f04270 */
[----:B------:R-:W-:-:S05]  /*0120*/  IMAD R3, R16, UR4, RZ ;  /* 0x0000000410037c24 */ /* 0x000fca000f8e02ff */
[----:B0-----:R-:W-:-:S05]  /*0130*/  IADD3 R4, P1, R3, R4, RZ ;  /* 0x0000000403047210 */ /* 0x001fca0007f3e0ff */
[----:B------:R-:W-:Y:S02]  /*0140*/  IMAD.X R5, RZ, RZ, R5, P1 ;  /* 0x000000ffff057224 */ /* 0x000fe400008e0605 */
[----:B------:R-:W-:Y:S06]  /*0150*/  @P0 BRA `(.L_x_261) ;  /* 0x0000000000e80947 */ /* 0x000fec0003800000 */
        /* <DEDUP_REMOVED lines=9> */
[----:B--2---:R4:W0:Y:S01]  /*01f0*/  I2F.S16 R22, R4 ;  /* 0x0000000400167306 */ /* 0x0048220000101400 */
[----:B------:R-:W-:Y:S05]  /*0200*/  BRA `(.L_x_266) ;  /* 0x0000000c003c7947 */ /* 0x000fea0003800000 */
.L_x_264:
[----:B------:R-:W2:Y:S02]  /*0210*/  LDG.E.U8 R4, desc[UR36][R4.64] ;  /* 0x0000002404047981 */ /* 0x000ea4000c1e1100 */
[----:B--2---:R-:W-:Y:S01]  /*0220*/  I2FP.F32.U32 R22, R4 ;  /* 0x0000000400167245 */ /* 0x004fe20000201000 */
[----:B------:R-:W-:Y:S06]  /*0230*/  BRA `(.L_x_266) ;  /* 0x0000000c00307947 */ /* 0x000fec0003800000 */
.L_x_263:
[----:B------:R-:W-:-:S13]  /*0240*/  ISETP.NE.AND P0, PT, R0, 0x2, PT ;  /* 0x000000020000780c */ /* 0x000fda0003f05270 */
[----:B------:R-:W-:Y:S05]  /*0250*/  @!P0 BRA `(.L_x_267) ;  /* 0x0000000000288947 */ /* 0x000fea0003800000 */
[----:B------:R-:W-:-:S13]  /*0260*/  ISETP.NE.AND P0, PT, R0, 0x3, PT ;  /* 0x000000030000780c */ /* 0x000fda0003f05270 */
[----:B------:R-:W-:Y:S05]  /*0270*/  @!P0 BRA `(.L_x_268) ;  /* 0x0000000000148947 */ /* 0x000fea0003800000 */
[----:B------:R-:W-:-:S13]  /*0280*/  ISETP.NE.AND P0, PT, R0, 0x4, PT ;  /* 0x000000040000780c */ /* 0x000fda0003f05270 */
[----:B------:R-:W-:Y:S05]  /*0290*/  @P0 BRA `(.L_x_265) ;  /* 0x0000000800bc0947 */ /* 0x000fea0003800000 */
[----:B------:R-:W2:Y:S02]  /*02a0*/  LDG.E.64 R22, desc[UR36][R4.64] ;  /* 0x0000002404167981 */ /* 0x000ea4000c1e1b00 */
[----:B--2---:R0:W1:Y:S01]  /*02b0*/  I2F.S64 R22, R22 ;  /* 0x0000001600167312 */ /* 0x0040620000301400 */
[----:B------:R-:W-:Y:S05]  /*02c0*/  BRA `(.L_x_266) ;  /* 0x0000000c000c7947 */ /* 0x000fea0003800000 */
.L_x_268:
[----:B------:R-:W2:Y:S02]  /*02d0*/  LDG.E R4, desc[UR36][R4.64] ;  /* 0x0000002404047981 */ /* 0x000ea4000c1e1900 */
[----:B--2---:R-:W-:Y:S01]  /*02e0*/  I2FP.F32.S32 R22, R4 ;  /* 0x0000000400167245 */ /* 0x004fe20000201400 */
[----:B------:R-:W-:Y:S06]  /*02f0*/  BRA `(.L_x_266) ;  /* 0x0000000c00007947 */ /* 0x000fec0003800000 */
.L_x_267:
[----:B------:R-:W2:Y:S02]  /*0300*/  LDG.E.U16 R4, desc[UR36][R4.64] ;  /* 0x0000002404047981 */ /* 0x000ea4000c1e1500 */
[----:B--2---:R2:W3:Y:S01]  /*0310*/  I2F.S16 R22, R4 ;  /* 0x0000000400167306 */ /* 0x0044e20000101400 */
[----:B------:R-:W-:Y:S05]  /*0320*/  BRA `(.L_x_266) ;  /* 0x0000000800f47947 */ /* 0x000fea0003800000 */
.L_x_262:
        /* <DEDUP_REMOVED lines=8> */
.L_x_270:
[----:B------:R-:W2:Y:S02]  /*03b0*/  LDG.E.U16 R4, desc[UR36][R4.64] ;  /* 0x0000002404047981 */ /* 0x000ea4000c1e1500 */
[----:B--2---:R-:W-:Y:S01]  /*03c0*/  HADD2.F32 R22, -RZ, R4.H0_H0 ;  /* 0x20000004ff167230 */ /* 0x004fe20000004100 */
[----:B------:R-:W-:Y:S06]  /*03d0*/  BRA `(.L_x_266) ;  /* 0x0000000800c87947 */ /* 0x000fec0003800000 */
.L_x_269:
        /* <DEDUP_REMOVED lines=8> */
.L_x_272:
[----:B------:R-:W2:Y:S02]  /*0460*/  LDG.E.U16 R4, desc[UR36][R4.64] ;  /* 0x0000002404047981 */ /* 0x000ea4000c1e1500 */
[----:B--2---:R-:W-:Y:S01]  /*0470*/  HADD2.F32 R22, -RZ, R4.H0_H0 ;  /* 0x20000004ff167230 */ /* 0x004fe20000004100 */
[----:B------:R-:W-:Y:S06]  /*0480*/  BRA `(.L_x_266) ;  /* 0x00000008009c7947 */ /* 0x000fec0003800000 */
.L_x_271:
[----:B------:R-:W2:Y:S01]  /*0490*/  LDG.E.64 R4, desc[UR36][R4.64] ;  /* 0x0000002404047981 */ /* 0x000ea2000c1e1b00 */
[----:B------:R-:W-:Y:S01]  /*04a0*/  UMOV UR4, 0xf0000000 ;  /* 0xf000000000047882 */ /* 0x000fe20000000000 */
[----:B------:R-:W-:Y:S01]  /*04b0*/  UMOV UR5, 0x380fffff ;  /* 0x380fffff00057882 */ /* 0x000fe20000000000 */
[----:B--2---:R-:W0:Y:S01]  /*04c0*/  F2F.F32.F64 R22, R4 ;  /* 0x0000000400167310 */ /* 0x004e220000301000 */
[----:B------:R-:W-:-:S14]  /*04d0*/  DSETP.GEU.AND P0, PT, |R4|, UR4, PT ;  /* 0x0000000404007e2a */ /* 0x000fdc000bf0e200 */
[----:B0-----:R-:W-:Y:S01]  /*04e0*/  @!P0 FMUL R22, R22, 1.175494350822287508e-38 ;  /* 0x0080000016168820 */ /* 0x001fe20000400000 */
[----:B------:R-:W-:Y:S06]  /*04f0*/  BRA `(.L_x_266) ;  /* 0x0000000800807947 */ /* 0x000fec0003800000 */
.L_x_261:
        /* <DEDUP_REMOVED lines=12> */
.L_x_275:
[----:B------:R-:W2:Y:S01]  /*05c0*/  LDG.E.64 R4, desc[UR36][R4.64] ;  /* 0x0000002404047981 */ /* 0x000ea2000c1e1b00 */
[----:B------:R-:W-:Y:S01]  /*05d0*/  UMOV UR4, 0xf0000000 ;  /* 0xf000000000047882 */ /* 0x000fe20000000000 */
[----:B------:R-:W-:Y:S01]  /*05e0*/  UMOV UR5, 0x380fffff ;  /* 0x380fffff00057882 */ /* 0x000fe20000000000 */
[----:B--2---:R-:W0:Y:S01]  /*05f0*/  F2F.F32.F64 R22, R4 ;  /* 0x0000000400167310 */ /* 0x004e220000301000 */
[----:B------:R-:W-:-:S14]  /*0600*/  DSETP.GEU.AND P0, PT, |R4|, UR4, PT ;  /* 0x0000000404007e2a */ /* 0x000fdc000bf0e200 */
[----:B0-----:R-:W-:Y:S01]  /*0610*/  @!P0 FMUL R22, R22, 1.175494350822287508e-38 ;  /* 0x0080000016168820 */ /* 0x001fe20000400000 */
[----:B------:R-:W-:Y:S06]  /*0620*/  BRA `(.L_x_266) ;  /* 0x0000000800347947 */ /* 0x000fec0003800000 */
.L_x_274:
        /* <DEDUP_REMOVED lines=11> */
[----:B------:R-:W-:-:S05]  /*06e0*/  VIADD R6, R0, 0x1000000 ;  /* 0x0100000000067836 */ /* 0x000fca0000000000 */
[----:B------:R-:W-:Y:S02]  /*06f0*/  SHF.R.S32.HI R6, RZ, 0x8, R6 ;  /* 0x00000008ff067819 */ /* 0x000fe40000011406 */
[----:B0-----:R-:W-:-:S04]  /*0700*/  IADD3 R3, -R3, 0x1f, RZ ;  /* 0x0000001f03037810 */ /* 0x001fc80007ffe1ff */
[C---:B------:R-:W-:Y:S01]  /*0710*/  ISETP.GT.U32.AND P0, PT, R3.reuse, 0x4, PT ;  /* 0x000000040300780c */ /* 0x040fe20003f04070 */
[----:B------:R-:W-:-:S05]  /*0720*/  VIADD R3, R3, 0xfffffffc ;  /* 0xfffffffc03037836 */ /* 0x000fca0000000000 */
[----:B------:R-:W-:-:S04]  /*0730*/  SEL R3, R3, RZ, P0 ;  /* 0x000000ff03037207 */ /* 0x000fc80000000000 */
[C---:B------:R-:W-:Y:S01]  /*0740*/  SHF.L.U32 R4, R0.reuse, R3, RZ ;  /* 0x0000000300047219 */ /* 0x040fe200000006ff */
[----:B------:R-:W-:Y:S02]  /*0750*/  IMAD R7, R3, R8, 0x3c000000 ;  /* 0x3c00000003077424 */ /* 0x000fe400078e0208 */
[----:B------:R-:W-:-:S03]  /*0760*/  VIADD R3, R0, 0xffffffff ;  /* 0xffffffff00037836 */ /* 0x000fc60000000000 */
[----:B------:R-:W-:Y:S02]  /*0770*/  LEA.HI R7, R4, R7, RZ, 0x1c ;  /* 0x0000000704077211 */ /* 0x000fe400078fe0ff */
[----:B------:R-:W-:Y:S02]  /*0780*/  SHF.R.S32.HI R3, RZ, 0x1f, R3 ;  /* 0x0000001fff037819 */ /* 0x000fe40000011403 */
[----:B------:R-:W-:-:S04]  /*0790*/  LOP3.LUT R6, R7, 0x7f800000, R6, 0xf8, !PT ;  /* 0x7f80000007067812 */ /* 0x000fc800078ef806 */
[----:B------:R-:W-:-:S04]  /*07a0*/  LOP3.LUT R3, R6, R3, RZ, 0x30, !PT ;  /* 0x0000000306037212 */ /* 0x000fc800078e30ff */
[----:B------:R-:W-:Y:S01]  /*07b0*/  LOP3.LUT R22, R3, 0x80000000, R22, 0xf8, !PT ;  /* 0x8000000003167812 */ /* 0x000fe200078ef816 */
[----:B------:R-:W-:Y:S06]  /*07c0*/  BRA `(.L_x_266) ;  /* 0x0000000400cc7947 */ /* 0x000fec0003800000 */
.L_x_277:
[----:B------:R-:W2:Y:S02]  /*07d0*/  LDG.E.U8 R4, desc[UR36][R4.64] ;  /* 0x0000002404047981 */ /* 0x000ea4000c1e1100 */
[----:B--2---:R-:W-:-:S05]  /*07e0*/  IMAD.SHL.U32 R0, R4, 0x2000000, RZ ;  /* 0x0200000004007824 */ /* 0x004fca00078e00ff */
[----:B------:R-:W-:-:S13]  /*07f0*/  ISETP.GE.U32.AND P0, PT, R0, 0x8000000, PT ;  /* 0x080000000000780c */ /* 0x000fda0003f06070 */
[C---:B------:R-:W-:Y:S02]  /*0800*/  @P0 IMAD.SHL.U32 R3, R4.reuse, 0x200000, RZ ;  /* 0x0020000004030824 */ /* 0x040fe400078e00ff */
[----:B------:R-:W-:-:S03]  /*0810*/  @!P0 IMAD.SHL.U32 R0, R4, 0x100, RZ ;  /* 0x0000010004008824 */ /* 0x000fc600078e00ff */
[----:B------:R-:W-:Y:S02]  /*0820*/  @P0 LOP3.LUT R3, R3, 0xfe00000, RZ, 0xc0, !PT ;  /* 0x0fe0000003030812 */ /* 0x000fe400078ec0ff */
[----:B------:R-:W-:Y:S02]  /*0830*/  @!P0 LOP3.LUT R0, R0, 0x7f00, RZ, 0xc0, !PT ;  /* 0x00007f0000008812 */ /* 0x000fe400078ec0ff */
[----:B------:R-:W-:Y:S02]  /*0840*/  @P0 LOP3.LUT R3, R3, 0x70000000, RZ, 0xfc, !PT ;  /* 0x7000000003030812 */ /* 0x000fe400078efcff */
[----:B------:R-:W-:-:S03]  /*0850*/  @!P0 LOP3.LUT R0, R0, 0x3f000000, RZ, 0xfc, !PT ;  /* 0x3f00000000008812 */ /* 0x000fc600078efcff */
[----:B------:R-:W-:Y:S01]  /*0860*/  @P0 FMUL.FTZ R22, R3, 1.9259299443872358531e-34 ;  /* 0x0780000003160820 */ /* 0x000fe20000410000 */
[----:B------:R-:W-:Y:S02]  /*0870*/  IMAD.SHL.U32 R3, R4, 0x1000000, RZ ;  /* 0x0100000004037824 */ /* 0x000fe400078e00ff */
[----:B------:R-:W-:-:S05]  /*0880*/  @!P0 FADD.FTZ R22, R0, -0.5 ;  /* 0xbf00000000168421 */ /* 0x000fca0000010000 */
[----:B------:R-:W-:Y:S01]  /*0890*/  LOP3.LUT R22, R22, 0x80000000, R3, 0xf8, !PT ;  /* 0x8000000016167812 */ /* 0x000fe200078ef803 */
[----:B------:R-:W-:Y:S06]  /*08a0*/  BRA `(.L_x_266) ;  /* 0x0000000400947947 */ /* 0x000fec0003800000 */
.L_x_276:
[----:B------:R-:W2:Y:S02]  /*08b0*/  LDG.E.U16 R4, desc[UR36][R4.64] ;  /* 0x0000002404047981 */ /* 0x000ea4000c1e1500 */
[----:B--2---:R-:W-:Y:S01]  /*08c0*/  IMAD.U32 R22, R4, 0x10000, RZ ;  /* 0x0001000004167824 */ /* 0x004fe200078e00ff */
[----:B------:R-:W-:Y:S06]  /*08d0*/  BRA `(.L_x_266) ;  /* 0x0000000400887947 */ /* 0x000fec0003800000 */
.L_x_273:
        /* <DEDUP_REMOVED lines=11> */
.L_x_280:
        /* <DEDUP_REMOVED lines=20> */
.L_x_282:
[----:B------:R-:W-:Y:S05]  /*0ad0*/  BSYNC B0 ;  /* 0x0000000000007941 */ /* 0x000fea0003800000 */
.L_x_281:
[----:B------:R-:W-:Y:S01]  /*0ae0*/  IMAD.SHL.U32 R3, R3, 0x100000, RZ ;  /* 0x0010000003037824 */ /* 0x000fe200078e00ff */
[----:B------:R-:W-:-:S04]  /*0af0*/  LEA R5, R0, 0x3b800000, 0x17 ;  /* 0x3b80000000057811 */ /* 0x000fc800078eb8ff */
[----:B------:R-:W-:Y:S01]  /*0b00*/  LOP3.LUT R22, R5, R3, R22, 0xfe, !PT ;  /* 0x0000000305167212 */ /* 0x000fe200078efe16 */
[----:B------:R-:W-:Y:S06]  /*0b10*/  BRA `(.L_x_266) ;  /* 0x0000000000f87947 */ /* 0x000fec0003800000 */
.L_x_279:
        /* <DEDUP_REMOVED lines=20> */
.L_x_284:
[----:B------:R-:W-:Y:S05]  /*0c60*/  BSYNC B0 ;  /* 0x0000000000007941 */ /* 0x000fea0003800000 */
.L_x_283:
[----:B------:R-:W-:Y:S01]  /*0c70*/  IMAD.SHL.U32 R3, R3, 0x200000, RZ ;  /* 0x0020000003037824 */ /* 0x000fe200078e00ff */
[----:B------:R-:W-:-:S04]  /*0c80*/  LEA R5, R0, 0x37800000, 0x17 ;  /* 0x3780000000057811 */ /* 0x000fc800078eb8ff */
[----:B------:R-:W-:Y:S01]  /*0c90*/  LOP3.LUT R22, R5, R3, R22, 0xfe, !PT ;  /* 0x0000000305167212 */ /* 0x000fe200078efe16 */
[----:B------:R-:W-:Y:S06]  /*0ca0*/  BRA `(.L_x_266) ;  /* 0x0000000000947947 */ /* 0x000fec0003800000 */
.L_x_278:
        /* <DEDUP_REMOVED lines=14> */
.L_x_265:
        /* <DEDUP_REMOVED lines=16> */
.L_x_287:
[----:B------:R-:W-:Y:S01]  /*0e90*/  IMAD.MOV.U32 R22, RZ, RZ, RZ ;  /* 0x000000ffff167224 */ /* 0x000fe200078e00ff */
[----:B------:R-:W-:Y:S06]  /*0ea0*/  BRA `(.L_x_266) ;  /* 0x0000000000147947 */ /* 0x000fec0003800000 */
.L_x_286:
[----:B------:R-:W2:Y:S02]  /*0eb0*/  LDG.E.64 R22, desc[UR36][R4.64] ;  /* 0x0000002404167981 */ /* 0x000ea4000c1e1b00 */
[----:B--2---:R0:W1:Y:S01]  /*0ec0*/  I2F.U64 R22, R22 ;  /* 0x0000001600167312 */ /* 0x0040620000301000 */
[----:B------:R-:W-:Y:S05]  /*0ed0*/  BRA `(.L_x_266) ;  /* 0x0000000000087947 */ /* 0x000fea0003800000 */
.L_x_285:
[----:B------:R-:W2:Y:S02]  /*0ee0*/  LDG.E R4, desc[UR36][R4.64] ;  /* 0x0000002404047981 */ /* 0x000ea4000c1e1900 */
[----:B--2---:R-:W-:-:S07]  /*0ef0*/  I2FP.F32.U32 R22, R4 ;  /* 0x0000000400167245 */ /* 0x004fce0000201000 */
.L_x_266:
[----:B------:R-:W-:Y:S05]  /*0f00*/  BSYNC B6 ;  /* 0x0000000000067941 */ /* 0x000fea0003800000 */
.L_x_260:
[----:B------:R-:W2:Y:S02]  /*0f10*/  S2R R16, SR_TID.X ;  /* 0x0000000000107919 */ /* 0x000ea40000002100 */
[----:B--2---:R-:W-:-:S07]  /*0f20*/  VIADD R16, R16, 0x80 ;  /* 0x0000008010107836 */ /* 0x004fce0000000000 */
.L_x_259:
[----:B------:R-:W-:Y:S05]  /*0f30*/  BSYNC B7 ;  /* 0x0000000000077941 */ /* 0x000fea0003800000 */
.L_x_258:
[----:B------:R-:W-:Y:S01]  /*0f40*/  ISETP.GE.AND P0, PT, R16, R17, PT ;  /* 0x000000111000720c */ /* 0x000fe20003f06270 */
[----:B------:R-:W-:-:S12]  /*0f50*/  BSSY B7, `(.L_x_288) ;  /* 0x00000e8000077945 */ /* 0x000fd80003800000 */
[----:B------:R-:W-:Y:S05]  /*0f60*/  @P0 BRA `(.L_x_289) ;  /* 0x0000000c00980947 */ /* 0x000fea0003800000 */
[----:B0---4-:R-:W0:Y:S01]  /*0f70*/  LDC.64 R4, c[0x0][0x230] ;  /* 0x00008c00ff047b82 */ /* 0x011e220000000a00 */
[----:B------:R-:W-:Y:S01]  /*0f80*/  IMAD R0, R2, 0x200, R16 ;  /* 0x0000020002007824 */ /* 0x000fe200078e0210 */
[----:B------:R-:W-:Y:S01]  /*0f90*/  PRMT R6, R19, 0x9910, RZ ;  /* 0x0000991013067816 */ /* 0x000fe200000000ff */
[----:B------:R-:W-:Y:S01]  /*0fa0*/  ULDC UR4, c[0x0][0x240] ;  /* 0x0000900000047ab9 */ /* 0x000fe20000000800 */
[----:B------:R-:W-:Y:S01]  /*0fb0*/  BSSY B6, `(.L_x_290) ;  /* 0x00000e0000067945 */ /* 0x000fe20003800000 */
[----:B------:R-:W-:Y:S02]  /*0fc0*/  IMAD R3, R0, UR4, RZ ;  /* 0x0000000400037c24 */ /* 0x000fe4000f8e02ff */
[----:B------:R-:W-:-:S05]  /*0fd0*/  IMAD.MOV.U32 R0, RZ, RZ, R6 ;  /* 0x000000ffff007224 */ /* 0x000fca00078e0006 */
[----:B------:R-:W-:Y:S02]  /*0fe0*/  ISETP.GT.AND P1, PT, R0, 0x9, PT ;  /* 0x000000090000780c */ /* 0x000fe40003f24270 */
[----:B0-----:R-:W-:-:S05]  /*0ff0*/  IADD3 R4, P0, R3, R4, RZ ;  /* 0x0000000403047210 */ /* 0x001fca0007f1e0ff */
[----:B------:R-:W-:-:S06]  /*1000*/  IMAD.X R5, RZ, RZ, R5, P0 ;  /* 0x000000ffff057224 */ /* 0x000fcc00000e0605 */
        /* <DEDUP_REMOVED lines=12> */
.L_x_294:
[----:B------:R-:W2:Y:S02]  /*10d0*/  LDG.E.U8 R4, desc[UR36][R4.64] ;  /* 0x0000002404047981 */ /* 0x000ea4000c1e1100 */
[----:B--2---:R-:W-:Y:S01]  /*10e0*/  I2FP.F32.U32 R24, R4 ;  /* 0x0000000400187245 */ /* 0x004fe20000201000 */
[----:B------:R-:W-:Y:S06]  /*10f0*/  BRA `(.L_x_296) ;  /* 0x0000000c002c7947 */ /* 0x000fec0003800000 */
.L_x_293:
        /* <DEDUP_REMOVED lines=9> */
.L_x_298:
[----:B------:R-:W2:Y:S02]  /*1190*/  LDG.E R4, desc[UR36][R4.64] ;  /* 0x0000002404047981 */ /* 0x000ea4000c1e1900 */
[----:B--2---:R-:W-:Y:S01]  /*11a0*/  I2FP.F32.S32 R24, R4 ;  /* 0x0000000400187245 */ /* 0x004fe20000201400 */
[----:B------:R-:W-:Y:S06]  /*11b0*/  BRA `(.L_x_296) ;  /* 0x0000000800fc7947 */ /* 0x000fec0003800000 */
.L_x_297:
[----:B------:R-:W2:Y:S02]  /*11c0*/  LDG.E.U16 R4, desc[UR36][R4.64] ;  /* 0x0000002404047981 */ /* 0x000ea4000c1e1500 */
[----:B--2---:R0:W2:Y:S01]  /*11d0*/  I2F.S16 R24, R4 ;  /* 0x0000000400187306 */ /* 0x0040a20000101400 */
[----:B------:R-:W-:Y:S05]  /*11e0*/  BRA `(.L_x_296) ;  /* 0x0000000800f07947 */ /* 0x000fea0003800000 */
.L_x_292:
        /* <DEDUP_REMOVED lines=8> */
.L_x_300:
[----:B------:R-:W2:Y:S02]  /*1270*/  LDG.E.U16 R4, desc[UR36][R4.64] ;  /* 0x0000002404047981 */ /* 0x000ea4000c1e1500 */
[----:B--2---:R-:W-:Y:S01]  /*1280*/  HADD2.F32 R24, -RZ, R4.H0_H0 ;  /* 0x20000004ff187230 */ /* 0x004fe20000004100 */
[----:B------:R-:W-:Y:S06]  /*1290*/  BRA `(.L_x_296) ;  /* 0x0000000800c47947 */ /* 0x000fec0003800000 */
.L_x_299:
        /* <DEDUP_REMOVED lines=8> */
.L_x_302:
[----:B------:R-:W2:Y:S02]  /*1320*/  LDG.E.U16 R4, desc[UR36][R4.64] ;  /* 0x0000002404047981 */ /* 0x000ea4000c1e1500 */
[----:B--2---:R-:W-:Y:S01]  /*1330*/  HADD2.F32 R24, -RZ, R4.H0_H0 ;  /* 0x20000004ff187230 */ /* 0x004fe20000004100 */
[----:B------:R-:W-:Y:S06]  /*1340*/  BRA `(.L_x_296) ;  /* 0x0000000800987947 */ /* 0x000fec0003800000 */
.L_x_301:
[----:B------:R-:W2:Y:S01]  /*1350*/  LDG.E.64 R4, desc[UR36][R4.64] ;  /* 0x0000002404047981 */ /* 0x000ea2000c1e1b00 */
[----:B------:R-:W-:Y:S01]  /*1360*/  UMOV UR4, 0xf0000000 ;  /* 0xf000000000047882 */ /* 0x000fe20000000000 */
[----:B------:R-:W-:Y:S01]  /*1370*/  UMOV UR5, 0x380fffff ;  /* 0x380fffff00057882 */ /* 0x000fe20000000000 */
[----:B--2---:R-:W0:Y:S01]  /*1380*/  F2F.F32.F64 R24, R4 ;  /* 0x0000000400187310 */ /* 0x004e220000301000 */
[----:B------:R-:W-:-:S14]  /*1390*/  DSETP.GEU.AND P0, PT, |R4|, UR4, PT ;  /* 0x0000000404007e2a */ /* 0x000fdc000bf0e200 */
[----:B0-----:R-:W-:Y:S01]  /*13a0*/  @!P0 FMUL R24, R24, 1.175494350822287508e-38 ;  /* 0x0080000018188820 */ /* 0x001fe20000400000 */
[----:B------:R-:W-:Y:S06]  /*13b0*/  BRA `(.L_x_296) ;  /* 0x00000008007c7947 */ /* 0x000fec0003800000 */
.L_x_291:
        /* <DEDUP_REMOVED lines=12> */
.L_x_305:
[----:B------:R-:W2:Y:S01]  /*1480*/  LDG.E.64 R4, desc[UR36][R4.64] ;  /* 0x0000002404047981 */ /* 0x000ea2000c1e1b00 */
[----:B------:R-:W-:Y:S01]  /*1490*/  UMOV UR4, 0xf0000000 ;  /* 0xf000000000047882 */ /* 0x000fe20000000000 */
[----:B------:R-:W-:Y:S01]  /*14a0*/  UMOV UR5, 0x380fffff ;  /* 0x380fffff00057882 */ /* 0x000fe20000000000 */
[----:B--2---:R-:W0:Y:S01]  /*14b0*/  F2F.F32.F64 R24, R4 ;  /* 0x0000000400187310 */ /* 0x004e220000301000 */
[----:B------:R-:W-:-:S14]  /*14c0*/  DSETP.GEU.AND P0, PT, |R4|, UR4, PT ;  /* 0x0000000404007e2a */ /* 0x000fdc000bf0e200 */
[----:B0-----:R-:W-:Y:S01]  /*14d0*/  @!P0 FMUL R24, R24, 1.175494350822287508e-38 ;  /* 0x0080000018188820 */ /* 0x001fe20000400000 */
[----:B------:R-:W-:Y:S06]  /*14e0*/  BRA `(.L_x_296) ;  /* 0x0000000800307947 */ /* 0x000fec0003800000 */
.L_x_304:
        /* <DEDUP_REMOVED lines=26> */
.L_x_307:
[----:B------:R-:W2:Y:S02]  /*1690*/  LDG.E.U8 R4, desc[UR36][R4.64] ;  /* 0x0000002404047981 */ /* 0x000ea4000c1e1100 */
[----:B--2---:R-:W-:-:S05]  /*16a0*/  IMAD.SHL.U32 R0, R4, 0x2000000, RZ ;  /* 0x0200000004007824 */ /* 0x004fca00078e00ff */
[----:B------:R-:W-:-:S13]  /*16b0*/  ISETP.GE.U32.AND P0, PT, R0, 0x8000000, PT ;  /* 0x080000000000780c */ /* 0x000fda0003f06070 */
[C---:B------:R-:W-:Y:S02]  /*16c0*/  @!P0 IMAD.SHL.U32 R0, R4.reuse, 0x100, RZ ;  /* 0x0000010004008824 */ /* 0x040fe400078e00ff */
[----:B------:R-:W-:-:S03]  /*16d0*/  @P0 IMAD.SHL.U32 R3, R4, 0x200000, RZ ;  /* 0x0020000004030824 */ /* 0x000fc600078e00ff */
        /* <DEDUP_REMOVED lines=8> */
.L_x_306:
[----:B------:R-:W2:Y:S02]  /*1760*/  LDG.E.U16 R4, desc[UR36][R4.64] ;  /* 0x0000002404047981 */ /* 0x000ea4000c1e1500 */
[----:B--2---:R-:W-:Y:S01]  /*1770*/  IMAD.U32 R24, R4, 0x10000, RZ ;  /* 0x0001000004187824 */ /* 0x004fe200078e00ff */
[----:B------:R-:W-:Y:S06]  /*1780*/  BRA `(.L_x_296) ;  /* 0x0000000400887947 */ /* 0x000fec0003800000 */
.L_x_303:
        /* <DEDUP_REMOVED lines=11> */
.L_x_310:
        /* <DEDUP_REMOVED lines=20> */
.L_x_312:
[----:B------:R-:W-:Y:S05]  /*1980*/  BSYNC B0 ;  /* 0x0000000000007941 */ /* 0x000fea0003800000 */
.L_x_311:
[----:B------:R-:W-:Y:S01]  /*1990*/  IMAD.SHL.U32 R3, R3, 0x100000, RZ ;  /* 0x0010000003037824 */ /* 0x000fe200078e00ff */
[----:B------:R-:W-:-:S04]  /*19a0*/  LEA R5, R0, 0x3b800000, 0x17 ;  /* 0x3b80000000057811 */ /* 0x000fc800078eb8ff */
[----:B------:R-:W-:Y:S01]  /*19b0*/  LOP3.LUT R24, R5, R3, R24, 0xfe, !PT ;  /* 0x0000000305187212 */ /* 0x000fe200078efe18 */
[----:B------:R-:W-:Y:S06]  /*19c0*/  BRA `(.L_x_296) ;  /* 0x0000000000f87947 */ /* 0x000fec0003800000 */
.L_x_309:
        /* <DEDUP_REMOVED lines=20> */
.L_x_314:
[----:B------:R-:W-:Y:S05]  /*1b10*/  BSYNC B0 ;  /* 0x0000000000007941 */ /* 0x000fea0003800000 */
.L_x_313:
[----:B------:R-:W-:Y:S01]  /*1b20*/  IMAD.SHL.U32 R3, R3, 0x200000, RZ ;  /* 0x0020000003037824 */ /* 0x000fe200078e00ff */
[----:B------:R-:W-:-:S04]  /*1b30*/  LEA R5, R0, 0x37800000, 0x17 ;  /* 0x3780000000057811 */ /* 0x000fc800078eb8ff */
[----:B------:R-:W-:Y:S01]  /*1b40*/  LOP3.LUT R24, R5, R3, R24, 0xfe, !PT ;  /* 0x0000000305187212 */ /* 0x000fe200078efe18 */
[----:B------:R-:W-:Y:S06]  /*1b50*/  BRA `(.L_x_296) ;  /* 0x0000000000947947 */ /* 0x000fec0003800000 */
.L_x_308:
        /* <DEDUP_REMOVED lines=14> */
.L_x_295:
        /* <DEDUP_REMOVED lines=15> */
[----:B01-3-5:R-:W-:Y:S05]  /*1d30*/  CALL.ABS.NOINC R14 ;  /* 0x000000000e007343 */ /* 0x02bfea0003c00000 */
.L_x_317:
[----:B------:R-:W-:Y:S01]  /*1d40*/  IMAD.MOV.U32 R24, RZ, RZ, RZ ;  /* 0x000000ffff187224 */ /* 0x000fe200078e00ff */
[----:B------:R-:W-:Y:S06]  /*1d50*/  BRA `(.L_x_296) ;  /* 0x0000000000147947 */ /* 0x000fec0003800000 */
.L_x_316:
[----:B------:R-:W2:Y:S02]  /*1d60*/  LDG.E.64 R24, desc[UR36][R4.64] ;  /* 0x0000002404187981 */ /* 0x000ea4000c1e1b00 */
[----:B--2---:R0:W2:Y:S01]  /*1d70*/  I2F.U64 R24, R24 ;  /* 0x0000001800187312 */ /* 0x0040a20000301000 */
[----:B------:R-:W-:Y:S05]  /*1d80*/  BRA `(.L_x_296) ;  /* 0x0000000000087947 */ /* 0x000fea0003800000 */
.L_x_315:
[----:B------:R-:W2:Y:S02]  /*1d90*/  LDG.E R4, desc[UR36][R4.64] ;  /* 0x0000002404047981 */ /* 0x000ea4000c1e1900 */
[----:B--2---:R-:W-:-:S07]  /*1da0*/  I2FP.F32.U32 R24, R4 ;  /* 0x0000000400187245 */ /* 0x004fce0000201000 */
.L_x_296:
[----:B------:R-:W-:Y:S05]  /*1db0*/  BSYNC B6 ;  /* 0x0000000000067941 */ /* 0x000fea0003800000 */
.L_x_290:
[----:B------:R-:W-:-:S07]  /*1dc0*/  VIADD R16, R16, 0x80 ;  /* 0x0000008010107836 */ /* 0x000fce0000000000 */
.L_x_289:
[----:B------:R-:W-:Y:S05]  /*1dd0*/  BSYNC B7 ;  /* 0x0000000000077941 */ /* 0x000fea0003800000 */
.L_x_288:
[----:B------:R-:W-:Y:S01]  /*1de0*/  ISETP.GE.AND P0, PT, R16, R17, PT ;  /* 0x000000111000720c */ /* 0x000fe20003f06270 */
[----:B------:R-:W-:Y:S01]  /*1df0*/  BSSY B7, `(.L_x_318) ;  /* 0x00000ea000077945 */ /* 0x000fe20003800000 */
[----:B------:R-:W-:Y:S02]  /*1e00*/  IMAD.MOV.U32 R18, RZ, RZ, RZ ;  /* 0x000000ffff127224 */ /* 0x000fe400078e00ff */
[----:B0-----:R-:W-:-:S09]  /*1e10*/  IMAD.MOV.U32 R23, RZ, RZ, RZ ;  /* 0x000000ffff177224 */ /* 0x001fd200078e00ff */
[----:B------:R-:W-:Y:S05]  /*1e20*/  @P0 BRA `(.L_x_319) ;  /* 0x0000000c00980947 */ /* 0x000fea0003800000 */
[----:B--2-4-:R-:W0:Y:S01]  /*1e30*/  LDC.64 R4, c[0x0][0x230] ;  /* 0x00008c00ff047b82 */ /* 0x014e220000000a00 */
        /* <DEDUP_REMOVED lines=19> */
[----:B--2---:R0:W2:Y:S01]  /*1f70*/  I2F.S16 R23, R4 ;  /* 0x0000000400177306 */ /* 0x0040a20000101400 */
[----:B------:R-:W-:Y:S05]  /*1f80*/  BRA `(.L_x_326) ;  /* 0x0000000c00387947 */ /* 0x000fea0003800000 */
.L_x_324:
[----:B------:R-:W2:Y:S02]  /*1f90*/  LDG.E.U8 R4, desc[UR36][R4.64] ;  /* 0x0000002404047981 */ /* 0x000ea4000c1e1100 */
[----:B--2---:R-:W-:Y:S01]  /*1fa0*/  I2FP.F32.U32 R23, R4 ;  /* 0x0000000400177245 */ /* 0x004fe20000201000 */
[----:B------:R-:W-:Y:S06]  /*1fb0*/  BRA `(.L_x_326) ;  /* 0x0000000c002c7947 */ /* 0x000fec0003800000 */
.L_x_323:
        /* <DEDUP_REMOVED lines=9> */
.L_x_328:
[----:B------:R-:W2:Y:S02]  /*2050*/  LDG.E R4, desc[UR36][R4.64] ;  /* 0x0000002404047981 */ /* 0x000ea4000c1e1900 */
[----:B--2---:R-:W-:Y:S01]  /*2060*/  I2FP.F32.S32 R23, R4 ;  /* 0x0000000400177245 */ /* 0x004fe20000201400 */
[----:B------:R-:W-:Y:S06]  /*2070*/  BRA `(.L_x_326) ;  /* 0x0000000800fc7947 */ /* 0x000fec0003800000 */
.L_x_327:
[----:B------:R-:W2:Y:S02]  /*2080*/  LDG.E.U16 R4, desc[UR36][R4.64] ;  /* 0x0000002404047981 */ /* 0x000ea4000c1e1500 */
[----:B--2---:R4:W0:Y:S01]  /*2090*/  I2F.S16 R23, R4 ;  /* 0x0000000400177306 */ /* 0x0048220000101400 */
[----:B------:R-:W-:Y:S05]  /*20a0*/  BRA `(.L_x_326) ;  /* 0x0000000800f07947 */ /* 0x000fea0003800000 */
.L_x_322:
        /* <DEDUP_REMOVED lines=8> */
.L_x_330:
[----:B------:R-:W2:Y:S02]  /*2130*/  LDG.E.U16 R4, desc[UR36][R4.64] ;  /* 0x0000002404047981 */ /* 0x000ea4000c1e1500 */
[----:B--2---:R-:W-:Y:S01]  /*2140*/  HADD2.F32 R23, -RZ, R4.H0_H0 ;  /* 0x20000004ff177230 */ /* 0x004fe20000004100 */
[----:B------:R-:W-:Y:S06]  /*2150*/  BRA `(.L_x_326) ;  /* 0x0000000800c47947 */ /* 0x000fec0003800000 */
.L_x_329:
        /* <DEDUP_REMOVED lines=8> */
.L_x_332:
[----:B------:R-:W2:Y:S02]  /*21e0*/  LDG.E.U16 R4, desc[UR36][R4.64] ;  /* 0x0000002404047981 */ /* 0x000ea4000c1e1500 */
[----:B--2---:R-:W-:Y:S01]  /*21f0*/  HADD2.F32 R23, -RZ, R4.H0_H0 ;  /* 0x20000004ff177230 */ /* 0x004fe20000004100 */
[----:B------:R-:W-:Y:S06]  /*2200*/  BRA `(.L_x_326) ;  /* 0x0000000800987947 */ /* 0x000fec0003800000 */
.L_x_331:
[----:B------:R-:W2:Y:S01]  /*2210*/  LDG.E.64 R4, desc[UR36][R4.64] ;  /* 0x0000002404047981 */ /* 0x000ea2000c1e1b00 */
[----:B------:R-:W-:Y:S01]  /*2220*/  UMOV UR4, 0xf0000000 ;  /* 0xf000000000047882 */ /* 0x000fe20000000000 */
[----:B------:R-:W-:Y:S01]  /*2230*/  UMOV UR5, 0x380fffff ;  /* 0x380fffff00057882 */ /* 0x000fe20000000000 */
[----:B--2---:R-:W0:Y:S01]  /*2240*/  F2F.F32.F64 R23, R4 ;  /* 0x0000000400177310 */ /* 0x004e220000301000 */
[----:B------:R-:W-:-:S14]  /*2250*/  DSETP.GEU.AND P0, PT, |R4|, UR4, PT ;  /* 0x0000000404007e2a */ /* 0x000fdc000bf0e200 */
[----:B0-----:R-:W-:Y:S01]  /*2260*/  @!P0 FMUL R23, R23, 1.175494350822287508e-38 ;  /* 0x0080000017178820 */ /* 0x001fe20000400000 */
[----:B------:R-:W-:Y:S06]  /*2270*/  BRA `(.L_x_326) ;  /* 0x00000008007c7947 */ /* 0x000fec0003800000 */
.L_x_321:
        /* <DEDUP_REMOVED lines=12> */
.L_x_335:
[----:B------:R-:W2:Y:S01]  /*2340*/  LDG.E.64 R4, desc[UR36][R4.64] ;  /* 0x0000002404047981 */ /* 0x000ea2000c1e1b00 */
[----:B------:R-:W-:Y:S01]  /*2350*/  UMOV UR4, 0xf0000000 ;  /* 0xf000000000047882 */ /* 0x000fe20000000000 */
[----:B------:R-:W-:Y:S01]  /*2360*/  UMOV UR5, 0x380fffff ;  /* 0x380fffff00057882 */ /* 0x000fe20000000000 */
[----:B--2---:R-:W0:Y:S01]  /*2370*/  F2F.F32.F64 R23, R4 ;  /* 0x0000000400177310 */ /* 0x004e220000301000 */
[----:B------:R-:W-:-:S14]  /*2380*/  DSETP.GEU.AND P0, PT, |R4|, UR4, PT ;  /* 0x0000000404007e2a */ /* 0x000fdc000bf0e200 */
[----:B0-----:R-:W-:Y:S01]  /*2390*/  @!P0 FMUL R23, R23, 1.175494350822287508e-38 ;  /* 0x0080000017178820 */ /* 0x001fe20000400000 */
[----:B------:R-:W-:Y:S06]  /*23a0*/  BRA `(.L_x_326) ;  /* 0x0000000800307947 */ /* 0x000fec0003800000 */
.L_x_334:
        /* <DEDUP_REMOVED lines=26> */
.L_x_337:
        /* <DEDUP_REMOVED lines=8> */
[----:B------:R-:W-:Y:S02]  /*25d0*/  @P0 FMUL.FTZ R23, R3, 1.9259299443872358531e-34 ;  /* 0x0780000003170820 */ /* 0x000fe40000410000 */
[----:B------:R-:W-:Y:S01]  /*25e0*/  @!P0 FADD.FTZ R23, R0, -0.5 ;  /* 0xbf00000000178421 */ /* 0x000fe20000010000 */
[----:B------:R-:W-:-:S05]  /*25f0*/  IMAD.SHL.U32 R0, R4, 0x1000000, RZ ;  /* 0x0100000004007824 */ /* 0x000fca00078e00ff */
[----:B------:R-:W-:Y:S01]  /*2600*/  LOP3.LUT R23, R23, 0x80000000, R0, 0xf8, !PT ;  /* 0x8000000017177812 */ /* 0x000fe200078ef800 */
[----:B------:R-:W-:Y:S06]  /*2610*/  BRA `(.L_x_326) ;  /* 0x0000000400947947 */ /* 0x000fec0003800000 */
.L_x_336:
[----:B------:R-:W2:Y:S02]  /*2620*/  LDG.E.U16 R4, desc[UR36][R4.64] ;  /* 0x0000002404047981 */ /* 0x000ea4000c1e1500 */
[----:B--2---:R-:W-:Y:S01]  /*2630*/  IMAD.U32 R23, R4, 0x10000, RZ ;  /* 0x0001000004177824 */ /* 0x004fe200078e00ff */
[----:B------:R-:W-:Y:S06]  /*2640*/  BRA `(.L_x_326) ;  /* 0x0000000400887947 */ /* 0x000fec0003800000 */
.L_x_333:
        /* <DEDUP_REMOVED lines=11> */
.L_x_340:
        /* <DEDUP_REMOVED lines=20> */
.L_x_342:
[----:B------:R-:W-:Y:S05]  /*2840*/  BSYNC B0 ;  /* 0x0000000000007941 */ /* 0x000fea0003800000 */
.L_x_341:
[----:B------:R-:W-:Y:S01]  /*2850*/  IMAD.SHL.U32 R3, R3, 0x100000, RZ ;  /* 0x0010000003037824 */ /* 0x000fe200078e00ff */
[----:B------:R-:W-:-:S04]  /*2860*/  LEA R0, R0, 0x3b800000, 0x17 ;  /* 0x3b80000000007811 */ /* 0x000fc800078eb8ff */
[----:B------:R-:W-:Y:S01]  /*2870*/  LOP3.LUT R23, R0, R3, R23, 0xfe, !PT ;  /* 0x0000000300177212 */ /* 0x000fe200078efe17 */
[----:B------:R-:W-:Y:S06]  /*2880*/  BRA `(.L_x_326) ;  /* 0x0000000000f87947 */ /* 0x000fec0003800000 */
.L_x_339:
        /* <DEDUP_REMOVED lines=20> */
.L_x_344:
[----:B------:R-:W-:Y:S05]  /*29d0*/  BSYNC B0 ;  /* 0x0000000000007941 */ /* 0x000fea0003800000 */
.L_x_343:
[----:B------:R-:W-:Y:S01]  /*29e0*/  IMAD.SHL.U32 R3, R3, 0x200000, RZ ;  /* 0x0020000003037824 */ /* 0x000fe200078e00ff */
[----:B------:R-:W-:-:S04]  /*29f0*/  LEA R0, R0, 0x37800000, 0x17 ;  /* 0x3780000000007811 */ /* 0x000fc800078eb8ff */
[----:B------:R-:W-:Y:S01]  /*2a00*/  LOP3.LUT R23, R0, R3, R23, 0xfe, !PT ;  /* 0x0000000300177212 */ /* 0x000fe200078efe17 */
[----:B------:R-:W-:Y:S06]  /*2a10*/  BRA `(.L_x_326) ;  /* 0x0000000000947947 */ /* 0x000fec0003800000 */
.L_x_338:
        /* <DEDUP_REMOVED lines=14> */
.L_x_325:
        /* <DEDUP_REMOVED lines=16> */
.L_x_347:
[----:B------:R-:W-:Y:S01]  /*2c00*/  IMAD.MOV.U32 R23, RZ, RZ, RZ ;  /* 0x000000ffff177224 */ /* 0x000fe200078e00ff */
[----:B------:R-:W-:Y:S06]  /*2c10*/  BRA `(.L_x_326) ;  /* 0x0000000000147947 */ /* 0x000fec0003800000 */
.L_x_346:
[----:B------:R-:W2:Y:S02]  /*2c20*/  LDG.E.64 R4, desc[UR36][R4.64] ;  /* 0x0000002404047981 */ /* 0x000ea4000c1e1b00 */
[----:B--2---:R0:W2:Y:S01]  /*2c30*/  I2F.U64 R23, R4 ;  /* 0x0000000400177312 */ /* 0x0040a20000301000 */
[----:B------:R-:W-:Y:S05]  /*2c40*/  BRA `(.L_x_326) ;  /* 0x0000000000087947 */ /* 0x000fea0003800000 */
.L_x_345:
[----:B------:R-:W2:Y:S02]  /*2c50*/  LDG.E R4, desc[UR36][R4.64] ;  /* 0x0000002404047981 */ /* 0x000ea4000c1e1900 */
[----:B--2---:R-:W-:-:S07]  /*2c60*/  I2FP.F32.U32 R23, R4 ;  /* 0x0000000400177245 */ /* 0x004fce0000201000 */
.L_x_326:
[----:B------:R-:W-:Y:S05]  /*2c70*/  BSYNC B6 ;  /* 0x0000000000067941 */ /* 0x000fea0003800000 */
.L_x_320:
[----:B------:R-:W-:-:S07]  /*2c80*/  VIADD R16, R16, 0x80 ;  /* 0x0000008010107836 */ /* 0x000fce0000000000 */
.L_x_319:
[----:B------:R-:W-:Y:S05]  /*2c90*/  BSYNC B7 ;  /* 0x0000000000077941 */ /* 0x000fea0003800000 */
.L_x_318:
[----:B------:R-:W-:Y:S01]  /*2ca0*/  ISETP.GE.AND P0, PT, R16, R17, PT ;  /* 0x000000111000720c */ /* 0x000fe20003f06270 */
[----:B------:R-:W-:-:S12]  /*2cb0*/  BSSY B6, `(.L_x_348) ;  /* 0x00000e1000067945 */ /* 0x000fd80003800000 */
[----:B------:R-:W-:Y:S05]  /*2cc0*/  @P0 BRA `(.L_x_349) ;  /* 0x0000000c007c0947 */ /* 0x000fea0003800000 */
[----:B0-2-4-:R-:W0:Y:S01]  /*2cd0*/  LDC.64 R4, c[0x0][0x230] ;  /* 0x00008c00ff047b82 */ /* 0x015e220000000a00 */
[----:B------:R-:W-:Y:S01]  /*2ce0*/  PRMT R0, R19, 0x9910, RZ ;  /* 0x0000991013007816 */ /* 0x000fe200000000ff */
[----:B------:R-:W-:Y:S01]  /*2cf0*/  IMAD R16, R2, 0x200, R16 ;  /* 0x0000020002107824 */ /* 0x000fe200078e0210 */
[----:B------:R-:W-:Y:S02]  /*2d00*/  ULDC UR4, c[0x0][0x240] ;  /* 0x0000900000047ab9 */ /* 0x000fe40000000800 */
        /* <DEDUP_REMOVED lines=16> */
.L_x_353:
[----:B------:R-:W2:Y:S02]  /*2e10*/  LDG.E.U8 R4, desc[UR36][R4.64] ;  /* 0x0000002404047981 */ /* 0x000ea4000c1e1100 */
[----:B--2---:R-:W-:Y:S01]  /*2e20*/  I2FP.F32.U32 R18, R4 ;  /* 0x0000000400127245 */ /* 0x004fe20000201000 */
[----:B------:R-:W-:Y:S06]  /*2e30*/  BRA `(.L_x_349) ;  /* 0x0000000c00207947 */ /* 0x000fec0003800000 */
.L_x_352:
        /* <DEDUP_REMOVED lines=9> */
.L_x_356:
[----:B------:R-:W2:Y:S02]  /*2ed0*/  LDG.E R4, desc[UR36][R4.64] ;  /* 0x0000002404047981 */ /* 0x000ea4000c1e1900 */
[----:B--2---:R-:W-:Y:S01]  /*2ee0*/  I2FP.F32.S32 R18, R4 ;  /* 0x0000000400127245 */ /* 0x004fe20000201400 */
[----:B------:R-:W-:Y:S06]  /*2ef0*/  BRA `(.L_x_349) ;  /* 0x0000000800f07947 */ /* 0x000fec0003800000 */
.L_x_355:
[----:B------:R-:W2:Y:S02]  /*2f00*/  LDG.E.U16 R4, desc[UR36][R4.64] ;  /* 0x0000002404047981 */ /* 0x000ea4000c1e1500 */
[----:B--2---:R0:W2:Y:S01]  /*2f10*/  I2F.S16 R18, R4 ;  /* 0x0000000400127306 */ /* 0x0040a20000101400 */
[----:B------:R-:W-:Y:S05]  /*2f20*/  BRA `(.L_x_349) ;  /* 0x0000000800e47947 */ /* 0x000fea0003800000 */
.L_x_351:
        /* <DEDUP_REMOVED lines=8> */
.L_x_358:
[----:B------:R-:W2:Y:S02]  /*2fb0*/  LDG.E.U16 R4, desc[UR36][R4.64] ;  /* 0x0000002404047981 */ /* 0x000ea4000c1e1500 */
[----:B--2---:R-:W-:Y:S01]  /*2fc0*/  HADD2.F32 R18, -RZ, R4.H0_H0 ;  /* 0x20000004ff127230 */ /* 0x004fe20000004100 */
[----:B------:R-:W-:Y:S06]  /*2fd0*/  BRA `(.L_x_349) ;  /* 0x0000000800b87947 */ /* 0x000fec0003800000 */
.L_x_357:
        /* <DEDUP_REMOVED lines=8> */
.L_x_360:
[----:B------:R-:W2:Y:S02]  /*3060*/  LDG.E.U16 R4, desc[UR36][R4.64] ;  /* 0x0000002404047981 */ /* 0x000ea4000c1e1500 */
[----:B--2---:R-:W-:Y:S01]  /*3070*/  HADD2.F32 R18, -RZ, R4.H0_H0 ;  /* 0x20000004ff127230 */ /* 0x004fe20000004100 */
[----:B------:R-:W-:Y:S06]  /*3080*/  BRA `(.L_x_349) ;  /* 0x00000008008c7947 */ /* 0x000fec0003800000 */
.L_x_359:
[----:B------:R-:W2:Y:S01]  /*3090*/  LDG.E.64 R4, desc[UR36][R4.64] ;  /* 0x0000002404047981 */ /* 0x000ea2000c1e1b00 */
[----:B------:R-:W-:Y:S01]  /*30a0*/  UMOV UR4, 0xf0000000 ;  /* 0xf000000000047882 */ /* 0x000fe20000000000 */
[----:B------:R-:W-:Y:S01]  /*30b0*/  UMOV UR5, 0x380fffff ;  /* 0x380fffff00057882 */ /* 0x000fe20000000000 */
[----:B--2---:R-:W0:Y:S01]  /*30c0*/  F2F.F32.F64 R18, R4 ;  /* 0x0000000400127310 */ /* 0x004e220000301000 */
[----:B------:R-:W-:-:S14]  /*30d0*/  DSETP.GEU.AND P0, PT, |R4|, UR4, PT ;  /* 0x0000000404007e2a */ /* 0x000fdc000bf0e200 */
[----:B0-----:R-:W-:Y:S01]  /*30e0*/  @!P0 FMUL R18, R18, 1.175494350822287508e-38 ;  /* 0x0080000012128820 */ /* 0x001fe20000400000 */
[----:B------:R-:W-:Y:S06]  /*30f0*/  BRA `(.L_x_349) ;  /* 0x0000000800707947 */ /* 0x000fec0003800000 */
.L_x_350:
        /* <DEDUP_REMOVED lines=12> */
.L_x_363:
[----:B------:R-:W2:Y:S01]  /*31c0*/  LDG.E.64 R4, desc[UR36][R4.64] ;  /* 0x0000002404047981 */ /* 0x000ea2000c1e1b00 */
[----:B------:R-:W-:Y:S01]  /*31d0*/  UMOV UR4, 0xf0000000 ;  /* 0xf000000000047882 */ /* 0x000fe20000000000 */
[----:B------:R-:W-:Y:S01]  /*31e0*/  UMOV UR5, 0x380fffff ;  /* 0x380fffff00057882 */ /* 0x000fe20000000000 */
[----:B--2---:R-:W0:Y:S01]  /*31f0*/  F2F.F32.F64 R18, R4 ;  /* 0x0000000400127310 */ /* 0x004e220000301000 */
[----:B------:R-:W-:-:S14]  /*3200*/  DSETP.GEU.AND P0, PT, |R4|, UR4, PT ;  /* 0x0000000404007e2a */ /* 0x000fdc000bf0e200 */
[----:B0-----:R-:W-:Y:S01]  /*3210*/  @!P0 FMUL R18, R18, 1.175494350822287508e-38 ;  /* 0x0080000012128820 */ /* 0x001fe20000400000 */
[----:B------:R-:W-:Y:S06]  /*3220*/  BRA `(.L_x_349) ;  /* 0x0000000800247947 */ /* 0x000fec0003800000 */
.L_x_362:
        /* <DEDUP_REMOVED lines=26> */
.L_x_365:
        /* <DEDUP_REMOVED lines=13> */
.L_x_364:
[----:B------:R-:W2:Y:S02]  /*34a0*/  LDG.E.U16 R4, desc[UR36][R4.64] ;  /* 0x0000002404047981 */ /* 0x000ea4000c1e1500 */
[----:B--2---:R-:W-:Y:S01]  /*34b0*/  IMAD.U32 R18, R4, 0x10000, RZ ;  /* 0x0001000004127824 */ /* 0x004fe200078e00ff */
[----:B------:R-:W-:Y:S06]  /*34c0*/  BRA `(.L_x_349) ;  /* 0x00000004007c7947 */ /* 0x000fec0003800000 */
.L_x_361:
        /* <DEDUP_REMOVED lines=11> */
.L_x_368:
[----:B------:R-:W2:Y:S02]  /*3580*/  LDG.E.U8 R3, desc[UR36][R4.64] ;  /* 0x0000002404037981 */ /* 0x000ea4000c1e1100 */
        /* <DEDUP_REMOVED lines=18> */
.L_x_370:
[----:B------:R-:W-:Y:S05]  /*36b0*/  BSYNC B0 ;  /* 0x0000000000007941 */ /* 0x000fea0003800000 */
.L_x_369:
[----:B------:R-:W-:Y:S01]  /*36c0*/  IMAD.SHL.U32 R3, R3, 0x100000, RZ ;  /* 0x0010000003037824 */ /* 0x000fe200078e00ff */
[----:B------:R-:W-:-:S04]  /*36d0*/  LEA R5, R0, 0x3b800000, 0x17 ;  /* 0x3b80000000057811 */ /* 0x000fc800078eb8ff */
[----:B------:R-:W-:Y:S01]  /*36e0*/  LOP3.LUT R18, R5, R3, R18, 0xfe, !PT ;  /* 0x0000000305127212 */ /* 0x000fe200078efe12 */
[----:B------:R-:W-:Y:S06]  /*36f0*/  BRA `(.L_x_349) ;  /* 0x0000000000f07947 */ /* 0x000fec0003800000 */
.L_x_367:
        /* <DEDUP_REMOVED lines=19> */
.L_x_372:
[----:B------:R-:W-:Y:S05]  /*3830*/  BSYNC B0 ;  /* 0x0000000000007941 */ /* 0x000fea0003800000 */
.L_x_371:
[----:B------:R-:W-:Y:S01]  /*3840*/  IMAD.SHL.U32 R3, R3, 0x200000, RZ ;  /* 0x0020000003037824 */ /* 0x000fe200078e00ff */
[----:B------:R-:W-:-:S04]  /*3850*/  LEA R5, R0, 0x37800000, 0x17 ;  /* 0x3780000000057811 */ /* 0x000fc800078eb8ff */
[----:B------:R-:W-:Y:S01]  /*3860*/  LOP3.LUT R18, R5, R3, R18, 0xfe, !PT ;  /* 0x0000000305127212 */ /* 0x000fe200078efe12 */
[----:B------:R-:W-:Y:S06]  /*3870*/  BRA `(.L_x_349) ;  /* 0x0000000000907947 */ /* 0x000fec0003800000 */
.L_x_366:
        /* <DEDUP_REMOVED lines=14> */
.L_x_354:
        /* <DEDUP_REMOVED lines=16> */
.L_x_375:
[----:B------:R-:W-:Y:S05]  /*3a60*/  BRA `(.L_x_349) ;  /* 0x0000000000147947 */ /* 0x000fea0003800000 */
.L_x_374:
[----:B------:R-:W2:Y:S02]  /*3a70*/  LDG.E.64 R18, desc[UR36][R4.64] ;  /* 0x0000002404127981 */ /* 0x000ea4000c1e1b00 */
[----:B--2---:R0:W2:Y:S01]  /*3a80*/  I2F.U64 R18, R18 ;  /* 0x0000001200127312 */ /* 0x0040a20000301000 */
[----:B------:R-:W-:Y:S05]  /*3a90*/  BRA `(.L_x_349) ;  /* 0x0000000000087947 */ /* 0x000fea0003800000 */
.L_x_373:
[----:B------:R-:W2:Y:S02]  /*3aa0*/  LDG.E R4, desc[UR36][R4.64] ;  /* 0x0000002404047981 */ /* 0x000ea4000c1e1900 */
[----:B--2---:R-:W-:-:S07]  /*3ab0*/  I2FP.F32.U32 R18, R4 ;  /* 0x0000000400127245 */ /* 0x004fce0000201000 */
.L_x_349:
[----:B------:R-:W-:Y:S05]  /*3ac0*/  BSYNC B6 ;  /* 0x0000000000067941 */ /* 0x000fea0003800000 */
.L_x_348:
[----:B0-----:R-:W0:Y:S01]  /*3ad0*/  S2R R19, SR_TID.X ;  /* 0x0000000000137919 */ /* 0x001e220000002100 */
[----:B------:R-:W1:Y:S01]  /*3ae0*/  LDC.U8 R16, c[0x0][0x244] ;  /* 0x00009100ff107b82 */ /* 0x000e620000000000 */
[----:B------:R-:W-:Y:S01]  /*3af0*/  BSSY B0, `(.L_x_376) ;  /* 0x000000f000007945 */ /* 0x000fe20003800000 */
[CC--:B0-----:R-:W-:Y:S01]  /*3b00*/  ISETP.GE.AND P2, PT, R19.reuse, R17.reuse, PT ;  /* 0x000000111300720c */ /* 0x0c1fe20003f46270 */
[C---:B------:R-:W-:Y:S02]  /*3b10*/  VIADD R0, R19.reuse, 0x100 ;  /* 0x0000010013007836 */ /* 0x040fe40000000000 */
[C---:B--2-4-:R-:W-:Y:S02]  /*3b20*/  VIADD R4, R19.reuse, 0x180 ;  /* 0x0000018013047836 */ /* 0x054fe40000000000 */
[----:B------:R-:W-:Y:S01]  /*3b30*/  VIADD R26, R19, 0x80 ;  /* 0x00000080131a7836 */ /* 0x000fe20000000000 */
[-C--:B------:R-:W-:Y:S02]  /*3b40*/  ISETP.GE.AND P0, PT, R0, R17.reuse, PT ;  /* 0x000000110000720c */ /* 0x080fe40003f06270 */
[----:B------:R-:W-:-:S02]  /*3b50*/  ISETP.GE.AND P1, PT, R4, R17, PT ;  /* 0x000000110400720c */ /* 0x000fc40003f26270 */
[----:B------:R-:W-:-:S03]  /*3b60*/  ISETP.GE.AND P4, PT, R26, R17, PT ;  /* 0x000000111a00720c */ /* 0x000fc60003f86270 */
[----:B------:R-:W-:Y:S10]  /*3b70*/  @P2 BRA `(.L_x_377) ;  /* 0x0000000000182947 */ /* 0x000ff40003800000 */
[----:B------:R-:W-:Y:S01]  /*3b80*/  ULDC UR4, c[0x0][0x218] ;  /* 0x0000860000047ab9 */ /* 0x000fe20000000800 */
[----:B------:R-:W-:Y:S01]  /*3b90*/  IMAD.MOV.U32 R4, RZ, RZ, 0x3f800000 ;  /* 0x3f800000ff047424 */ /* 0x000fe200078e00ff */
[----:B-1-3-5:R-:W-:-:S13]  /*3ba0*/  FSETP.GT.FTZ.AND P3, PT, R22, UR4, PT ;  /* 0x0000000416007c0b */ /* 0x02afda000bf74000 */
[----:B------:R-:W-:-:S06]  /*3bb0*/  @P3 FADD.FTZ R22, R22, 1.0000000116860974231e-07 ;  /* 0x33d6bf9516163421 */ /* 0x000fcc0000010000 */
[----:B------:R-:W0:Y:S02]  /*3bc0*/  @P3 MUFU.RCP R22, R22 ;  /* 0x0000001600163308 */ /* 0x000e240000001000 */
[----:B0-----:R-:W-:-:S07]  /*3bd0*/  @P3 FMUL.FTZ R4, R22, UR4 ;  /* 0x0000000416043c20 */ /* 0x001fce0008410000 */
.L_x_377:
[----:B------:R-:W-:Y:S05]  /*3be0*/  BSYNC B0 ;  /* 0x0000000000007941 */ /* 0x000fea0003800000 */
.L_x_376:
[----:B------:R-:W-:Y:S04]  /*3bf0*/  BSSY B0, `(.L_x_378) ;  /* 0x0000008000007945 */ /* 0x000fe80003800000 */
[----:B------:R-:W-:Y:S05]  /*3c00*/  @P4 BRA `(.L_x_379) ;  /* 0x0000000000184947 */ /* 0x000fea0003800000 */
[----:B------:R-:W-:Y:S01]  /*3c10*/  ULDC UR4, c[0x0][0x218] ;  /* 0x0000860000047ab9 */ /* 0x000fe20000000800 */
[----:B-1-3-5:R-:W-:Y:S01]  /*3c20*/  IMAD.MOV.U32 R22, RZ, RZ, 0x3f800000 ;  /* 0x3f800000ff167424 */ /* 0x02afe200078e00ff */
[----:B------:R-:W-:-:S13]  /*3c30*/  FSETP.GT.FTZ.AND P3, PT, R24, UR4, PT ;  /* 0x0000000418007c0b */ /* 0x000fda000bf74000 */
[----:B------:R-:W-:-:S06]  /*3c40*/  @P3 FADD.FTZ R24, R24, 1.0000000116860974231e-07 ;  /* 0x33d6bf9518183421 */ /* 0x000fcc0000010000 */
[----:B------:R-:W0:Y:S02]  /*3c50*/  @P3 MUFU.RCP R24, R24 ;  /* 0x0000001800183308 */ /* 0x000e240000001000 */
[----:B0-----:R-:W-:-:S07]  /*3c60*/  @P3 FMUL.FTZ R22, R24, UR4 ;  /* 0x0000000418163c20 */ /* 0x001fce0008410000 */
.L_x_379:
[----:B------:R-:W-:Y:S05]  /*3c70*/  BSYNC B0 ;  /* 0x0000000000007941 */ /* 0x000fea0003800000 */
.L_x_378:
[----:B------:R-:W-:Y:S04]  /*3c80*/  BSSY B0, `(.L_x_380) ;  /* 0x0000008000007945 */ /* 0x000fe80003800000 */
[----:B------:R-:W-:Y:S05]  /*3c90*/  @P0 BRA `(.L_x_381) ;  /* 0x0000000000180947 */ /* 0x000fea0003800000 */
[----:B------:R-:W-:Y:S01]  /*3ca0*/  ULDC UR4, c[0x0][0x218] ;  /* 0x0000860000047ab9 */ /* 0x000fe20000000800 */
[----:B-----5:R-:W-:Y:S01]  /*3cb0*/  IMAD.MOV.U32 R24, RZ, RZ, 0x3f800000 ;  /* 0x3f800000ff187424 */ /* 0x020fe200078e00ff */
[----:B------:R-:W-:-:S13]  /*3cc0*/  FSETP.GT.FTZ.AND P0, PT, R23, UR4, PT ;  /* 0x0000000417007c0b */ /* 0x000fda000bf14000 */
[----:B------:R-:W-:-:S06]  /*3cd0*/  @P0 FADD.FTZ R23, R23, 1.0000000116860974231e-07 ;  /* 0x33d6bf9517170421 */ /* 0x000fcc0000010000 */
[----:B------:R-:W0:Y:S02]  /*3ce0*/  @P0 MUFU.RCP R23, R23 ;  /* 0x0000001700170308 */ /* 0x000e240000001000 */
[----:B0-----:R-:W-:-:S07]  /*3cf0*/  @P0 FMUL.FTZ R24, R23, UR4 ;  /* 0x0000000417180c20 */ /* 0x001fce0008410000 */
.L_x_381:
[----:B------:R-:W-:Y:S05]  /*3d00*/  BSYNC B0 ;  /* 0x0000000000007941 */ /* 0x000fea0003800000 */
.L_x_380:
[----:B------:R-:W-:Y:S04]  /*3d10*/  BSSY B0, `(.L_x_382) ;  /* 0x0000008000007945 */ /* 0x000fe80003800000 */
[----:B------:R-:W-:Y:S05]  /*3d20*/  @P1 BRA `(.L_x_383) ;  /* 0x0000000000181947 */ /* 0x000fea0003800000 */
[----:B------:R-:W-:Y:S02]  /*3d30*/  ULDC UR4, c[0x0][0x218] ;  /* 0x0000860000047ab9 */ /* 0x000fe40000000800 */
[----:B-----5:R-:W-:-:S13]  /*3d40*/  FSETP.GT.FTZ.AND P0, PT, R18, UR4, PT ;  /* 0x0000000412007c0b */ /* 0x020fda000bf14000 */
[----:B------:R-:W-:Y:S01]  /*3d50*/  @P0 FADD.FTZ R0, R18, 1.0000000116860974231e-07 ;  /* 0x33d6bf9512000421 */ /* 0x000fe20000010000 */
[----:B------:R-:W-:-:S05]  /*3d60*/  IMAD.MOV.U32 R18, RZ, RZ, 0x3f800000 ;  /* 0x3f800000ff127424 */ /* 0x000fca00078e00ff */
[----:B------:R-:W0:Y:S02]  /*3d70*/  @P0 MUFU.RCP R0, R0 ;  /* 0x0000000000000308 */ /* 0x000e240000001000 */
[----:B0-----:R-:W-:-:S07]  /*3d80*/  @P0 FMUL.FTZ R18, R0, UR4 ;  /* 0x0000000400120c20 */ /* 0x001fce0008410000 */
.L_x_383:
[----:B------:R-:W-:Y:S05]  /*3d90*/  BSYNC B0 ;  /* 0x0000000000007941 */ /* 0x000fea0003800000 */
.L_x_382:
[----:B------:R-:W-:Y:S04]  /*3da0*/  BSSY B6, `(.L_x_384) ;  /* 0x0000101000067945 */ /* 0x000fe80003800000 */
[----:B------:R-:W-:Y:S05]  /*3db0*/  @P2 BRA `(.L_x_385) ;  /* 0x0000000c00fc2947 */ /* 0x000fea0003800000 */
[----:B------:R-:W0:Y:S01]  /*3dc0*/  LDC.64 R8, c[0x0][0x228] ;  /* 0x00008a00ff087b82 */ /* 0x000e220000000a00 */
[----:B------:R-:W-:Y:S01]  /*3dd0*/  IMAD R0, R2, 0x200, R19 ;  /* 0x0000020002007824 */ /* 0x000fe200078e0213 */
[----:B-1----:R-:W-:Y:S01]  /*3de0*/  PRMT R5, R16, 0x9910, RZ ;  /* 0x0000991010057816 */ /* 0x002fe200000000ff */
[----:B------:R-:W-:Y:S02]  /*3df0*/  ULDC UR4, c[0x0][0x248] ;  /* 0x0000920000047ab9 */ /* 0x000fe40000000800 */
        /* <DEDUP_REMOVED lines=14> */
[----:B------:R-:W0:Y:S01]  /*3ee0*/  F2I.FTZ.TRUNC.NTZ R3, R4 ;  /* 0x0000000400037305 */ /* 0x000e22000021f100 */
[----:B------:R-:W-:Y:S01]  /*3ef0*/  IMAD.MOV.U32 R19, RZ, RZ, R26 ;  /* 0x000000ffff137224 */ /* 0x000fe200078e001a */
[----:B0-----:R0:W-:Y:S01]  /*3f00*/  STG.E.U8 desc[UR36][R8.64], R3 ;  /* 0x0000000308007986 */ /* 0x0011e2000c101124 */
[----:B------:R-:W-:Y:S05]  /*3f10*/  BRA `(.L_x_385) ;  /* 0x0000000c00a47947 */ /* 0x000fea0003800000 */
.L_x_389:
[----:B------:R-:W0:Y:S01]  /*3f20*/  F2I.S64.TRUNC R4, R4 ;  /* 0x0000000400047311 */ /* 0x000e22000020d900 */
[----:B------:R-:W-:Y:S02]  /*3f30*/  IMAD.MOV.U32 R19, RZ, RZ, R26 ;  /* 0x000000ffff137224 */ /* 0x000fe400078e001a */
[----:B0-----:R-:W-:-:S05]  /*3f40*/  IMAD.MOV.U32 R3, RZ, RZ, R4 ;  /* 0x000000ffff037224 */ /* 0x001fca00078e0004 */
[----:B------:R0:W-:Y:S01]  /*3f50*/  STG.E.U8 desc[UR36][R8.64], R3 ;  /* 0x0000000308007986 */ /* 0x0001e2000c101124 */
[----:B------:R-:W-:Y:S05]  /*3f60*/  BRA `(.L_x_385) ;  /* 0x0000000c00907947 */ /* 0x000fea0003800000 */
.L_x_388:
[----:B------:R-:W-:-:S13]  /*3f70*/  ISETP.NE.AND P0, PT, R0, 0x2, PT ;  /* 0x000000020000780c */ /* 0x000fda0003f05270 */
[----:B------:R-:W-:Y:S05]  /*3f80*/  @!P0 BRA `(.L_x_391) ;  /* 0x0000000000308947 */ /* 0x000fea0003800000 */
[----:B------:R-:W-:-:S13]  /*3f90*/  ISETP.NE.AND P0, PT, R0, 0x3, PT ;  /* 0x000000030000780c */ /* 0x000fda0003f05270 */
[----:B------:R-:W-:Y:S05]  /*3fa0*/  @!P0 BRA `(.L_x_392) ;  /* 0x0000000000188947 */ /* 0x000fea0003800000 */
[----:B------:R-:W-:-:S13]  /*3fb0*/  ISETP.NE.AND P0, PT, R0, 0x4, PT ;  /* 0x000000040000780c */ /* 0x000fda0003f05270 */
[----:B------:R-:W-:Y:S05]  /*3fc0*/  @P0 BRA `(.L_x_390) ;  /* 0x0000000c00140947 */ /* 0x000fea0003800000 */
[----:B------:R-:W0:Y:S01]  /*3fd0*/  F2I.S64.TRUNC R4, R4 ;  /* 0x0000000400047311 */ /* 0x000e22000020d900 */
[----:B------:R-:W-:Y:S01]  /*3fe0*/  IMAD.MOV.U32 R19, RZ, RZ, R26 ;  /* 0x000000ffff137224 */ /* 0x000fe200078e001a */
[----:B0-----:R2:W-:Y:S01]  /*3ff0*/  STG.E.64 desc[UR36][R8.64], R4 ;  /* 0x0000000408007986 */ /* 0x0015e2000c101b24 */
[----:B------:R-:W-:Y:S05]  /*4000*/  BRA `(.L_x_385) ;  /* 0x0000000c00687947 */ /* 0x000fea0003800000 */
.L_x_392:
[----:B------:R-:W0:Y:S01]  /*4010*/  F2I.FTZ.TRUNC.NTZ R3, R4 ;  /* 0x0000000400037305 */ /* 0x000e22000021f100 */
[----:B------:R-:W-:Y:S01]  /*4020*/  IMAD.MOV.U32 R19, RZ, RZ, R26 ;  /* 0x000000ffff137224 */ /* 0x000fe200078e001a */
[----:B0-----:R4:W-:Y:S01]  /*4030*/  STG.E desc[UR36][R8.64], R3 ;  /* 0x0000000308007986 */ /* 0x0019e2000c101924 */
[----:B------:R-:W-:Y:S05]  /*4040*/  BRA `(.L_x_385) ;  /* 0x0000000c00587947 */ /* 0x000fea0003800000 */
.L_x_391:
[----:B------:R-:W0:Y:S01]  /*4050*/  F2I.FTZ.TRUNC.NTZ R3, R4 ;  /* 0x0000000400037305 */ /* 0x000e22000021f100 */
[----:B------:R-:W-:Y:S01]  /*4060*/  IMAD.MOV.U32 R19, RZ, RZ, R26 ;  /* 0x000000ffff137224 */ /* 0x000fe200078e001a */
[----:B0-----:R0:W-:Y:S01]  /*4070*/  STG.E.U16 desc[UR36][R8.64], R3 ;  /* 0x0000000308007986 */ /* 0x0011e2000c101524 */
[----:B------:R-:W-:Y:S05]  /*4080*/  BRA `(.L_x_385) ;  /* 0x0000000c00487947 */ /* 0x000fea0003800000 */
.L_x_387:
[----:B------:R-:W-:-:S13]  /*4090*/  ISETP.GT.AND P0, PT, R0, 0x6, PT ;  /* 0x000000060000780c */ /* 0x000fda0003f04270 */
[----:B------:R-:W-:Y:S05]  /*40a0*/  @P0 BRA `(.L_x_393) ;  /* 0x00000000002c0947 */ /* 0x000fea0003800000 */
[----:B------:R-:W-:-:S13]  /*40b0*/  ISETP.NE.AND P0, PT, R0, 0x5, PT ;  /* 0x000000050000780c */ /* 0x000fda0003f05270 */
[----:B------:R-:W-:Y:S05]  /*40c0*/  @!P0 BRA `(.L_x_394) ;  /* 0x0000000000148947 */ /* 0x000fea0003800000 */
[----:B------:R-:W-:-:S13]  /*40d0*/  ISETP.NE.AND P0, PT, R0, 0x6, PT ;  /* 0x000000060000780c */ /* 0x000fda0003f05270 */
[----:B------:R-:W-:Y:S05]  /*40e0*/  @P0 BRA `(.L_x_390) ;  /* 0x0000000800cc0947 */ /* 0x000fea0003800000 */
[----:B------:R0:W-:Y:S01]  /*40f0*/  STG.E desc[UR36][R8.64], R4 ;  /* 0x0000000408007986 */ /* 0x0001e2000c101924 */
[----:B------:R-:W-:Y:S01]  /*4100*/  IMAD.MOV.U32 R19, RZ, RZ, R26 ;  /* 0x000000ffff137224 */ /* 0x000fe200078e001a */
[----:B------:R-:W-:Y:S06]  /*4110*/  BRA `(.L_x_385) ;  /* 0x0000000c00247947 */ /* 0x000fec0003800000 */
.L_x_394:
[----:B------:R-:W-:Y:S01]  /*4120*/  F2FP.F16.F32.PACK_AB R4, RZ, R4 ;  /* 0x00000004ff04723e */ /* 0x000fe200000000ff */
[----:B------:R-:W-:-:S04]  /*4130*/  IMAD.MOV.U32 R19, RZ, RZ, R26 ;  /* 0x000000ffff137224 */ /* 0x000fc800078e001a */
[----:B------:R0:W-:Y:S01]  /*4140*/  STG.E.U16 desc[UR36][R8.64], R4 ;  /* 0x0000000408007986 */ /* 0x0001e2000c101524 */
[----:B------:R-:W-:Y:S05]  /*4150*/  BRA `(.L_x_385) ;  /* 0x0000000c00147947 */ /* 0x000fea0003800000 */
.L_x_393:
[----:B------:R-:W-:-:S13]  /*4160*/  ISETP.NE.AND P0, PT, R0, 0x7, PT ;  /* 0x000000070000780c */ /* 0x000fda0003f05270 */
[----:B------:R-:W-:Y:S05]  /*4170*/  @!P0 BRA `(.L_x_395) ;  /* 0x0000000000348947 */ /* 0x000fea0003800000 */
[----:B------:R-:W-:-:S13]  /*4180*/  ISETP.NE.AND P0, PT, R0, 0x8, PT ;  /* 0x000000080000780c */ /* 0x000fda0003f05270 */
[----:B------:R-:W-:Y:S05]  /*4190*/  @!P0 BRA `(.L_x_396) ;  /* 0x0000000000188947 */ /* 0x000fea0003800000 */
[----:B------:R-:W-:-:S13]  /*41a0*/  ISETP.NE.AND P0, PT, R0, 0x9, PT ;  /* 0x000000090000780c */ /* 0x000fda0003f05270 */
[----:B------:R-:W-:Y:S05]  /*41b0*/  @P0 BRA `(.L_x_390) ;  /* 0x0000000800980947 */ /* 0x000fea0003800000 */
[----:B------:R-:W-:Y:S02]  /*41c0*/  IMAD.MOV.U32 R5, RZ, RZ, RZ ;  /* 0x000000ffff057224 */ /* 0x000fe400078e00ff */
[----:B------:R-:W-:-:S03]  /*41d0*/  IMAD.MOV.U32 R19, RZ, RZ, R26 ;  /* 0x000000ffff137224 */ /* 0x000fc600078e001a */
[----:B------:R0:W-:Y:S01]  /*41e0*/  STG.E.64 desc[UR36][R8.64], R4 ;  /* 0x0000000408007986 */ /* 0x0001e2000c101b24 */
[----:B------:R-:W-:Y:S05]  /*41f0*/  BRA `(.L_x_385) ;  /* 0x0000000800ec7947 */ /* 0x000fea0003800000 */
.L_x_396:
[----:B------:R-:W-:Y:S01]  /*4200*/  F2FP.F16.F32.PACK_AB R3, RZ, R4 ;  /* 0x00000004ff03723e */ /* 0x000fe200000000ff */
[----:B------:R-:W-:-:S03]  /*4210*/  IMAD.MOV.U32 R19, RZ, RZ, R26 ;  /* 0x000000ffff137224 */ /* 0x000fc600078e001a */
[----:B------:R-:W-:-:S05]  /*4220*/  PRMT R3, R3, 0x5410, RZ ;  /* 0x0000541003037816 */ /* 0x000fca00000000ff */
[----:B------:R0:W-:Y:S01]  /*4230*/  STG.E desc[UR36][R8.64], R3 ;  /* 0x0000000308007986 */ /* 0x0001e2000c101924 */
[----:B------:R-:W-:Y:S05]  /*4240*/  BRA `(.L_x_385) ;  /* 0x0000000800d87947 */ /* 0x000fea0003800000 */
.L_x_395:
[----:B------:R-:W-:Y:S01]  /*4250*/  FMUL.FTZ R4, R4, 1 ;  /* 0x3f80000004047820 */ /* 0x000fe20000410000 */
[----:B------:R-:W-:-:S05]  /*4260*/  IMAD.MOV.U32 R19, RZ, RZ, R26 ;  /* 0x000000ffff137224 */ /* 0x000fca00078e001a */
[----:B------:R-:W0:Y:S02]  /*4270*/  F2F.F64.F32 R4, R4 ;  /* 0x0000000400047310 */ /* 0x000e240000201800 */
[----:B0-----:R0:W-:Y:S01]  /*4280*/  STG.E.64 desc[UR36][R8.64], R4 ;  /* 0x0000000408007986 */ /* 0x0011e2000c101b24 */
[----:B------:R-:W-:Y:S05]  /*4290*/  BRA `(.L_x_385) ;  /* 0x0000000800c47947 */ /* 0x000fea0003800000 */
.L_x_386:
        /* <DEDUP_REMOVED lines=8> */
[----:B------:R-:W-:Y:S01]  /*4320*/  FSETP.NEU.FTZ.AND P0, PT, R4, RZ, PT ;  /* 0x000000ff0400720b */ /* 0x000fe20003f1d000 */
[----:B------:R-:W-:-:S03]  /*4330*/  IMAD.MOV.U32 R19, RZ, RZ, R26 ;  /* 0x000000ffff137224 */ /* 0x000fc600078e001a */
[----:B------:R-:W-:-:S05]  /*4340*/  SEL R3, RZ, 0x1, !P0 ;  /* 0x00000001ff037807 */ /* 0x000fca0004000000 */
[----:B------:R0:W-:Y:S01]  /*4350*/  STG.E.U8 desc[UR36][R8.64], R3 ;  /* 0x0000000308007986 */ /* 0x0001e2000c101124 */
[----:B------:R-:W-:Y:S05]  /*4360*/  BRA `(.L_x_385) ;  /* 0x0000000800907947 */ /* 0x000fea0003800000 */
.L_x_399:
[----:B------:R-:W-:Y:S01]  /*4370*/  FMUL.FTZ R4, R4, 1 ;  /* 0x3f80000004047820 */ /* 0x000fe20000410000 */
[----:B------:R-:W-:Y:S01]  /*4380*/  CS2R R6, SRZ ;  /* 0x0000000000067805 */ /* 0x000fe2000001ff00 */
[----:B------:R-:W-:-:S04]  /*4390*/  IMAD.MOV.U32 R19, RZ, RZ, R26 ;  /* 0x000000ffff137224 */ /* 0x000fc800078e001a */
[----:B------:R-:W0:Y:S02]  /*43a0*/  F2F.F64.F32 R4, R4 ;  /* 0x0000000400047310 */ /* 0x000e240000201800 */
[----:B0-----:R0:W-:Y:S01]  /*43b0*/  STG.E.128 desc[UR36][R8.64], R4 ;  /* 0x0000000408007986 */ /* 0x0011e2000c101d24 */
[----:B------:R-:W-:Y:S05]  /*43c0*/  BRA `(.L_x_385) ;  /* 0x0000000800787947 */ /* 0x000fea0003800000 */
.L_x_398:
        /* <DEDUP_REMOVED lines=20> */
.L_x_403:
[----:B------:R-:W-:Y:S05]  /*4510*/  BSYNC B0 ;  /* 0x0000000000007941 */ /* 0x000fea0003800000 */
.L_x_402:
[----:B------:R-:W-:Y:S01]  /*4520*/  LOP3.LUT R5, R0, R5, RZ, 0xfc, !PT ;  /* 0x0000000500057212 */ /* 0x000fe200078efcff */
[----:B------:R-:W-:-:S04]  /*4530*/  IMAD.MOV.U32 R19, RZ, RZ, R26 ;  /* 0x000000ffff137224 */ /* 0x000fc800078e001a */
[----:B------:R0:W-:Y:S01]  /*4540*/  STG.E.U8 desc[UR36][R8.64], R5 ;  /* 0x0000000508007986 */ /* 0x0001e2000c101124 */
[----:B------:R-:W-:Y:S05]  /*4550*/  BRA `(.L_x_385) ;  /* 0x0000000800147947 */ /* 0x000fea0003800000 */
.L_x_401:
        /* <DEDUP_REMOVED lines=12> */
.L_x_405:
[----:B------:R-:W-:Y:S01]  /*4620*/  IMAD.MOV.U32 R0, RZ, RZ, 0x7f ;  /* 0x0000007fff007424 */ /* 0x000fe200078e00ff */
[----:B------:R-:W-:-:S04]  /*4630*/  ISETP.GT.U32.AND P0, PT, R5, 0x7f800000, PT ;  /* 0x7f8000000500780c */ /* 0x000fc80003f04070 */
[----:B------:R-:W-:-:S09]  /*4640*/  SEL R0, R0, 0x7c, P0 ;  /* 0x0000007c00007807 */ /* 0x000fd20000000000 */
.L_x_406:
[----:B------:R-:W-:Y:S05]  /*4650*/  BSYNC B0 ;  /* 0x0000000000007941 */ /* 0x000fea0003800000 */
.L_x_404:
[----:B------:R-:W-:Y:S01]  /*4660*/  LOP3.LUT R4, R4, 0x80000000, RZ, 0xc0, !PT ;  /* 0x8000000004047812 */ /* 0x000fe200078ec0ff */
[----:B------:R-:W-:-:S03]  /*4670*/  IMAD.MOV.U32 R19, RZ, RZ, R26 ;  /* 0x000000ffff137224 */ /* 0x000fc600078e001a */
[----:B------:R-:W-:-:S04]  /*4680*/  SHF.R.U32.HI R3, RZ, 0x18, R4 ;  /* 0x00000018ff037819 */ /* 0x000fc80000011604 */
[----:B------:R-:W-:-:S05]  /*4690*/  LOP3.LUT R3, R0, R3, RZ, 0xfc, !PT ;  /* 0x0000000300037212 */ /* 0x000fca00078efcff */
[----:B------:R0:W-:Y:S01]  /*46a0*/  STG.E.U8 desc[UR36][R8.64], R3 ;  /* 0x0000000308007986 */ /* 0x0001e2000c101124 */
[----:B------:R-:W-:Y:S05]  /*46b0*/  BRA `(.L_x_385) ;  /* 0x0000000400bc7947 */ /* 0x000fea0003800000 */
.L_x_400:
[----:B------:R-:W-:Y:S01]  /*46c0*/  F2FP.BF16.F32.PACK_AB R4, RZ, R4 ;  /* 0x00000004ff04723e */ /* 0x000fe200000010ff */
[----:B------:R-:W-:-:S04]  /*46d0*/  IMAD.MOV.U32 R19, RZ, RZ, R26 ;  /* 0x000000ffff137224 */ /* 0x000fc800078e001a */
[----:B------:R0:W-:Y:S01]  /*46e0*/  STG.E.U16 desc[UR36][R8.64], R4 ;  /* 0x0000000408007986 */ /* 0x0001e2000c101524 */
[----:B------:R-:W-:Y:S05]  /*46f0*/  BRA `(.L_x_385) ;  /* 0x0000000400ac7947 */ /* 0x000fea0003800000 */
.L_x_397:
        /* <DEDUP_REMOVED lines=8> */
[----:B------:R-:W0:Y:S01]  /*4780*/  F2I.FTZ.U32.TRUNC.NTZ R3, R4 ;  /* 0x0000000400037305 */ /* 0x000e22000021f000 */
[----:B------:R-:W-:Y:S01]  /*4790*/  IMAD.MOV.U32 R19, RZ, RZ, R26 ;  /* 0x000000ffff137224 */ /* 0x000fe200078e001a */
[----:B0-----:R0:W-:Y:S01]  /*47a0*/  STG.E.U16 desc[UR36][R8.64], R3 ;  /* 0x0000000308007986 */ /* 0x0011e2000c101524 */
[----:B------:R-:W-:Y:S05]  /*47b0*/  BRA `(.L_x_385) ;  /* 0x00000004007c7947 */ /* 0x000fea0003800000 */
.L_x_409:
        /* <DEDUP_REMOVED lines=12> */
[----:B------:R-:W-:-:S05]  /*4880*/  FADD.FTZ R0, R5, 8192 ;  /* 0x4600000005007421 */ /* 0x000fca0000010000 */
[----:B------:R-:W-:Y:S02]  /*4890*/  LOP3.LUT P0, R3, R0, 0xff, RZ, 0xc0, !PT ;  /* 0x000000ff00037812 */ /* 0x000fe4000780c0ff */
[----:B------:R-:W-:-:S11]  /*48a0*/  PRMT R0, RZ, 0x7610, R0 ;  /* 0x00007610ff007816 */ /* 0x000fd60000000000 */
[----:B------:R-:W-:Y:S05]  /*48b0*/  @!P0 BRA `(.L_x_411) ;  /* 0x0000000000108947 */ /* 0x000fea0003800000 */
.L_x_412:
[----:B------:R-:W-:-:S04]  /*48c0*/  LOP3.LUT R4, R4, 0x80000000, RZ, 0xc0, !PT ;  /* 0x8000000004047812 */ /* 0x000fc800078ec0ff */
[----:B------:R-:W-:-:S04]  /*48d0*/  SHF.R.U32.HI R4, RZ, 0x18, R4 ;  /* 0x00000018ff047819 */ /* 0x000fc80000011604 */
[----:B------:R-:W-:-:S04]  /*48e0*/  LOP3.LUT R3, R3, R4, RZ, 0xfc, !PT ;  /* 0x0000000403037212 */ /* 0x000fc800078efcff */
[----:B------:R-:W-:-:S07]  /*48f0*/  PRMT R0, R3, 0x7610, R0 ;  /* 0x0000761003007816 */ /* 0x000fce0000000000 */
.L_x_411:
[----:B------:R-:W-:Y:S05]  /*4900*/  BSYNC B0 ;  /* 0x0000000000007941 */ /* 0x000fea0003800000 */
.L_x_410:
[----:B------:R0:W-:Y:S01]  /*4910*/  STG.E.U8 desc[UR36][R8.64], R0 ;  /* 0x0000000008007986 */ /* 0x0001e2000c101124 */
[----:B------:R-:W-:Y:S01]  /*4920*/  IMAD.MOV.U32 R19, RZ, RZ, R26 ;  /* 0x000000ffff137224 */ /* 0x000fe200078e001a */
[----:B------:R-:W-:Y:S06]  /*4930*/  BRA `(.L_x_385) ;  /* 0x00000004001c7947 */ /* 0x000fec0003800000 */
.L_x_408:
        /* <DEDUP_REMOVED lines=16> */
.L_x_415:
[----:B------:R-:W-:-:S04]  /*4a40*/  LOP3.LUT R4, R4, 0x80000000, RZ, 0xc0, !PT ;  /* 0x8000000004047812 */ /* 0x000fc800078ec0ff */
[----:B------:R-:W-:-:S04]  /*4a50*/  SHF.R.U32.HI R4, RZ, 0x18, R4 ;  /* 0x00000018ff047819 */ /* 0x000fc80000011604 */
[----:B------:R-:W-:-:S04]  /*4a60*/  LOP3.LUT R3, R3, R4, RZ, 0xfc, !PT ;  /* 0x0000000403037212 */ /* 0x000fc800078efcff */
[----:B------:R-:W-:-:S07]  /*4a70*/  PRMT R0, R3, 0x7610, R0 ;  /* 0x0000761003007816 */ /* 0x000fce0000000000 */
.L_x_414:
[----:B------:R-:W-:Y:S05]  /*4a80*/  BSYNC B0 ;  /* 0x0000000000007941 */ /* 0x000fea0003800000 */
.L_x_413:
[----:B------:R0:W-:Y:S01]  /*4a90*/  STG.E.U8 desc[UR36][R8.64], R0 ;  /* 0x0000000008007986 */ /* 0x0001e2000c101124 */
[----:B------:R-:W-:Y:S01]  /*4aa0*/  IMAD.MOV.U32 R19, RZ, RZ, R26 ;  /* 0x000000ffff137224 */ /* 0x000fe200078e001a */
[----:B------:R-:W-:Y:S06]  /*4ab0*/  BRA `(.L_x_385) ;  /* 0x0000000000bc7947 */ /* 0x000fec0003800000 */
.L_x_407:
[----:B------:R-:W-:-:S13]  /*4ac0*/  ISETP.NE.AND P0, PT, R0, 0x1c, PT ;  /* 0x0000001c0000780c */ /* 0x000fda0003f05270 */
[----:B------:R-:W-:Y:S05]  /*4ad0*/  @!P0 BRA `(.L_x_416) ;  /* 0x0000000000a88947 */ /* 0x000fea0003800000 */
[----:B------:R-:W-:-:S13]  /*4ae0*/  ISETP.NE.AND P0, PT, R0, 0x1d, PT ;  /* 0x0000001d0000780c */ /* 0x000fda0003f05270 */
[----:B------:R-:W-:Y:S05]  /*4af0*/  @!P0 BRA `(.L_x_417) ;  /* 0x0000000000908947 */ /* 0x000fea0003800000 */
[----:B------:R-:W-:-:S13]  /*4b00*/  ISETP.NE.AND P0, PT, R0, 0x2c, PT ;  /* 0x0000002c0000780c */ /* 0x000fda0003f05270 */
[----:B------:R-:W-:Y:S05]  /*4b10*/  @P0 BRA `(.L_x_390) ;  /* 0x0000000000400947 */ /* 0x000fea0003800000 */
[----:B------:R-:W-:Y:S01]  /*4b20*/  SHF.R.U32.HI R5, RZ, 0x17, R4 ;  /* 0x00000017ff057819 */ /* 0x000fe20000011604 */
[----:B------:R-:W-:-:S03]  /*4b30*/  IMAD.MOV.U32 R19, RZ, RZ, R26 ;  /* 0x000000ffff137224 */ /* 0x000fc600078e001a */
        /* <DEDUP_REMOVED lines=14> */
.L_x_390:
        /* <DEDUP_REMOVED lines=15> */
[----:B0--3-5:R-:W-:Y:S05]  /*4d10*/  CALL.ABS.NOINC R14 ;  /* 0x000000000e007343 */ /* 0x029fea0003c00000 */
.L_x_418:
[----:B------:R-:W-:Y:S01]  /*4d20*/  IMAD.MOV.U32 R19, RZ, RZ, R26 ;  /* 0x000000ffff137224 */ /* 0x000fe200078e001a */
[----:B------:R-:W-:Y:S06]  /*4d30*/  BRA `(.L_x_385) ;  /* 0x00000000001c7947 */ /* 0x000fec0003800000 */
.L_x_417:
[----:B------:R-:W0:Y:S01]  /*4d40*/  F2I.U64.TRUNC R4, R4 ;  /* 0x0000000400047311 */ /* 0x000e22000020d800 */
[----:B------:R-:W-:Y:S01]  /*4d50*/  IMAD.MOV.U32 R19, RZ, RZ, R26 ;  /* 0x000000ffff137224 */ /* 0x000fe200078e001a */
[----:B0-----:R0:W-:Y:S01]  /*4d60*/  STG.E.64 desc[UR36][R8.64], R4 ;  /* 0x0000000408007986 */ /* 0x0011e2000c101b24 */
[----:B------:R-:W-:Y:S05]  /*4d70*/  BRA `(.L_x_385) ;  /* 0x00000000000c7947 */ /* 0x000fea0003800000 */
.L_x_416:
[----:B------:R-:W0:Y:S01]  /*4d80*/  F2I.FTZ.U32.TRUNC.NTZ R3, R4 ;  /* 0x0000000400037305 */ /* 0x000e22000021f000 */
[----:B------:R-:W-:Y:S01]  /*4d90*/  IMAD.MOV.U32 R19, RZ, RZ, R26 ;  /* 0x000000ffff137224 */ /* 0x000fe200078e001a */
[----:B0-----:R0:W-:Y:S06]  /*4da0*/  STG.E desc[UR36][R8.64], R3 ;  /* 0x0000000308007986 */ /* 0x0011ec000c101924 */
.L_x_385:
[----:B------:R-:W-:Y:S05]  /*4db0*/  BSYNC B6 ;  /* 0x0000000000067941 */ /* 0x000fea0003800000 */
.L_x_384:
[----:B------:R-:W-:Y:S01]  /*4dc0*/  ISETP.GE.AND P0, PT, R19, R17, PT ;  /* 0x000000111300720c */ /* 0x000fe20003f06270 */
[----:B------:R-:W-:-:S12]  /*4dd0*/  BSSY B6, `(.L_x_419) ;  /* 0x00001d8000067945 */ /* 0x000fd80003800000 */
[----:B------:R-:W-:Y:S05]  /*4de0*/  @P0 BRA `(.L_x_420) ;  /* 0x0000001c00580947 */ /* 0x000fea0003800000 */
[----:B0-2-4-:R-:W0:Y:S01]  /*4df0*/  LDC.64 R8, c[0x0][0x228] ;  /* 0x00008a00ff087b82 */ /* 0x015e220000000a00 */
        /* <DEDUP_REMOVED lines=17> */
[----:B---3-5:R-:W0:Y:S02]  /*4f10*/  F2I.FTZ.TRUNC.NTZ R3, R22 ;  /* 0x0000001600037305 */ /* 0x028e24000021f100 */
[----:B0-----:R4:W-:Y:S01]  /*4f20*/  STG.E.U8 desc[UR36][R8.64], R3 ;  /* 0x0000000308007986 */ /* 0x0019e2000c101124 */
[----:B------:R-:W-:Y:S05]  /*4f30*/  BRA `(.L_x_426) ;  /* 0x0000000c00507947 */ /* 0x000fea0003800000 */
.L_x_424:
[----:B---3-5:R-:W0:Y:S02]  /*4f40*/  F2I.S64.TRUNC R22, R22 ;  /* 0x0000001600167311 */ /* 0x028e24000020d900 */
[----:B0-----:R-:W-:-:S05]  /*4f50*/  IMAD.MOV.U32 R3, RZ, RZ, R22 ;  /* 0x000000ffff037224 */ /* 0x001fca00078e0016 */
[----:B------:R3:W-:Y:S01]  /*4f60*/  STG.E.U8 desc[UR36][R8.64], R3 ;  /* 0x0000000308007986 */ /* 0x0007e2000c101124 */
[----:B------:R-:W-:Y:S05]  /*4f70*/  BRA `(.L_x_426) ;  /* 0x0000000c00407947 */ /* 0x000fea0003800000 */
.L_x_423:
[----:B------:R-:W-:-:S13]  /*4f80*/  ISETP.NE.AND P0, PT, R0, 0x2, PT ;  /* 0x000000020000780c */ /* 0x000fda0003f05270 */
[----:B------:R-:W-:Y:S05]  /*4f90*/  @!P0 BRA `(.L_x_427) ;  /* 0x0000000000288947 */ /* 0x000fea0003800000 */
[----:B------:R-:W-:-:S13]  /*4fa0*/  ISETP.NE.AND P0, PT, R0, 0x3, PT ;  /* 0x000000030000780c */ /* 0x000fda0003f05270 */
[----:B------:R-:W-:Y:S05]  /*4fb0*/  @!P0 BRA `(.L_x_428) ;  /* 0x0000000000148947 */ /* 0x000fea0003800000 */
[----:B------:R-:W-:-:S13]  /*4fc0*/  ISETP.NE.AND P0, PT, R0, 0x4, PT ;  /* 0x000000040000780c */ /* 0x000fda0003f05270 */
[----:B------:R-:W-:Y:S05]  /*4fd0*/  @P0 BRA `(.L_x_425) ;  /* 0x0000000800d00947 */ /* 0x000fea0003800000 */
[----:B---3-5:R-:W0:Y:S02]  /*4fe0*/  F2I.S64.TRUNC R22, R22 ;  /* 0x0000001600167311 */ /* 0x028e24000020d900 */
[----:B0-----:R1:W-:Y:S01]  /*4ff0*/  STG.E.64 desc[UR36][R8.64], R22 ;  /* 0x0000001608007986 */ /* 0x0013e2000c101b24 */
[----:B------:R-:W-:Y:S05]  /*5000*/  BRA `(.L_x_426) ;  /* 0x0000000c001c7947 */ /* 0x000fea0003800000 */
.L_x_428:
[----:B---3-5:R-:W0:Y:S02]  /*5010*/  F2I.FTZ.TRUNC.NTZ R3, R22 ;  /* 0x0000001600037305 */ /* 0x028e24000021f100 */
[----:B0-----:R2:W-:Y:S01]  /*5020*/  STG.E desc[UR36][R8.64], R3 ;  /* 0x0000000308007986 */ /* 0x0015e2000c101924 */
[----:B------:R-:W-:Y:S05]  /*5030*/  BRA `(.L_x_426) ;  /* 0x0000000c00107947 */ /* 0x000fea0003800000 */
.L_x_427:
[----:B---3-5:R-:W0:Y:S02]  /*5040*/  F2I.FTZ.TRUNC.NTZ R3, R22 ;  /* 0x0000001600037305 */ /* 0x028e24000021f100 */
[----:B0-----:R0:W-:Y:S01]  /*5050*/  STG.E.U16 desc[UR36][R8.64], R3 ;  /* 0x0000000308007986 */ /* 0x0011e2000c101524 */
[----:B------:R-:W-:Y:S05]  /*5060*/  BRA `(.L_x_426) ;  /* 0x0000000c00047947 */ /* 0x000fea0003800000 */
.L_x_422:
[----:B------:R-:W-:-:S13]  /*5070*/  ISETP.GT.AND P0, PT, R0, 0x6, PT ;  /* 0x000000060000780c */ /* 0x000fda0003f04270 */
[----:B------:R-:W-:Y:S05]  /*5080*/  @P0 BRA `(.L_x_429) ;  /* 0x0000000000240947 */ /* 0x000fea0003800000 */
[----:B------:R-:W-:-:S13]  /*5090*/  ISETP.NE.AND P0, PT, R0, 0x5, PT ;  /* 0x000000050000780c */ /* 0x000fda0003f05270 */
[----:B------:R-:W-:Y:S05]  /*50a0*/  @!P0 BRA `(.L_x_430) ;  /* 0x0000000000108947 */ /* 0x000fea0003800000 */
[----:B------:R-:W-:-:S13]  /*50b0*/  ISETP.NE.AND P0, PT, R0, 0x6, PT ;  /* 0x000000060000780c */ /* 0x000fda0003f05270 */
[----:B------:R-:W-:Y:S05]  /*50c0*/  @P0 BRA `(.L_x_425) ;  /* 0x0000000800940947 */ /* 0x000fea0003800000 */
[----:B---3-5:R0:W-:Y:S01]  /*50d0*/  STG.E desc[UR36][R8.64], R22 ;  /* 0x0000001608007986 */ /* 0x0281e2000c101924 */
[----:B------:R-:W-:Y:S05]  /*50e0*/  BRA `(.L_x_426) ;  /* 0x0000000800e47947 */ /* 0x000fea0003800000 */
.L_x_430:
[----:B---3-5:R-:W-:-:S05]  /*50f0*/  F2FP.F16.F32.PACK_AB R22, RZ, R22 ;  /* 0x00000016ff16723e */ /* 0x028fca00000000ff */
[----:B------:R0:W-:Y:S01]  /*5100*/  STG.E.U16 desc[UR36][R8.64], R22 ;  /* 0x0000001608007986 */ /* 0x0001e2000c101524 */
[----:B------:R-:W-:Y:S05]  /*5110*/  BRA `(.L_x_426) ;  /* 0x0000000800d87947 */ /* 0x000fea0003800000 */
.L_x_429:
[----:B------:R-:W-:-:S13]  /*5120*/  ISETP.NE.AND P0, PT, R0, 0x7, PT ;  /* 0x000000070000780c */ /* 0x000fda0003f05270 */
[----:B------:R-:W-:Y:S05]  /*5130*/  @!P0 BRA `(.L_x_431) ;  /* 0x00000000002c8947 */ /* 0x000fea0003800000 */
[----:B------:R-:W-:-:S13]  /*5140*/  ISETP.NE.AND P0, PT, R0, 0x8, PT ;  /* 0x000000080000780c */ /* 0x000fda0003f05270 */
[----:B------:R-:W-:Y:S05]  /*5150*/  @!P0 BRA `(.L_x_432) ;  /* 0x0000000000148947 */ /* 0x000fea0003800000 */
[----:B------:R-:W-:-:S13]  /*5160*/  ISETP.NE.AND P0, PT, R0, 0x9, PT ;  /* 0x000000090000780c */ /* 0x000fda0003f05270 */
[----:B------:R-:W-:Y:S05]  /*5170*/  @P0 BRA `(.L_x_425) ;  /* 0x0000000800680947 */ /* 0x000fea0003800000 */
[----:B-----5:R-:W-:-:S05]  /*5180*/  IMAD.MOV.U32 R23, RZ, RZ, RZ ;  /* 0x000000ffff177224 */ /* 0x020fca00078e00ff */
[----:B---3--:R0:W-:Y:S01]  /*5190*/  STG.E.64 desc[UR36][R8.64], R22 ;  /* 0x0000001608007986 */ /* 0x0081e2000c101b24 */
[----:B------:R-:W-:Y:S05]  /*51a0*/  BRA `(.L_x_426) ;  /* 0x0000000800b47947 */ /* 0x000fea0003800000 */
.L_x_432:
[----:B---3-5:R-:W-:-:S04]  /*51b0*/  F2FP.F16.F32.PACK_AB R3, RZ, R22 ;  /* 0x00000016ff03723e */ /* 0x028fc800000000ff */
[----:B------:R-:W-:-:S05]  /*51c0*/  PRMT R3, R3, 0x5410, RZ ;  /* 0x0000541003037816 */ /* 0x000fca00000000ff */
[----:B------:R0:W-:Y:S01]  /*51d0*/  STG.E desc[UR36][R8.64], R3 ;  /* 0x0000000308007986 */ /* 0x0001e2000c101924 */
[----:B------:R-:W-:Y:S05]  /*51e0*/  BRA `(.L_x_426) ;  /* 0x0000000800a47947 */ /* 0x000fea0003800000 */
.L_x_431:
[----:B---3-5:R-:W-:-:S06]  /*51f0*/  FMUL.FTZ R4, R22, 1 ;  /* 0x3f80000016047820 */ /* 0x028fcc0000410000 */
[----:B------:R-:W0:Y:S02]  /*5200*/  F2F.F64.F32 R4, R4 ;  /* 0x0000000400047310 */ /* 0x000e240000201800 */
[----:B0-----:R0:W-:Y:S01]  /*5210*/  STG.E.64 desc[UR36][R8.64], R4 ;  /* 0x0000000408007986 */ /* 0x0011e2000c101b24 */
[----:B------:R-:W-:Y:S05]  /*5220*/  BRA `(.L_x_426) ;  /* 0x0000000800947947 */ /* 0x000fea0003800000 */
.L_x_421:
        /* <DEDUP_REMOVED lines=8> */
[----:B---3-5:R-:W-:-:S04]  /*52b0*/  FSETP.NEU.FTZ.AND P0, PT, R22, RZ, PT ;  /* 0x000000ff1600720b */ /* 0x028fc80003f1d000 */
[----:B------:R-:W-:-:S05]  /*52c0*/  SEL R3, RZ, 0x1, !P0 ;  /* 0x00000001ff037807 */ /* 0x000fca0004000000 */
[----:B------:R0:W-:Y:S01]  /*52d0*/  STG.E.U8 desc[UR36][R8.64], R3 ;  /* 0x0000000308007986 */ /* 0x0001e2000c101124 */
[----:B------:R-:W-:Y:S05]  /*52e0*/  BRA `(.L_x_426) ;  /* 0x0000000800647947 */ /* 0x000fea0003800000 */
.L_x_435:
[----:B---3-5:R-:W-:Y:S01]  /*52f0*/  FMUL.FTZ R4, R22, 1 ;  /* 0x3f80000016047820 */ /* 0x028fe20000410000 */
[----:B------:R-:W-:-:S05]  /*5300*/  CS2R R6, SRZ ;  /* 0x0000000000067805 */ /* 0x000fca000001ff00 */
[----:B------:R-:W0:Y:S02]  /*5310*/  F2F.F64.F32 R4, R4 ;  /* 0x0000000400047310 */ /* 0x000e240000201800 */
[----:B0-----:R0:W-:Y:S01]  /*5320*/  STG.E.128 desc[UR36][R8.64], R4 ;  /* 0x0000000408007986 */ /* 0x0011e2000c101d24 */
[----:B------:R-:W-:Y:S05]  /*5330*/  BRA `(.L_x_426) ;  /* 0x0000000800507947 */ /* 0x000fea0003800000 */
.L_x_434:
[----:B------:R-:W-:-:S13]  /*5340*/  ISETP.NE.AND P0, PT, R0, 0xf, PT ;  /* 0x0000000f0000780c */ /* 0x000fda0003f05270 */
[----:B------:R-:W-:Y:S05]  /*5350*/  @!P0 BRA `(.L_x_436) ;  /* 0x0000000000ac8947 */ /* 0x000fea0003800000 */
[----:B------:R-:W-:-:S13]  /*5360*/  ISETP.NE.AND P0, PT, R0, 0x17, PT ;  /* 0x000000170000780c */ /* 0x000fda0003f05270 */
[----:B------:R-:W-:Y:S05]  /*5370*/  @!P0 BRA `(.L_x_437) ;  /* 0x0000000000508947 */ /* 0x000fea0003800000 */
[----:B------:R-:W-:-:S13]  /*5380*/  ISETP.NE.AND P0, PT, R0, 0x18, PT ;  /* 0x000000180000780c */ /* 0x000fda0003f05270 */
[----:B------:R-:W-:Y:S05]  /*5390*/  @P0 BRA `(.L_x_425) ;  /* 0x0000000400e00947 */ /* 0x000fea0003800000 */
[C---:B---3-5:R-:W-:Y:S01]  /*53a0*/  LOP3.LUT R4, R22.reuse, 0x7fffffff, RZ, 0xc0, !PT ;  /* 0x7fffffff16047812 */ /* 0x068fe200078ec0ff */
        /* <DEDUP_REMOVED lines=13> */
.L_x_439:
[----:B------:R-:W-:Y:S05]  /*5480*/  BSYNC B0 ;  /* 0x0000000000007941 */ /* 0x000fea0003800000 */
.L_x_438:
[----:B------:R-:W-:-:S05]  /*5490*/  LOP3.LUT R5, R0, R5, RZ, 0xfc, !PT ;  /* 0x0000000500057212 */ /* 0x000fca00078efcff */
[----:B------:R0:W-:Y:S01]  /*54a0*/  STG.E.U8 desc[UR36][R8.64], R5 ;  /* 0x0000000508007986 */ /* 0x0001e2000c101124 */
[----:B------:R-:W-:Y:S05]  /*54b0*/  BRA `(.L_x_426) ;  /* 0x0000000400f07947 */ /* 0x000fea0003800000 */
.L_x_437:
[----:B---3-5:R-:W-:Y:S01]  /*54c0*/  LOP3.LUT R4, R22, 0x7fffffff, RZ, 0xc0, !PT ;  /* 0x7fffffff16047812 */ /* 0x028fe200078ec0ff */
        /* <DEDUP_REMOVED lines=11> */
.L_x_441:
[----:B------:R-:W-:Y:S01]  /*5580*/  IMAD.MOV.U32 R0, RZ, RZ, 0x7f ;  /* 0x0000007fff007424 */ /* 0x000fe200078e00ff */
[----:B------:R-:W-:-:S04]  /*5590*/  ISETP.GT.U32.AND P0, PT, R4, 0x7f800000, PT ;  /* 0x7f8000000400780c */ /* 0x000fc80003f04070 */
[----:B------:R-:W-:-:S09]  /*55a0*/  SEL R0, R0, 0x7c, P0 ;  /* 0x0000007c00007807 */ /* 0x000fd20000000000 */
.L_x_442:
[----:B------:R-:W-:Y:S05]  /*55b0*/  BSYNC B0 ;  /* 0x0000000000007941 */ /* 0x000fea0003800000 */
.L_x_440:
[----:B------:R-:W-:-:S04]  /*55c0*/  LOP3.LUT R22, R22, 0x80000000, RZ, 0xc0, !PT ;  /* 0x8000000016167812 */ /* 0x000fc800078ec0ff */
[----:B------:R-:W-:-:S04]  /*55d0*/  SHF.R.U32.HI R3, RZ, 0x18, R22 ;  /* 0x00000018ff037819 */ /* 0x000fc80000011616 */
[----:B------:R-:W-:-:S05]  /*55e0*/  LOP3.LUT R3, R0, R3, RZ, 0xfc, !PT ;  /* 0x0000000300037212 */ /* 0x000fca00078efcff */
[----:B------:R0:W-:Y:S01]  /*55f0*/  STG.E.U8 desc[UR36][R8.64], R3 ;  /* 0x0000000308007986 */ /* 0x0001e2000c101124 */
[----:B------:R-:W-:Y:S05]  /*5600*/  BRA `(.L_x_426) ;  /* 0x00000004009c7947 */ /* 0x000fea0003800000 */
.L_x_436:
[----:B---3-5:R-:W-:-:S05]  /*5610*/  F2FP.BF16.F32.PACK_AB R22, RZ, R22 ;  /* 0x00000016ff16723e */ /* 0x028fca00000010ff */
[----:B------:R0:W-:Y:S01]  /*5620*/  STG.E.U16 desc[UR36][R8.64], R22 ;  /* 0x0000001608007986 */ /* 0x0001e2000c101524 */
[----:B------:R-:W-:Y:S05]  /*5630*/  BRA `(.L_x_426) ;  /* 0x0000000400907947 */ /* 0x000fea0003800000 */
.L_x_433:
        /* <DEDUP_REMOVED lines=8> */
[----:B---3-5:R-:W0:Y:S02]  /*56c0*/  F2I.FTZ.U32.TRUNC.NTZ R3, R22 ;  /* 0x0000001600037305 */ /* 0x028e24000021f000 */
[----:B0-----:R0:W-:Y:S01]  /*56d0*/  STG.E.U16 desc[UR36][R8.64], R3 ;  /* 0x0000000308007986 */ /* 0x0011e2000c101524 */
[----:B------:R-:W-:Y:S05]  /*56e0*/  BRA `(.L_x_426) ;  /* 0x0000000400647947 */ /* 0x000fea0003800000 */
.L_x_445:
[----:B---3-5:R-:W-:Y:S01]  /*56f0*/  LOP3.LUT R3, R22, 0x7fffffff, RZ, 0xc0, !PT ;  /* 0x7fffffff16037812 */ /* 0x028fe200078ec0ff */
        /* <DEDUP_REMOVED lines=15> */
.L_x_448:
[----:B------:R-:W-:-:S04]  /*57f0*/  LOP3.LUT R22, R22, 0x80000000, RZ, 0xc0, !PT ;  /* 0x8000000016167812 */ /* 0x000fc800078ec0ff */
[----:B------:R-:W-:-:S04]  /*5800*/  SHF.R.U32.HI R3, RZ, 0x18, R22 ;  /* 0x00000018ff037819 */ /* 0x000fc80000011616 */
[----:B------:R-:W-:-:S04]  /*5810*/  LOP3.LUT R0, R0, R3, RZ, 0xfc, !PT ;  /* 0x0000000300007212 */ /* 0x000fc800078efcff */
[----:B------:R-:W-:-:S07]  /*5820*/  PRMT R4, R0, 0x7610, R4 ;  /* 0x0000761000047816 */ /* 0x000fce0000000004 */
.L_x_447:
[----:B------:R-:W-:Y:S05]  /*5830*/  BSYNC B0 ;  /* 0x0000000000007941 */ /* 0x000fea0003800000 */
.L_x_446:
[----:B------:R0:W-:Y:S01]  /*5840*/  STG.E.U8 desc[UR36][R8.64], R4 ;  /* 0x0000000408007986 */ /* 0x0001e2000c101124 */
[----:B------:R-:W-:Y:S05]  /*5850*/  BRA `(.L_x_426) ;  /* 0x0000000400087947 */ /* 0x000fea0003800000 */
.L_x_444:
        /* <DEDUP_REMOVED lines=16> */
.L_x_451:
[----:B------:R-:W-:-:S04]  /*5960*/  LOP3.LUT R22, R22, 0x80000000, RZ, 0xc0, !PT ;  /* 0x8000000016167812 */ /* 0x000fc800078ec0ff */
[----:B------:R-:W-:-:S04]  /*5970*/  SHF.R.U32.HI R3, RZ, 0x18, R22 ;  /* 0x00000018ff037819 */ /* 0x000fc80000011616 */
[----:B------:R-:W-:-:S04]  /*5980*/  LOP3.LUT R0, R0, R3, RZ, 0xfc, !PT ;  /* 0x0000000300007212 */ /* 0x000fc800078efcff */
[----:B------:R-:W-:-:S07]  /*5990*/  PRMT R4, R0, 0x7610, R4 ;  /* 0x0000761000047816 */ /* 0x000fce0000000004 */
.L_x_450:
[----:B------:R-:W-:Y:S05]  /*59a0*/  BSYNC B0 ;  /* 0x0000000000007941 */ /* 0x000fea0003800000 */
.L_x_449:
[----:B------:R0:W-:Y:S01]  /*59b0*/  STG.E.U8 desc[UR36][R8.64], R4 ;  /* 0x0000000408007986 */ /* 0x0001e2000c101124 */
[----:B------:R-:W-:Y:S05]  /*59c0*/  BRA `(.L_x_426) ;  /* 0x0000000000ac7947 */ /* 0x000fea0003800000 */
.L_x_443:
[----:B------:R-:W-:-:S13]  /*59d0*/  ISETP.NE.AND P0, PT, R0, 0x1c, PT ;  /* 0x0000001c0000780c */ /* 0x000fda0003f05270 */
[----:B------:R-:W-:Y:S05]  /*59e0*/  @!P0 BRA `(.L_x_452) ;  /* 0x00000000009c8947 */ /* 0x000fea0003800000 */
[----:B------:R-:W-:-:S13]  /*59f0*/  ISETP.NE.AND P0, PT, R0, 0x1d, PT ;  /* 0x0000001d0000780c */ /* 0x000fda0003f05270 */
[----:B------:R-:W-:Y:S05]  /*5a00*/  @!P0 BRA `(.L_x_453) ;  /* 0x0000000000888947 */ /* 0x000fea0003800000 */
[----:B------:R-:W-:-:S13]  /*5a10*/  ISETP.NE.AND P0, PT, R0, 0x2c, PT ;  /* 0x0000002c0000780c */ /* 0x000fda0003f05270 */
[----:B------:R-:W-:Y:S05]  /*5a20*/  @P0 BRA `(.L_x_425) ;  /* 0x00000000003c0947 */ /* 0x000fea0003800000 */
[----:B---3-5:R-:W-:-:S04]  /*5a30*/  SHF.R.U32.HI R4, RZ, 0x17, R22 ;  /* 0x00000017ff047819 */ /* 0x028fc80000011616 */
        /* <DEDUP_REMOVED lines=14> */
.L_x_425:
        /* <DEDUP_REMOVED lines=16> */
.L_x_454:
[----:B------:R-:W-:Y:S05]  /*5c20*/  BRA `(.L_x_426) ;  /* 0x0000000000147947 */ /* 0x000fea0003800000 */
.L_x_453:
[----:B---3-5:R-:W0:Y:S02]  /*5c30*/  F2I.U64.TRUNC R22, R22 ;  /* 0x0000001600167311 */ /* 0x028e24000020d800 */
[----:B0-----:R0:W-:Y:S01]  /*5c40*/  STG.E.64 desc[UR36][R8.64], R22 ;  /* 0x0000001608007986 */ /* 0x0011e2000c101b24 */
[----:B------:R-:W-:Y:S05]  /*5c50*/  BRA `(.L_x_426) ;  /* 0x0000000000087947 */ /* 0x000fea0003800000 */
.L_x_452:
[----:B---3-5:R-:W0:Y:S02]  /*5c60*/  F2I.FTZ.U32.TRUNC.NTZ R3, R22 ;  /* 0x0000001600037305 */ /* 0x028e24000021f000 */
[----:B0-----:R0:W-:Y:S02]  /*5c70*/  STG.E desc[UR36][R8.64], R3 ;  /* 0x0000000308007986 */ /* 0x0011e4000c101924 */
.L_x_426:
[----:B------:R-:W-:-:S05]  /*5c80*/  VIADD R19, R19, 0x80 ;  /* 0x0000008013137836 */ /* 0x000fca0000000000 */
[----:B------:R-:W-:-:S13]  /*5c90*/  ISETP.GE.AND P0, PT, R19, R17, PT ;  /* 0x000000111300720c */ /* 0x000fda0003f06270 */
[----:B------:R-:W-:Y:S05]  /*5ca0*/  @P0 BRA `(.L_x_420) ;  /* 0x0000000c00a80947 */ /* 0x000fea0003800000 */
[----:B01234-:R-:W0:Y:S01]  /*5cb0*/  LDC.64 R8, c[0x0][0x228] ;  /* 0x00008a00ff087b82 */ /* 0x01fe220000000a00 */
[----:B------:R-:W-:Y:S01]  /*5cc0*/  IMAD R0, R2, 0x200, R19 ;  /* 0x0000020002007824 */ /* 0x000fe200078e0213 */
[----:B------:R-:W-:Y:S01]  /*5cd0*/  PRMT R4, R16, 0x9910, RZ ;  /* 0x0000991010047816 */ /* 0x000fe200000000ff */
        /* <DEDUP_REMOVED lines=18> */
.L_x_458:
[----:B------:R-:W0:Y:S02]  /*5e00*/  F2I.S64.TRUNC R24, R24 ;  /* 0x0000001800187311 */ /* 0x000e24000020d900 */
[----:B0-----:R-:W-:-:S05]  /*5e10*/  IMAD.MOV.U32 R3, RZ, RZ, R24 ;  /* 0x000000ffff037224 */ /* 0x001fca00078e0018 */
[----:B------:R0:W-:Y:S01]  /*5e20*/  STG.E.U8 desc[UR36][R8.64], R3 ;  /* 0x0000000308007986 */ /* 0x0001e2000c101124 */
[----:B------:R-:W-:Y:S05]  /*5e30*/  BRA `(.L_x_460) ;  /* 0x0000000c00407947 */ /* 0x000fea0003800000 */
.L_x_457:
        /* <DEDUP_REMOVED lines=9> */
.L_x_462:
[----:B------:R-:W0:Y:S02]  /*5ed0*/  F2I.FTZ.TRUNC.NTZ R3, R24 ;  /* 0x0000001800037305 */ /* 0x000e24000021f100 */
[----:B0-----:R0:W-:Y:S01]  /*5ee0*/  STG.E desc[UR36][R8.64], R3 ;  /* 0x0000000308007986 */ /* 0x0011e2000c101924 */
[----:B------:R-:W-:Y:S05]  /*5ef0*/  BRA `(.L_x_460) ;  /* 0x0000000c00107947 */ /* 0x000fea0003800000 */
.L_x_461:
[----:B------:R-:W0:Y:S02]  /*5f00*/  F2I.FTZ.TRUNC.NTZ R3, R24 ;  /* 0x0000001800037305 */ /* 0x000e24000021f100 */
[----:B0-----:R0:W-:Y:S01]  /*5f10*/  STG.E.U16 desc[UR36][R8.64], R3 ;  /* 0x0000000308007986 */ /* 0x0011e2000c101524 */
[----:B------:R-:W-:Y:S05]  /*5f20*/  BRA `(.L_x_460) ;  /* 0x0000000c00047947 */ /* 0x000fea0003800000 */
.L_x_456:
        /* <DEDUP_REMOVED lines=8> */
.L_x_464:
[----:B------:R-:W-:-:S05]  /*5fb0*/  F2FP.F16.F32.PACK_AB R24, RZ, R24 ;  /* 0x00000018ff18723e */ /* 0x000fca00000000ff */
[----:B------:R0:W-:Y:S01]  /*5fc0*/  STG.E.U16 desc[UR36][R8.64], R24 ;  /* 0x0000001808007986 */ /* 0x0001e2000c101524 */
[----:B------:R-:W-:Y:S05]  /*5fd0*/  BRA `(.L_x_460) ;  /* 0x0000000800d87947 */ /* 0x000fea0003800000 */
.L_x_463:
        /* <DEDUP_REMOVED lines=9> */
.L_x_466:
[----:B------:R-:W-:-:S04]  /*6070*/  F2FP.F16.F32.PACK_AB R3, RZ, R24 ;  /* 0x00000018ff03723e */ /* 0x000fc800000000ff */
[----:B------:R-:W-:-:S05]  /*6080*/  PRMT R3, R3, 0x5410, RZ ;  /* 0x0000541003037816 */ /* 0x000fca00000000ff */
[----:B------:R0:W-:Y:S01]  /*6090*/  STG.E desc[UR36][R8.64], R3 ;  /* 0x0000000308007986 */ /* 0x0001e2000c101924 */
[----:B------:R-:W-:Y:S05]  /*60a0*/  BRA `(.L_x_460) ;  /* 0x0000000800a47947 */ /* 0x000fea0003800000 */
.L_x_465:
[----:B------:R-:W-:-:S06]  /*60b0*/  FMUL.FTZ R4, R24, 1 ;  /* 0x3f80000018047820 */ /* 0x000fcc0000410000 */
[----:B------:R-:W0:Y:S02]  /*60c0*/  F2F.F64.F32 R4, R4 ;  /* 0x0000000400047310 */ /* 0x000e240000201800 */
[----:B0-----:R0:W-:Y:S01]  /*60d0*/  STG.E.64 desc[UR36][R8.64], R4 ;  /* 0x0000000408007986 */ /* 0x0011e2000c101b24 */
[----:B------:R-:W-:Y:S05]  /*60e0*/  BRA `(.L_x_460) ;  /* 0x0000000800947947 */ /* 0x000fea0003800000 */
.L_x_455:
        /* <DEDUP_REMOVED lines=12> */
.L_x_469:
[----:B------:R-:W-:Y:S01]  /*61b0*/  FMUL.FTZ R4, R24, 1 ;  /* 0x3f80000018047820 */ /* 0x000fe20000410000 */
[----:B------:R-:W-:-:S05]  /*61c0*/  CS2R R6, SRZ ;  /* 0x0000000000067805 */ /* 0x000fca000001ff00 */
[----:B------:R-:W0:Y:S02]  /*61d0*/  F2F.F64.F32 R4, R4 ;  /* 0x0000000400047310 */ /* 0x000e240000201800 */
[----:B0-----:R0:W-:Y:S01]  /*61e0*/  STG.E.128 desc[UR36][R8.64], R4 ;  /* 0x0000000408007986 */ /* 0x0011e2000c101d24 */
[----:B------:R-:W-:Y:S05]  /*61f0*/  BRA `(.L_x_460) ;  /* 0x0000000800507947 */ /* 0x000fea0003800000 */
.L_x_468:
        /* <DEDUP_REMOVED lines=20> */
.L_x_473:
[----:B------:R-:W-:Y:S05]  /*6340*/  BSYNC B0 ;  /* 0x0000000000007941 */ /* 0x000fea0003800000 */
.L_x_472:
[----:B------:R-:W-:-:S05]  /*6350*/  LOP3.LUT R5, R0, R5, RZ, 0xfc, !PT ;  /* 0x0000000500057212 */ /* 0x000fca00078efcff */
[----:B------:R0:W-:Y:S01]  /*6360*/  STG.E.U8 desc[UR36][R8.64], R5 ;  /* 0x0000000508007986 */ /* 0x0001e2000c101124 */
[----:B------:R-:W-:Y:S05]  /*6370*/  BRA `(.L_x_460) ;  /* 0x0000000400f07947 */ /* 0x000fea0003800000 */
.L_x_471:
        /* <DEDUP_REMOVED lines=12> */
.L_x_475:
[----:B------:R-:W-:Y:S01]  /*6440*/  IMAD.MOV.U32 R0, RZ, RZ, 0x7f ;  /* 0x0000007fff007424 */ /* 0x000fe200078e00ff */
[----:B------:R-:W-:-:S04]  /*6450*/  ISETP.GT.U32.AND P0, PT, R4, 0x7f800000, PT ;  /* 0x7f8000000400780c */ /* 0x000fc80003f04070 */
[----:B------:R-:W-:-:S09]  /*6460*/  SEL R0, R0, 0x7c, P0 ;  /* 0x0000007c00007807 */ /* 0x000fd20000000000 */
.L_x_476:
[----:B------:R-:W-:Y:S05]  /*6470*/  BSYNC B0 ;  /* 0x0000000000007941 */ /* 0x000fea0003800000 */
.L_x_474:
[----:B------:R-:W-:-:S04]  /*6480*/  LOP3.LUT R24, R24, 0x80000000, RZ, 0xc0, !PT ;  /* 0x8000000018187812 */ /* 0x000fc800078ec0ff */
[----:B------:R-:W-:-:S04]  /*6490*/  SHF.R.U32.HI R3, RZ, 0x18, R24 ;  /* 0x00000018ff037819 */ /* 0x000fc80000011618 */
[----:B------:R-:W-:-:S05]  /*64a0*/  LOP3.LUT R3, R0, R3, RZ, 0xfc, !PT ;  /* 0x0000000300037212 */ /* 0x000fca00078efcff */
[----:B------:R0:W-:Y:S01]  /*64b0*/  STG.E.U8 desc[UR36][R8.64], R3 ;  /* 0x0000000308007986 */ /* 0x0001e2000c101124 */
[----:B------:R-:W-:Y:S05]  /*64c0*/  BRA `(.L_x_460) ;  /* 0x00000004009c7947 */ /* 0x000fea0003800000 */
.L_x_470:
[----:B------:R-:W-:-:S05]  /*64d0*/  F2FP.BF16.F32.PACK_AB R24, RZ, R24 ;  /* 0x00000018ff18723e */ /* 0x000fca00000010ff */
[----:B------:R0:W-:Y:S01]  /*64e0*/  STG.E.U16 desc[UR36][R8.64], R24 ;  /* 0x0000001808007986 */ /* 0x0001e2000c101524 */
[----:B------:R-:W-:Y:S05]  /*64f0*/  BRA `(.L_x_460) ;  /* 0x0000000400907947 */ /* 0x000fea0003800000 */
.L_x_467:
        /* <DEDUP_REMOVED lines=11> */
.L_x_479:
        /* <DEDUP_REMOVED lines=16> */
.L_x_482:
[----:B------:R-:W-:-:S04]  /*66b0*/  LOP3.LUT R24, R24, 0x80000000, RZ, 0xc0, !PT ;  /* 0x8000000018187812 */ /* 0x000fc800078ec0ff */
[----:B------:R-:W-:-:S04]  /*66c0*/  SHF.R.U32.HI R3, RZ, 0x18, R24 ;  /* 0x00000018ff037819 */ /* 0x000fc80000011618 */
[----:B------:R-:W-:-:S04]  /*66d0*/  LOP3.LUT R0, R0, R3, RZ, 0xfc, !PT ;  /* 0x0000000300007212 */ /* 0x000fc800078efcff */
[----:B------:R-:W-:-:S07]  /*66e0*/  PRMT R4, R0, 0x7610, R4 ;  /* 0x0000761000047816 */ /* 0x000fce0000000004 */
.L_x_481:
[----:B------:R-:W-:Y:S05]  /*66f0*/  BSYNC B0 ;  /* 0x0000000000007941 */ /* 0x000fea0003800000 */
.L_x_480:
[----:B------:R3:W-:Y:S01]  /*6700*/  STG.E.U8 desc[UR36][R8.64], R4 ;  /* 0x0000000408007986 */ /* 0x0007e2000c101124 */
[----:B------:R-:W-:Y:S05]  /*6710*/  BRA `(.L_x_460) ;  /* 0x0000000400087947 */ /* 0x000fea0003800000 */
.L_x_478:
        /* <DEDUP_REMOVED lines=16> */
.L_x_485:
[----:B------:R-:W-:-:S04]  /*6820*/  LOP3.LUT R24, R24, 0x80000000, RZ, 0xc0, !PT ;  /* 0x8000000018187812 */ /* 0x000fc800078ec0ff */
[----:B------:R-:W-:-:S04]  /*6830*/  SHF.R.U32.HI R3, RZ, 0x18, R24 ;  /* 0x00000018ff037819 */ /* 0x000fc80000011618 */
[----:B------:R-:W-:-:S04]  /*6840*/  LOP3.LUT R0, R0, R3, RZ, 0xfc, !PT ;  /* 0x0000000300007212 */ /* 0x000fc800078efcff */
[----:B------:R-:W-:-:S07]  /*6850*/  PRMT R4, R0, 0x7610, R4 ;  /* 0x0000761000047816 */ /* 0x000fce0000000004 */
.L_x_484:
[----:B------:R-:W-:Y:S05]  /*6860*/  BSYNC B0 ;  /* 0x0000000000007941 */ /* 0x000fea0003800000 */
.L_x_483:
[----:B------:R0:W-:Y:S01]  /*6870*/  STG.E.U8 desc[UR36][R8.64], R4 ;  /* 0x0000000408007986 */ /* 0x0001e2000c101124 */
[----:B------:R-:W-:Y:S05]  /*6880*/  BRA `(.L_x_460) ;  /* 0x0000000000ac7947 */ /* 0x000fea0003800000 */
.L_x_477:
        /* <DEDUP_REMOVED lines=21> */
.L_x_459:
        /* <DEDUP_REMOVED lines=16> */
.L_x_488:
[----:B------:R-:W-:Y:S05]  /*6ae0*/  BRA `(.L_x_460) ;  /* 0x0000000000147947 */ /* 0x000fea0003800000 */
.L_x_487:
[----:B------:R-:W0:Y:S02]  /*6af0*/  F2I.U64.TRUNC R24, R24 ;  /* 0x0000001800187311 */ /* 0x000e24000020d800 */
[----:B0-----:R2:W-:Y:S01]  /*6b00*/  STG.E.64 desc[UR36][R8.64], R24 ;  /* 0x0000001808007986 */ /* 0x0015e2000c101b24 */
[----:B------:R-:W-:Y:S05]  /*6b10*/  BRA `(.L_x_460) ;  /* 0x0000000000087947 */ /* 0x000fea0003800000 */
.L_x_486:
[----:B------:R-:W0:Y:S02]  /*6b20*/  F2I.FTZ.U32.TRUNC.NTZ R3, R24 ;  /* 0x0000001800037305 */ /* 0x000e24000021f000 */
[----:B0-----:R0:W-:Y:S02]  /*6b30*/  STG.E desc[UR36][R8.64], R3 ;  /* 0x0000000308007986 */ /* 0x0011e4000c101924 */
.L_x_460:
[----:B------:R-:W-:-:S07]  /*6b40*/  VIADD R19, R19, 0x80 ;  /* 0x0000008013137836 */ /* 0x000fce0000000000 */
.L_x_420:
[----:B------:R-:W-:Y:S05]  /*6b50*/  BSYNC B6 ;  /* 0x0000000000067941 */ /* 0x000fea0003800000 */
.L_x_419:
[----:B------:R-:W-:-:S13]  /*6b60*/  ISETP.GE.AND P0, PT, R19, R17, PT ;  /* 0x000000111300720c */ /* 0x000fda0003f06270 */
[----:B------:R-:W-:Y:S05]  /*6b70*/  @P0 EXIT ;  /* 0x000000000000094d */ /* 0x000fea0003800000 */
[----:B0-23--:R-:W0:Y:S01]  /*6b80*/  LDC.64 R4, c[0x0][0x228] ;  /* 0x00008a00ff047b82 */ /* 0x00de220000000a00 */
[----:B-1----:R-:W-:Y:S01]  /*6b90*/  PRMT R0, R16, 0x9910, RZ ;  /* 0x0000991010007816 */ /* 0x002fe200000000ff */
[----:B------:R-:W-:Y:S01]  /*6ba0*/  IMAD R2, R2, 0x200, R19 ;  /* 0x0000020002027824 */ /* 0x000fe200078e0213 */
[----:B------:R-:W-:Y:S02]  /*6bb0*/  ULDC UR4, c[0x0][0x248] ;  /* 0x0000920000047ab9 */ /* 0x000fe40000000800 */
[----:B------:R-:W-:Y:S01]  /*6bc0*/  ISETP.GT.AND P1, PT, R0, 0x9, PT ;  /* 0x000000090000780c */ /* 0x000fe20003f24270 */
[----:B----4-:R-:W-:-:S05]  /*6bd0*/  IMAD R3, R2, UR4, RZ ;  /* 0x0000000402037c24 */ /* 0x010fca000f8e02ff */
        /* <DEDUP_REMOVED lines=11> */
[----:B-----5:R-:W0:Y:S02]  /*6c90*/  F2I.FTZ.TRUNC.NTZ R5, R18 ;  /* 0x0000001200057305 */ /* 0x020e24000021f100 */
[----:B0-----:R-:W-:Y:S01]  /*6ca0*/  STG.E.U8 desc[UR36][R2.64], R5 ;  /* 0x0000000502007986 */ /* 0x001fe2000c101124 */
[----:B------:R-:W-:Y:S05]  /*6cb0*/  EXIT ;  /* 0x000000000000794d */ /* 0x000fea0003800000 */
.L_x_492:
[----:B-----5:R-:W0:Y:S02]  /*6cc0*/  F2I.S64.TRUNC R18, R18 ;  /* 0x0000001200127311 */ /* 0x020e24000020d900 */
[----:B0-----:R-:W-:-:S05]  /*6cd0*/  IMAD.MOV.U32 R5, RZ, RZ, R18 ;  /* 0x000000ffff057224 */ /* 0x001fca00078e0012 */
[----:B------:R-:W-:Y:S01]  /*6ce0*/  STG.E.U8 desc[UR36][R2.64], R5 ;  /* 0x0000000502007986 */ /* 0x000fe2000c101124 */
[----:B------:R-:W-:Y:S05]  /*6cf0*/  EXIT ;  /* 0x000000000000794d */ /* 0x000fea0003800000 */
.L_x_491:
[----:B------:R-:W-:-:S13]  /*6d00*/  ISETP.NE.AND P0, PT, R0, 0x2, PT ;  /* 0x000000020000780c */ /* 0x000fda0003f05270 */
[----:B------:R-:W-:Y:S05]  /*6d10*/  @!P0 BRA `(.L_x_494) ;  /* 0x0000000000288947 */ /* 0x000fea0003800000 */
[----:B------:R-:W-:-:S13]  /*6d20*/  ISETP.NE.AND P0, PT, R0, 0x3, PT ;  /* 0x000000030000780c */ /* 0x000fda0003f05270 */
[----:B------:R-:W-:Y:S05]  /*6d30*/  @!P0 BRA `(.L_x_495) ;  /* 0x0000000000148947 */ /* 0x000fea0003800000 */
[----:B------:R-:W-:-:S13]  /*6d40*/  ISETP.NE.AND P0, PT, R0, 0x4, PT ;  /* 0x000000040000780c */ /* 0x000fda0003f05270 */
[----:B------:R-:W-:Y:S05]  /*6d50*/  @P0 BRA `(.L_x_493) ;  /* 0x0000000800d00947 */ /* 0x000fea0003800000 */
[----:B-----5:R-:W0:Y:S02]  /*6d60*/  F2I.S64.TRUNC R18, R18 ;  /* 0x0000001200127311 */ /* 0x020e24000020d900 */
[----:B0-----:R-:W-:Y:S01]  /*6d70*/  STG.E.64 desc[UR36][R2.64], R18 ;  /* 0x0000001202007986 */ /* 0x001fe2000c101b24 */
[----:B------:R-:W-:Y:S05]  /*6d80*/  EXIT ;  /* 0x000000000000794d */ /* 0x000fea0003800000 */
.L_x_495:
[----:B-----5:R-:W0:Y:S02]  /*6d90*/  F2I.FTZ.TRUNC.NTZ R5, R18 ;  /* 0x0000001200057305 */ /* 0x020e24000021f100 */
[----:B0-----:R-:W-:Y:S01]  /*6da0*/  STG.E desc[UR36][R2.64], R5 ;  /* 0x0000000502007986 */ /* 0x001fe2000c101924 */
[----:B------:R-:W-:Y:S05]  /*6db0*/  EXIT ;  /* 0x000000000000794d */ /* 0x000fea0003800000 */
.L_x_494:
[----:B-----5:R-:W0:Y:S02]  /*6dc0*/  F2I.FTZ.TRUNC.NTZ R5, R18 ;  /* 0x0000001200057305 */ /* 0x020e24000021f100 */
[----:B0-----:R-:W-:Y:S01]  /*6dd0*/  STG.E.U16 desc[UR36][R2.64], R5 ;  /* 0x0000000502007986 */ /* 0x001fe2000c101524 */
[----:B------:R-:W-:Y:S05]  /*6de0*/  EXIT ;  /* 0x000000000000794d */ /* 0x000fea0003800000 */
.L_x_490:
[----:B------:R-:W-:-:S13]  /*6df0*/  ISETP.GT.AND P0, PT, R0, 0x6, PT ;  /* 0x000000060000780c */ /* 0x000fda0003f04270 */
[----:B------:R-:W-:Y:S05]  /*6e00*/  @P0 BRA `(.L_x_496) ;  /* 0x0000000000240947 */ /* 0x000fea0003800000 */
[----:B------:R-:W-:-:S13]  /*6e10*/  ISETP.NE.AND P0, PT, R0, 0x5, PT ;  /* 0x000000050000780c */ /* 0x000fda0003f05270 */
[----:B------:R-:W-:Y:S05]  /*6e20*/  @!P0 BRA `(.L_x_497) ;  /* 0x0000000000108947 */ /* 0x000fea0003800000 */
[----:B------:R-:W-:-:S13]  /*6e30*/  ISETP.NE.AND P0, PT, R0, 0x6, PT ;  /* 0x000000060000780c */ /* 0x000fda0003f05270 */
[----:B------:R-:W-:Y:S05]  /*6e40*/  @P0 BRA `(.L_x_493) ;  /* 0x0000000800940947 */ /* 0x000fea0003800000 */
[----:B-----5:R-:W-:Y:S01]  /*6e50*/  STG.E desc[UR36][R2.64], R18 ;  /* 0x0000001202007986 */ /* 0x020fe2000c101924 */
[----:B------:R-:W-:Y:S05]  /*6e60*/  EXIT ;  /* 0x000000000000794d */ /* 0x000fea0003800000 */
.L_x_497:
[----:B-----5:R-:W-:-:S05]  /*6e70*/  F2FP.F16.F32.PACK_AB R18, RZ, R18 ;  /* 0x00000012ff12723e */ /* 0x020fca00000000ff */
[----:B------:R-:W-:Y:S01]  /*6e80*/  STG.E.U16 desc[UR36][R2.64], R18 ;  /* 0x0000001202007986 */ /* 0x000fe2000c101524 */
[----:B------:R-:W-:Y:S05]  /*6e90*/  EXIT ;  /* 0x000000000000794d */ /* 0x000fea0003800000 */
.L_x_496:
[----:B------:R-:W-:-:S13]  /*6ea0*/  ISETP.NE.AND P0, PT, R0, 0x7, PT ;  /* 0x000000070000780c */ /* 0x000fda0003f05270 */
[----:B------:R-:W-:Y:S05]  /*6eb0*/  @!P0 BRA `(.L_x_498) ;  /* 0x00000000002c8947 */ /* 0x000fea0003800000 */
[----:B------:R-:W-:-:S13]  /*6ec0*/  ISETP.NE.AND P0, PT, R0, 0x8, PT ;  /* 0x000000080000780c */ /* 0x000fda0003f05270 */
[----:B------:R-:W-:Y:S05]  /*6ed0*/  @!P0 BRA `(.L_x_499) ;  /* 0x0000000000148947 */ /* 0x000fea0003800000 */
[----:B------:R-:W-:-:S13]  /*6ee0*/  ISETP.NE.AND P0, PT, R0, 0x9, PT ;  /* 0x000000090000780c */ /* 0x000fda0003f05270 */
[----:B------:R-:W-:Y:S05]  /*6ef0*/  @P0 BRA `(.L_x_493) ;  /* 0x0000000800680947 */ /* 0x000fea0003800000 */
[----:B------:R-:W-:-:S05]  /*6f00*/  IMAD.MOV.U32 R19, RZ, RZ, RZ ;  /* 0x000000ffff137224 */ /* 0x000fca00078e00ff */
[----:B-----5:R-:W-:Y:S01]  /*6f10*/  STG.E.64 desc[UR36][R2.64], R18 ;  /* 0x0000001202007986 */ /* 0x020fe2000c101b24 */
[----:B------:R-:W-:Y:S05]  /*6f20*/  EXIT ;  /* 0x000000000000794d */ /* 0x000fea0003800000 */
.L_x_499:
[----:B-----5:R-:W-:-:S04]  /*6f30*/  F2FP.F16.F32.PACK_AB R5, RZ, R18 ;  /* 0x00000012ff05723e */ /* 0x020fc800000000ff */
[----:B------:R-:W-:-:S05]  /*6f40*/  PRMT R5, R5, 0x5410, RZ ;  /* 0x0000541005057816 */ /* 0x000fca00000000ff */
[----:B------:R-:W-:Y:S01]  /*6f50*/  STG.E desc[UR36][R2.64], R5 ;  /* 0x0000000502007986 */ /* 0x000fe2000c101924 */
[----:B------:R-:W-:Y:S05]  /*6f60*/  EXIT ;  /* 0x000000000000794d */ /* 0x000fea0003800000 */
.L_x_498:
[----:B-----5:R-:W-:-:S06]  /*6f70*/  FMUL.FTZ R4, R18, 1 ;  /* 0x3f80000012047820 */ /* 0x020fcc0000410000 */
[----:B------:R-:W0:Y:S02]  /*6f80*/  F2F.F64.F32 R4, R4 ;  /* 0x0000000400047310 */ /* 0x000e240000201800 */
[----:B0-----:R-:W-:Y:S01]  /*6f90*/  STG.E.64 desc[UR36][R2.64], R4 ;  /* 0x0000000402007986 */ /* 0x001fe2000c101b24 */
[----:B------:R-:W-:Y:S05]  /*6fa0*/  EXIT ;  /* 0x000000000000794d */ /* 0x000fea0003800000 */
.L_x_489:
        /* <DEDUP_REMOVED lines=8> */
[----:B-----5:R-:W-:-:S04]  /*7030*/  FSETP.NEU.FTZ.AND P0, PT, R18, RZ, PT ;  /* 0x000000ff1200720b */ /* 0x020fc80003f1d000 */
[----:B------:R-:W-:-:S05]  /*7040*/  SEL R5, RZ, 0x1, !P0 ;  /* 0x00000001ff057807 */ /* 0x000fca0004000000 */
[----:B------:R-:W-:Y:S01]  /*7050*/  STG.E.U8 desc[UR36][R2.64], R5 ;  /* 0x0000000502007986 */ /* 0x000fe2000c101124 */
[----:B------:R-:W-:Y:S05]  /*7060*/  EXIT ;  /* 0x000000000000794d */ /* 0x000fea0003800000 */
.L_x_502:
[----:B-----5:R-:W-:Y:S01]  /*7070*/  FMUL.FTZ R4, R18, 1 ;  /* 0x3f80000012047820 */ /* 0x020fe20000410000 */
[----:B------:R-:W-:-:S05]  /*7080*/  CS2R R6, SRZ ;  /* 0x0000000000067805 */ /* 0x000fca000001ff00 */
[----:B------:R-:W0:Y:S02]  /*7090*/  F2F.F64.F32 R4, R4 ;  /* 0x0000000400047310 */ /* 0x000e240000201800 */
[----:B0-----:R-:W-:Y:S01]  /*70a0*/  STG.E.128 desc[UR36][R2.64], R4 ;  /* 0x0000000402007986 */ /* 0x001fe2000c101d24 */
[----:B------:R-:W-:Y:S05]  /*70b0*/  EXIT ;  /* 0x000000000000794d */ /* 0x000fea0003800000 */
.L_x_501:
[----:B------:R-:W-:-:S13]  /*70c0*/  ISETP.NE.AND P0, PT, R0, 0xf, PT ;  /* 0x0000000f0000780c */ /* 0x000fda0003f05270 */
[----:B------:R-:W-:Y:S05]  /*70d0*/  @!P0 BRA `(.L_x_503) ;  /* 0x0000000000ac8947 */ /* 0x000fea0003800000 */
[----:B------:R-:W-:-:S13]  /*70e0*/  ISETP.NE.AND P0, PT, R0, 0x17, PT ;  /* 0x000000170000780c */ /* 0x000fda0003f05270 */
[----:B------:R-:W-:Y:S05]  /*70f0*/  @!P0 BRA `(.L_x_504) ;  /* 0x0000000000508947 */ /* 0x000fea0003800000 */
[----:B------:R-:W-:-:S13]  /*7100*/  ISETP.NE.AND P0, PT, R0, 0x18, PT ;  /* 0x000000180000780c */ /* 0x000fda0003f05270 */
[----:B------:R-:W-:Y:S05]  /*7110*/  @P0 BRA `(.L_x_493) ;  /* 0x0000000400e00947 */ /* 0x000fea0003800000 */
[C---:B-----5:R-:W-:Y:S01]  /*7120*/  LOP3.LUT R4, R18.reuse, 0x7fffffff, RZ, 0xc0, !PT ;  /* 0x7fffffff12047812 */ /* 0x060fe200078ec0ff */
[----:B------:R-:W-:Y:S01]  /*7130*/  BSSY B0, `(.L_x_505) ;  /* 0x000000d000007945 */ /* 0x000fe20003800000 */
[----:B------:R-:W-:Y:S02]  /*7140*/  LOP3.LUT R0, R18, 0x80000000, RZ, 0xc0, !PT ;  /* 0x8000000012007812 */ /* 0x000fe400078ec0ff */
[----:B------:R-:W-:Y:S02]  /*7150*/  ISETP.GT.U32.AND P0, PT, R4, 0x43efffff, PT ;  /* 0x43efffff0400780c */ /* 0x000fe40003f04070 */
[----:B------:R-:W-:Y:S01]  /*7160*/  SHF.R.U32.HI R7, RZ, 0x18, R0 ;  /* 0x00000018ff077819 */ /* 0x000fe20000011600 */
[----:B------:R-:W-:-:S10]  /*7170*/  IMAD.MOV.U32 R0, RZ, RZ, 0x7f ;  /* 0x0000007fff007424 */ /* 0x000fd400078e00ff */
[----:B------:R-:W-:Y:S05]  /*7180*/  @P0 BRA `(.L_x_506) ;  /* 0x00000000001c0947 */ /* 0x000fea0003800000 */
[----:B------:R-:W-:-:S13]  /*7190*/  ISETP.GE.U32.AND P0, PT, R4, 0x3c800000, PT ;  /* 0x3c8000000400780c */ /* 0x000fda0003f06070 */
[----:B------:R-:W-:Y:S01]  /*71a0*/  @P0 SHF.R.U32.HI R0, RZ, 0x14, R18 ;  /* 0x00000014ff000819 */ /* 0x000fe20000011612 */
[----:B------:R-:W-:-:S03]  /*71b0*/  @!P0 FADD.FTZ R4, R4, 16384 ;  /* 0x4680000004048421 */ /* 0x000fc60000010000 */
[----:B------:R-:W-:-:S04]  /*71c0*/  @P0 LOP3.LUT R5, R0, 0x1, RZ, 0xc0, !PT ;  /* 0x0000000100050812 */ /* 0x000fc800078ec0ff */
[----:B------:R-:W-:-:S04]  /*71d0*/  @P0 IADD3 R5, R18, 0x407ffff, R5 ;  /* 0x0407ffff12050810 */ /* 0x000fc80007ffe005 */
[----:B------:R-:W-:Y:S01]  /*71e0*/  @P0 SHF.R.U32.HI R0, RZ, 0x14, R5 ;  /* 0x00000014ff000819 */ /* 0x000fe20000011605 */
[----:B------:R-:W-:-:S07]  /*71f0*/  @!P0 VIADD R0, R4, 0xb9800000 ;  /* 0xb980000004008836 */ /* 0x000fce0000000000 */
.L_x_506:
[----:B------:R-:W-:Y:S05]  /*7200*/  BSYNC B0 ;  /* 0x0000000000007941 */ /* 0x000fea0003800000 */
.L_x_505:
[----:B------:R-:W-:-:S05]  /*7210*/  LOP3.LUT R7, R0, R7, RZ, 0xfc, !PT ;  /* 0x0000000700077212 */ /* 0x000fca00078efcff */
[----:B------:R-:W-:Y:S01]  /*7220*/  STG.E.U8 desc[UR36][R2.64], R7 ;  /* 0x0000000702007986 */ /* 0x000fe2000c101124 */
[----:B------:R-:W-:Y:S05]  /*7230*/  EXIT ;  /* 0x000000000000794d */ /* 0x000fea0003800000 */
.L_x_504:
[----:B-----5:R-:W-:Y:S01]  /*7240*/  LOP3.LUT R4, R18, 0x7fffffff, RZ, 0xc0, !PT ;  /* 0x7fffffff12047812 */ /* 0x020fe200078ec0ff */
[----:B------:R-:W-:Y:S03]  /*7250*/  BSSY B0, `(.L_x_507) ;  /* 0x000000e000007945 */ /* 0x000fe60003800000 */
[----:B------:R-:W-:-:S13]  /*7260*/  ISETP.GT.U32.AND P0, PT, R4, 0x477fffff, PT ;  /* 0x477fffff0400780c */ /* 0x000fda0003f04070 */
[----:B------:R-:W-:Y:S05]  /*7270*/  @P0 BRA `(.L_x_508) ;  /* 0x0000000000200947 */ /* 0x000fea0003800000 */
[----:B------:R-:W-:-:S13]  /*7280*/  ISETP.GE.U32.AND P0, PT, R4, 0x38800000, PT ;  /* 0x388000000400780c */ /* 0x000fda0003f06070 */
[----:B------:R-:W-:Y:S01]  /*7290*/  @P0 SHF.R.U32.HI R0, RZ, 0x15, R18 ;  /* 0x00000015ff000819 */ /* 0x000fe20000011612 */
[----:B------:R-:W-:-:S03]  /*72a0*/  @!P0 FADD.FTZ R4, R4, 128 ;  /* 0x4300000004048421 */ /* 0x000fc60000010000 */
[----:B------:R-:W-:-:S04]  /*72b0*/  @P0 LOP3.LUT R5, R0, 0x1, RZ, 0xc0, !PT ;  /* 0x0000000100050812 */ /* 0x000fc800078ec0ff */
[----:B------:R-:W-:-:S04]  /*72c0*/  @P0 IADD3 R5, R18, 0x80fffff, R5 ;  /* 0x080fffff12050810 */ /* 0x000fc80007ffe005 */
[----:B------:R-:W-:Y:S01]  /*72d0*/  @P0 SHF.R.U32.HI R0, RZ, 0x15, R5 ;  /* 0x00000015ff000819 */ /* 0x000fe20000011605 */
[----:B------:R-:W-:Y:S01]  /*72e0*/  @!P0 VIADD R0, R4, 0xbd000000 ;  /* 0xbd00000004008836 */ /* 0x000fe20000000000 */
[----:B------:R-:W-:Y:S06]  /*72f0*/  BRA `(.L_x_509) ;  /* 0x00000000000c7947 */ /* 0x000fec0003800000 */
.L_x_508:
[----:B------:R-:W-:Y:S01]  /*7300*/  IMAD.MOV.U32 R0, RZ, RZ, 0x7f ;  /* 0x0000007fff007424 */ /* 0x000fe200078e00ff */
[----:B------:R-:W-:-:S04]  /*7310*/  ISETP.GT.U32.AND P0, PT, R4, 0x7f800000, PT ;  /* 0x7f8000000400780c */ /* 0x000fc80003f04070 */
[----:B------:R-:W-:-:S09]  /*7320*/  SEL R0, R0, 0x7c, P0 ;  /* 0x0000007c00007807 */ /* 0x000fd20000000000 */
.L_x_509:
[----:B------:R-:W-:Y:S05]  /*7330*/  BSYNC B0 ;  /* 0x0000000000007941 */ /* 0x000fea0003800000 */
.L_x_507:
[----:B------:R-:W-:-:S04]  /*7340*/  LOP3.LUT R18, R18, 0x80000000, RZ, 0xc0, !PT ;  /* 0x8000000012127812 */ /* 0x000fc800078ec0ff */
[----:B------:R-:W-:-:S04]  /*7350*/  SHF.R.U32.HI R5, RZ, 0x18, R18 ;  /* 0x00000018ff057819 */ /* 0x000fc80000011612 */
[----:B------:R-:W-:-:S05]  /*7360*/  LOP3.LUT R5, R0, R5, RZ, 0xfc, !PT ;  /* 0x0000000500057212 */ /* 0x000fca00078efcff */
[----:B------:R-:W-:Y:S01]  /*7370*/  STG.E.U8 desc[UR36][R2.64], R5 ;  /* 0x0000000502007986 */ /* 0x000fe2000c101124 */
[----:B------:R-:W-:Y:S05]  /*7380*/  EXIT ;  /* 0x000000000000794d */ /* 0x000fea0003800000 */
.L_x_503:
[----:B-----5:R-:W-:-:S05]  /*7390*/  F2FP.BF16.F32.PACK_AB R18, RZ, R18 ;  /* 0x00000012ff12723e */ /* 0x020fca00000010ff */
[----:B------:R-:W-:Y:S01]  /*73a0*/  STG.E.U16 desc[UR36][R2.64], R18 ;  /* 0x0000001202007986 */ /* 0x000fe2000c101524 */
[----:B------:R-:W-:Y:S05]  /*73b0*/  EXIT ;  /* 0x000000000000794d */ /* 0x000fea0003800000 */
.L_x_500:
        /* <DEDUP_REMOVED lines=8> */
[----:B-----5:R-:W0:Y:S02]  /*7440*/  F2I.FTZ.U32.TRUNC.NTZ R5, R18 ;  /* 0x0000001200057305 */ /* 0x020e24000021f000 */
[----:B0-----:R-:W-:Y:S01]  /*7450*/  STG.E.U16 desc[UR36][R2.64], R5 ;  /* 0x0000000502007986 */ /* 0x001fe2000c101524 */
[----:B------:R-:W-:Y:S05]  /*7460*/  EXIT ;  /* 0x000000000000794d */ /* 0x000fea0003800000 */
.L_x_512:
[----:B-----5:R-:W-:Y:S01]  /*7470*/  LOP3.LUT R5, R18, 0x7fffffff, RZ, 0xc0, !PT ;  /* 0x7fffffff12057812 */ /* 0x020fe200078ec0ff */
        /* <DEDUP_REMOVED lines=15> */
.L_x_515:
[----:B------:R-:W-:-:S04]  /*7570*/  LOP3.LUT R18, R18, 0x80000000, RZ, 0xc0, !PT ;  /* 0x8000000012127812 */ /* 0x000fc800078ec0ff */
[----:B------:R-:W-:-:S04]  /*7580*/  SHF.R.U32.HI R5, RZ, 0x18, R18 ;  /* 0x00000018ff057819 */ /* 0x000fc80000011612 */
[----:B------:R-:W-:-:S04]  /*7590*/  LOP3.LUT R4, R4, R5, RZ, 0xfc, !PT ;  /* 0x0000000504047212 */ /* 0x000fc800078efcff */
[----:B------:R-:W-:-:S07]  /*75a0*/  PRMT R0, R4, 0x7610, R0 ;  /* 0x0000761004007816 */ /* 0x000fce0000000000 */
.L_x_514:
[----:B------:R-:W-:Y:S05]  /*75b0*/  BSYNC B0 ;  /* 0x0000000000007941 */ /* 0x000fea0003800000 */
.L_x_513:
[----:B------:R-:W-:Y:S01]  /*75c0*/  STG.E.U8 desc[UR36][R2.64], R0 ;  /* 0x0000000002007986 */ /* 0x000fe2000c101124 */
[----:B------:R-:W-:Y:S05]  /*75d0*/  EXIT ;  /* 0x000000000000794d */ /* 0x000fea0003800000 */
.L_x_511:
        /* <DEDUP_REMOVED lines=16> */
.L_x_518:
[----:B------:R-:W-:-:S04]  /*76e0*/  LOP3.LUT R18, R18, 0x80000000, RZ, 0xc0, !PT ;  /* 0x8000000012127812 */ /* 0x000fc800078ec0ff */
[----:B------:R-:W-:-:S04]  /*76f0*/  SHF.R.U32.HI R5, RZ, 0x18, R18 ;  /* 0x00000018ff057819 */ /* 0x000fc80000011612 */
[----:B------:R-:W-:-:S04]  /*7700*/  LOP3.LUT R4, R4, R5, RZ, 0xfc, !PT ;  /* 0x0000000504047212 */ /* 0x000fc800078efcff */
[----:B------:R-:W-:-:S07]  /*7710*/  PRMT R0, R4, 0x7610, R0 ;  /* 0x0000761004007816 */ /* 0x000fce0000000000 */
.L_x_517:
[----:B------:R-:W-:Y:S05]  /*7720*/  BSYNC B0 ;  /* 0x0000000000007941 */ /* 0x000fea0003800000 */
.L_x_516:
[----:B------:R-:W-:Y:S01]  /*7730*/  STG.E.U8 desc[UR36][R2.64], R0 ;  /* 0x0000000002007986 */ /* 0x000fe2000c101124 */
[----:B------:R-:W-:Y:S05]  /*7740*/  EXIT ;  /* 0x000000000000794d */ /* 0x000fea0003800000 */
.L_x_510:
[----:B------:R-:W-:-:S13]  /*7750*/  ISETP.NE.AND P0, PT, R0, 0x1c, PT ;  /* 0x0000001c0000780c */ /* 0x000fda0003f05270 */
[----:B------:R-:W-:Y:S05]  /*7760*/  @!P0 BRA `(.L_x_519) ;  /* 0x00000000009c8947 */ /* 0x000fea0003800000 */
[----:B------:R-:W-:-:S13]  /*7770*/  ISETP.NE.AND P0, PT, R0, 0x1d, PT ;  /* 0x0000001d0000780c */ /* 0x000fda0003f05270 */
[----:B------:R-:W-:Y:S05]  /*7780*/  @!P0 BRA `(.L_x_520) ;  /* 0x0000000000888947 */ /* 0x000fea0003800000 */
[----:B------:R-:W-:-:S13]  /*7790*/  ISETP.NE.AND P0, PT, R0, 0x2c, PT ;  /* 0x0000002c0000780c */ /* 0x000fda0003f05270 */
[----:B------:R-:W-:Y:S05]  /*77a0*/  @P0 BRA `(.L_x_493) ;  /* 0x00000000003c0947 */ /* 0x000fea0003800000 */
[----:B-----5:R-:W-:-:S04]  /*77b0*/  SHF.R.U32.HI R4, RZ, 0x17, R18 ;  /* 0x00000017ff047819 */ /* 0x020fc80000011612 */
        /* <DEDUP_REMOVED lines=14> */
.L_x_493:
        /* <DEDUP_REMOVED lines=15> */
[----:B-1---5:R-:W-:Y:S05]  /*7990*/  CALL.ABS.NOINC R2 ;  /* 0x0000000002007343 */ /* 0x022fea0003c00000 */
.L_x_521:
[----:B------:R-:W-:Y:S05]  /*79a0*/  EXIT ;  /* 0x000000000000794d */ /* 0x000fea0003800000 */
.L_x_520:
[----:B-----5:R-:W0:Y:S02]  /*79b0*/  F2I.U64.TRUNC R18, R18 ;  /* 0x0000001200127311 */ /* 0x020e24000020d800 */
[----:B0-----:R-:W-:Y:S01]  /*79c0*/  STG.E.64 desc[UR36][R2.64], R18 ;  /* 0x0000001202007986 */ /* 0x001fe2000c101b24 */
[----:B------:R-:W-:Y:S05]  /*79d0*/  EXIT ;  /* 0x000000000000794d */ /* 0x000fea0003800000 */
.L_x_519:
[----:B-----5:R-:W0:Y:S02]  /*79e0*/  F2I.FTZ.U32.TRUNC.NTZ R5, R18 ;  /* 0x0000001200057305 */ /* 0x020e24000021f000 */
[----:B0-----:R-:W-:Y:S01]  /*79f0*/  STG.E desc[UR36][R2.64], R5 ;  /* 0x0000000502007986 */ /* 0x001fe2000c101924 */
[----:B------:R-:W-:Y:S05]  /*7a00*/  EXIT ;  /* 0x000000000000794d */ /* 0x000fea0003800000 */
.L_x_522:
        /* <DEDUP_REMOVED lines=15> */
.L_x_1497:


//--------------------- .text._ZN2at6native18elementwise_kernelILi128ELi2EZNS0_22gpu_kernel_impl_nocastIZZZNS0_53_GLOBAL__N__52d73765_15_RenormKernel_cu_d28d36d6_299424renorm_scale_factor_implERNS_18TensorIteratorBaseEdENKUlvE_clEvENKUlvE0_clEvEUlfE_EEvS5_RKT_EUliE_EEviT1_ --------------------------
	.section	.text._ZN2at6native18elementwise_kernelILi128ELi2EZNS0_22gpu_kernel_impl_nocastIZZZNS0_53_GLOBAL__N__52d73765_15_RenormKernel_cu_d28d36d6_299424renorm_scale_factor_implERNS_18TensorIteratorBaseEdENKUlvE_clEvENKUlvE0_clEvEUlfE_EEvS5_RKT_EUliE_EEviT1_,"ax",@progbits
	.align	128
        .global         _ZN2at6native18elementwise_kernelILi128ELi2EZNS0_22gpu_kernel_impl_nocastIZZZNS0_53_GLOBAL__N__52d73765_15_RenormKernel_cu_d28d36d6_299424renorm_scale_factor_implERNS_18TensorIteratorBaseEdENKUlvE_clEvENKUlvE0_clEvEUlfE_EEvS5_RKT_EUliE_EEviT1_
        .type           _ZN2at6native18elementwise_kernelILi128ELi2EZNS0_22gpu_kernel_impl_nocastIZZZNS0_53_GLOBAL__N__52d73765_15_RenormKernel_cu_d28d36d6_299424renorm_scale_factor_implERNS_18TensorIteratorBaseEdENKUlvE_clEvENKUlvE0_clEvEUlfE_EEvS5_RKT_EUliE_EEviT1_,@function
        .size           _ZN2at6native18elementwise_kernelILi128ELi2EZNS0_22gpu_kernel_impl_nocastIZZZNS0_53_GLOBAL__N__52d73765_15_RenormKernel_cu_d28d36d6_299424renorm_scale_factor_implERNS_18TensorIteratorBaseEdENKUlvE_clEvENKUlvE0_clEvEUlfE_EEvS5_RKT_EUliE_EEviT1_,(.L_x_1498 - _ZN2at6native18elementwise_kernelILi128ELi2EZNS0_22gpu_kernel_impl_nocastIZZZNS0_53_GLOBAL__N__52d73765_15_RenormKernel_cu_d28d36d6_299424renorm_scale_factor_implERNS_18TensorIteratorBaseEdENKUlvE_clEvENKUlvE0_clEvEUlfE_EEvS5_RKT_EUliE_EEviT1_)
        .other          _ZN2at6native18elementwise_kernelILi128ELi2EZNS0_22gpu_kernel_impl_nocastIZZZNS0_53_GLOBAL__N__52d73765_15_RenormKernel_cu_d28d36d6_299424renorm_scale_factor_implERNS_18TensorIteratorBaseEdENKUlvE_clEvENKUlvE0_clEvEUlfE_EEvS5_RKT_EUliE_EEviT1_,@"STO_CUDA_ENTRY STV_DEFAULT"
_ZN2at6native18elementwise_kernelILi128ELi2EZNS0_22gpu_kernel_impl_nocastIZZZNS0_53_GLOBAL__N__52d73765_15_RenormKernel_cu_d28d36d6_299424renorm_scale_factor_implERNS_18TensorIteratorBaseEdENKUlvE_clEvENKUlvE0_clEvEUlfE_EEvS5_RKT_EUliE_EEviT1_:
.text._ZN2at6native18elementwise_kernelILi128ELi2EZNS0_22gpu_kernel_impl_nocastIZZZNS0_53_GLOBAL__N__52d73765_15_RenormKernel_cu_d28d36d6_299424renorm_scale_factor_implERNS_18TensorIteratorBaseEdENKUlvE_clEvENKUlvE0_clEvEUlfE_EEvS5_RKT_EUliE_EEviT1_:
[----:B------:R-:W-:Y:S01]  /*0000*/  LDC R1, c[0x0][0x28] ;  /* 0x00000a00ff017b82 */ /* 0x000fe20000000800 */
[----:B------:R-:W0:Y:S01]  /*0010*/  S2R R0, SR_CTAID.X ;  /* 0x0000000000007919 */ /* 0x000e220000002500 */
[----:B------:R-:W-:Y:S01]  /*0020*/  ULDC UR6, c[0x0][0x210] ;  /* 0x0000840000067ab9 */ /* 0x000fe20000000800 */
[----:B------:R-:W-:Y:S01]  /*0030*/  ULDC.64 UR4, c[0x0][0x208] ;  /* 0x0000820000047ab9 */ /* 0x000fe20000000a00 */
[----:B------:R-:W-:Y:S01]  /*0040*/  BSSY B0, `(.L_x_523) ;  /* 0x0000143000007945 */ /* 0x000fe20003800000 */
[----:B------:R-:W0:Y:S02]  /*0050*/  S2R R3, SR_TID.X ;  /* 0x0000000000037919 */ /* 0x000e240000002100 */
[----:B0-----:R-:W-:-:S04]  /*0060*/  LEA R0, R0, R3, 0x8 ;  /* 0x0000000300007211 */ /* 0x001fc800078e40ff */
[----:B------:R-:W-:Y:S02]  /*0070*/  ISETP.GE.AND P0, PT, R0, UR6, PT ;  /* 0x0000000600007c0c */ /* 0x000fe4000bf06270 */
[----:B------:R-:W-:-:S11]  /*0080*/  MOV R7, R0 ;  /* 0x0000000000077202 */ /* 0x000fd60000000f00 */
[----:B------:R-:W-:Y:S05]  /*0090*/  @P0 BRA `(.L_x_524) ;  /* 0x0000001000f40947 */ /* 0x000fea0003800000 */
[----:B------:R-:W0:Y:S01]  /*00a0*/  LDC R8, c[0x0][0x218] ;  /* 0x00008600ff087b82 */ /* 0x000e220000000800 */
[----:B------:R-:W-:Y:S02]  /*00b0*/  CS2R R2, SRZ ;  /* 0x0000000000027805 */ /* 0x000fe4000001ff00 */
[----:B0-----:R-:W-:-:S13]  /*00c0*/  ISETP.NE.AND P0, PT, R8, RZ, PT ;  /* 0x000000ff0800720c */ /* 0x001fda0003f05270 */
[----:B------:R-:W-:Y:S05]  /*00d0*/  @!P0 BRA `(.L_x_525) ;  /* 0x0000001000a88947 */ /* 0x000fea0003800000 */
[----:B------:R-:W-:Y:S01]  /*00e0*/  HFMA2.MMA R2, -RZ, RZ, 0, 0 ;  /* 0x00000000ff027435 */ /* 0x000fe200000001ff */
[----:B------:R-:W-:Y:S01]  /*00f0*/  MOV R3, R7 ;  /* 0x0000000700037202 */ /* 0x000fe20000000f00 */
[----:B------:R-:W-:Y:S01]  /*0100*/  ULDC.64 UR8, c[0x0][0x220] ;  /* 0x0000880000087ab9 */ /* 0x000fe20000000a00 */
[----:B------:R-:W-:Y:S01]  /*0110*/  ISETP.NE.AND P0, PT, R8, 0x1, PT ;  /* 0x000000010800780c */ /* 0x000fe20003f05270 */
[----:B------:R-:W-:-:S06]  /*0120*/  ULDC UR7, c[0x0][0x21c] ;  /* 0x0000870000077ab9 */ /* 0x000fcc0000000800 */
[----:B------:R-:W-:-:S05]  /*0130*/  IMAD.HI.U32 R4, R7, UR8, R2 ;  /* 0x0000000807047c27 */ /* 0x000fca000f8e0002 */
[----:B------:R-:W-:Y:S01]  /*0140*/  SHF.R.U32.HI R5, RZ, UR9, R4 ;  /* 0x00000009ff057c19 */ /* 0x000fe20008011604 */
[----:B------:R-:W-:-:S03]  /*0150*/  ULDC.64 UR8, c[0x0][0x348] ;  /* 0x0000d20000087ab9 */ /* 0x000fc60000000a00 */
[----:B------:R-:W-:-:S05]  /*0160*/  IADD3 R2, -R5, RZ, RZ ;  /* 0x000000ff05027210 */ /* 0x000fca0007ffe1ff */
[----:B------:R-:W-:-:S04]  /*0170*/  IMAD R2, R2, UR7, R7 ;  /* 0x0000000702027c24 */ /* 0x000fc8000f8e0207 */
[C---:B------:R-:W-:Y:S02]  /*0180*/  IMAD R3, R2.reuse, UR8, RZ ;  /* 0x0000000802037c24 */ /* 0x040fe4000f8e02ff */
[----:B------:R-:W-:Y:S01]  /*0190*/  IMAD R2, R2, UR9, RZ ;  /* 0x0000000902027c24 */ /* 0x000fe2000f8e02ff */
[----:B------:R-:W-:Y:S06]  /*01a0*/  @!P0 BRA `(.L_x_525) ;  /* 0x0000001000748947 */ /* 0x000fec0003800000 */
[----:B------:R-:W-:Y:S01]  /*01b0*/  MOV R4, RZ ;  /* 0x000000ff00047202 */ /* 0x000fe20000000f00 */
[----:B------:R-:W-:Y:S01]  /*01c0*/  ULDC.64 UR8, c[0x0][0x228] ;  /* 0x00008a0000087ab9 */ /* 0x000fe20000000a00 */
[----:B------:R-:W-:Y:S01]  /*01d0*/  ULDC UR7, c[0x0][0x230] ;  /* 0x00008c0000077ab9 */ /* 0x000fe20000000800 */
[----:B------:R-:W-:Y:S02]  /*01e0*/  ISETP.NE.AND P0, PT, R8, 0x2, PT ;  /* 0x000000020800780c */ /* 0x000fe40003f05270 */
[----:B------:R-:W-:-:S05]  /*01f0*/  IMAD.HI.U32 R6, R5, UR9, R4 ;  /* 0x0000000905067c27 */ /* 0x000fca000f8e0004 */
[----:B------:R-:W-:-:S04]  /*0200*/  SHF.R.U32.HI R7, RZ, UR7, R6 ;  /* 0x00000007ff077c19 */ /* 0x000fc80008011606 */
[----:B------:R-:W-:-:S05]  /*0210*/  IADD3 R4, -R7, RZ, RZ ;  /* 0x000000ff07047210 */ /* 0x000fca0007ffe1ff */
[----:B------:R-:W-:Y:S01]  /*0220*/  IMAD R4, R4, UR8, R5 ;  /* 0x0000000804047c24 */ /* 0x000fe2000f8e0205 */
[----:B------:R-:W-:-:S03]  /*0230*/  ULDC.64 UR8, c[0x0][0x350] ;  /* 0x0000d40000087ab9 */ /* 0x000fc60000000a00 */
[C---:B------:R-:W-:Y:S02]  /*0240*/  IMAD R3, R4.reuse, UR8, R3 ;  /* 0x0000000804037c24 */ /* 0x040fe4000f8e0203 */
[----:B------:R-:W-:Y:S01]  /*0250*/  IMAD R2, R4, UR9, R2 ;  /* 0x0000000904027c24 */ /* 0x000fe2000f8e0202 */
[----:B------:R-:W-:Y:S06]  /*0260*/  @!P0 BRA `(.L_x_525) ;  /* 0x0000001000448947 */ /* 0x000fec0003800000 */
[----:B------:R-:W-:Y:S01]  /*0270*/  HFMA2.MMA R6, -RZ, RZ, 0, 0 ;  /* 0x00000000ff067435 */ /* 0x000fe200000001ff */
[----:B------:R-:W-:Y:S01]  /*0280*/  ULDC.64 UR8, c[0x0][0x238] ;  /* 0x00008e0000087ab9 */ /* 0x000fe20000000a00 */
[----:B------:R-:W-:Y:S01]  /*0290*/  ISETP.NE.AND P0, PT, R8, 0x3, PT ;  /* 0x000000030800780c */ /* 0x000fe20003f05270 */
[----:B------:R-:W-:-:S07]  /*02a0*/  ULDC UR7, c[0x0][0x234] ;  /* 0x00008d0000077ab9 */ /* 0x000fce0000000800 */
[----:B------:R-:W-:-:S05]  /*02b0*/  IMAD.HI.U32 R4, R7, UR8, R6 ;  /* 0x0000000807047c27 */ /* 0x000fca000f8e0006 */
[----:B------:R-:W-:Y:S01]  /*02c0*/  SHF.R.U32.HI R5, RZ, UR9, R4 ;  /* 0x00000009ff057c19 */ /* 0x000fe20008011604 */
[----:B------:R-:W-:-:S03]  /*02d0*/  ULDC.64 UR8, c[0x0][0x358] ;  /* 0x0000d60000087ab9 */ /* 0x000fc60000000a00 */
[----:B------:R-:W-:-:S05]  /*02e0*/  IADD3 R6, -R5, RZ, RZ ;  /* 0x000000ff05067210 */ /* 0x000fca0007ffe1ff */
[----:B------:R-:W-:-:S04]  /*02f0*/  IMAD R6, R6, UR7, R7 ;  /* 0x0000000706067c24 */ /* 0x000fc8000f8e0207 */
[C---:B------:R-:W-:Y:S02]  /*0300*/  IMAD R3, R6.reuse, UR8, R3 ;  /* 0x0000000806037c24 */ /* 0x040fe4000f8e0203 */
[----:B------:R-:W-:Y:S01]  /*0310*/  IMAD R2, R6, UR9, R2 ;  /* 0x0000000906027c24 */ /* 0x000fe2000f8e0202 */
        /* <DEDUP_REMOVED lines=13> */
[----:B------:R-:W-:Y:S01]  /*03f0*/  IMAD.MOV.U32 R6, RZ, RZ, RZ ;  /* 0x000000ffff067224 */ /* 0x000fe200078e00ff */
[----:B------:R-:W-:Y:S01]  /*0400*/  ULDC.64 UR8, c[0x0][0x250] ;  /* 0x0000940000087ab9 */ /* 0x000fe20000000a00 */
[----:B------:R-:W-:Y:S01]  /*0410*/  ISETP.NE.AND P0, PT, R8, 0x5, PT ;  /* 0x000000050800780c */ /* 0x000fe20003f05270 */
[----:B------:R-:W-:Y:S01]  /*0420*/  ULDC UR7, c[0x0][0x24c] ;  /* 0x0000930000077ab9 */ /* 0x000fe20000000800 */
        /* <DEDUP_REMOVED lines=44> */
[----:B------:R-:W-:Y:S01]  /*06f0*/  MOV R6, RZ ;  /* 0x000000ff00067202 */ /* 0x000fe20000000f00 */
[----:B------:R-:W-:Y:S01]  /*0700*/  ULDC.64 UR8, c[0x0][0x280] ;  /* 0x0000a00000087ab9 */ /* 0x000fe20000000a00 */
[----:B------:R-:W-:Y:S01]  /*0710*/  ISETP.NE.AND P0, PT, R8, 0x9, PT ;  /* 0x000000090800780c */ /* 0x000fe20003f05270 */
[----:B------:R-:W-:Y:S02]  /*0720*/  ULDC UR7, c[0x0][0x27c] ;  /* 0x00009f0000077ab9 */ /* 0x000fe40000000800 */
        /* <DEDUP_REMOVED lines=8> */
[----:B------:R-:W-:Y:S01]  /*07b0*/  HFMA2.MMA R4, -RZ, RZ, 0, 0 ;  /* 0x00000000ff047435 */ /* 0x000fe200000001ff */
[----:B------:R-:W-:Y:S01]  /*07c0*/  ULDC.64 UR8, c[0x0][0x288] ;  /* 0x0000a20000087ab9 */ /* 0x000fe20000000a00 */
[----:B------:R-:W-:Y:S01]  /*07d0*/  ULDC UR7, c[0x0][0x290] ;  /* 0x0000a40000077ab9 */ /* 0x000fe20000000800 */
[----:B------:R-:W-:-:S07]  /*07e0*/  ISETP.NE.AND P0, PT, R8, 0xa, PT ;  /* 0x0000000a0800780c */ /* 0x000fce0003f05270 */
[----:B------:R-:W-:-:S05]  /*07f0*/  IMAD.HI.U32 R6, R5, UR9, R4 ;  /* 0x0000000905067c27 */ /* 0x000fca000f8e0004 */
[----:B------:R-:W-:-:S05]  /*0800*/  SHF.R.U32.HI R7, RZ, UR7, R6 ;  /* 0x00000007ff077c19 */ /* 0x000fca0008011606 */
[----:B------:R-:W-:-:S04]  /*0810*/  IMAD.MOV R4, RZ, RZ, -R7 ;  /* 0x000000ffff047224 */ /* 0x000fc800078e0a07 */
        /* <DEDUP_REMOVED lines=161> */
[----:B------:R-:W-:Y:S01]  /*1230*/  ISETP.NE.AND P0, PT, R8, 0x18, PT ;  /* 0x000000180800780c */ /* 0x000fe20003f05270 */
[----:B------:R-:W-:Y:S01]  /*1240*/  ULDC.64 UR8, c[0x0][0x330] ;  /* 0x0000cc0000087ab9 */ /* 0x000fe20000000a00 */
[----:B------:R-:W-:Y:S01]  /*1250*/  MOV R4, RZ ;  /* 0x000000ff00047202 */ /* 0x000fe20000000f00 */
[----:B------:R-:W-:-:S04]  /*1260*/  ULDC UR7, c[0x0][0x338] ;  /* 0x0000ce0000077ab9 */ /* 0x000fc80000000800 */
[----:B------:R-:W-:-:S05]  /*1270*/  IMAD.HI.U32 R8, R5, UR9, R4 ;  /* 0x0000000905087c27 */ /* 0x000fca000f8e0004 */
[----:B------:R-:W-:Y:S01]  /*1280*/  SHF.R.U32.HI R9, RZ, UR7, R8 ;  /* 0x00000007ff097c19 */ /* 0x000fe20008011608 */
[----:B------:R-:W0:Y:S01]  /*1290*/  @P0 LDC.64 R12, c[0x0][0x340] ;  /* 0x0000d000ff0c0b82 */ /* 0x000e220000000a00 */
[----:B------:R-:W-:Y:S02]  /*12a0*/  @P0 MOV R8, RZ ;  /* 0x000000ff00080202 */ /* 0x000fe40000000f00 */
[----:B------:R-:W-:-:S05]  /*12b0*/  IADD3 R11, -R9, RZ, RZ ;  /* 0x000000ff090b7210 */ /* 0x000fca0007ffe1ff */
[----:B------:R-:W1:Y:S08]  /*12c0*/  @P0 LDC R15, c[0x0][0x33c] ;  /* 0x0000cf00ff0f0b82 */ /* 0x000e700000000800 */
[----:B------:R-:W2:Y:S01]  /*12d0*/  @P0 LDC.64 R6, c[0x0][0x408] ;  /* 0x00010200ff060b82 */ /* 0x000ea20000000a00 */
[----:B0-----:R-:W-:-:S05]  /*12e0*/  @P0 IMAD.HI.U32 R4, R9, R12, R8 ;  /* 0x0000000c09040227 */ /* 0x001fca00078e0008 */
[----:B------:R-:W-:Y:S01]  /*12f0*/  @P0 SHF.R.U32.HI R8, RZ, R13, R4 ;  /* 0x0000000dff080219 */ /* 0x000fe20000011604 */
[----:B------:R-:W-:Y:S01]  /*1300*/  IMAD R4, R11, UR8, R5 ;  /* 0x000000080b047c24 */ /* 0x000fe2000f8e0205 */
[----:B------:R-:W-:Y:S02]  /*1310*/  ULDC.64 UR8, c[0x0][0x400] ;  /* 0x0001000000087ab9 */ /* 0x000fe40000000a00 */
[----:B------:R-:W-:Y:S01]  /*1320*/  @P0 IADD3 R8, -R8, RZ, RZ ;  /* 0x000000ff08080210 */ /* 0x000fe20007ffe1ff */
[C---:B------:R-:W-:Y:S02]  /*1330*/  IMAD R3, R4.reuse, UR8, R3 ;  /* 0x0000000804037c24 */ /* 0x040fe4000f8e0203 */
[----:B------:R-:W-:Y:S02]  /*1340*/  IMAD R2, R4, UR9, R2 ;  /* 0x0000000904027c24 */ /* 0x000fe4000f8e0202 */
[----:B-1----:R-:W-:-:S04]  /*1350*/  @P0 IMAD R8, R8, R15, R9 ;  /* 0x0000000f08080224 */ /* 0x002fc800078e0209 */
[C---:B--2---:R-:W-:Y:S02]  /*1360*/  @P0 IMAD R3, R8.reuse, R6, R3 ;  /* 0x0000000608030224 */ /* 0x044fe400078e0203 */
[----:B------:R-:W-:-:S07]  /*1370*/  @P0 IMAD R2, R8, R7, R2 ;  /* 0x0000000708020224 */ /* 0x000fce00078e0202 */
.L_x_525:
[----:B------:R-:W-:Y:S01]  /*1380*/  ULDC.64 UR8, c[0x0][0x418] ;  /* 0x0001060000087ab9 */ /* 0x000fe20000000a00 */
[----:B------:R-:W-:Y:S01]  /*1390*/  ULDC UR7, c[0x0][0x420] ;  /* 0x0001080000077ab9 */ /* 0x000fe20000000800 */
[----:B------:R-:W-:-:S04]  /*13a0*/  IADD3 R4, P0, R2, UR8, RZ ;  /* 0x0000000802047c10 */ /* 0x000fc8000ff1e0ff */
[----:B------:R-:W-:Y:S01]  /*13b0*/  IADD3.X R5, RZ, UR9, RZ, P0, !PT ;  /* 0x00000009ff057c10 */ /* 0x000fe200087fe4ff */
[----:B------:R-:W-:-:S04]  /*13c0*/  ULDC.64 UR8, c[0x0][0x410] ;  /* 0x0001040000087ab9 */ /* 0x000fc80000000a00 */
[----:B------:R-:W2:Y:S01]  /*13d0*/  LDG.E R4, desc[UR4][R4.64] ;  /* 0x0000000404047981 */ /* 0x000ea2000c1e1900 */
[----:B------:R-:W-:Y:S02]  /*13e0*/  IADD3 R2, P1, R3, UR8, RZ ;  /* 0x0000000803027c10 */ /* 0x000fe4000ff3e0ff */
[----:B------:R-:W-:Y:S02]  /*13f0*/  MOV R9, 0x3f800000 ;  /* 0x3f80000000097802 */ /* 0x000fe40000000f00 */
[----:B------:R-:W-:Y:S01]  /*1400*/  IADD3 R7, R0, 0x80, RZ ;  /* 0x0000008000077810 */ /* 0x000fe20007ffe0ff */
[----:B------:R-:W-:Y:S01]  /*1410*/  IMAD.X R3, RZ, RZ, UR9, P1 ;  /* 0x00000009ff037e24 */ /* 0x000fe200088e06ff */
[----:B--2---:R-:W-:-:S13]  /*1420*/  FSETP.GT.FTZ.AND P0, PT, R4, UR7, PT ;  /* 0x0000000704007c0b */ /* 0x004fda000bf14000 */
[----:B------:R-:W-:-:S06]  /*1430*/  @P0 FADD.FTZ R6, R4, 1.0000000116860974231e-07 ;  /* 0x33d6bf9504060421 */ /* 0x000fcc0000010000 */
[----:B------:R-:W0:Y:S02]  /*1440*/  @P0 MUFU.RCP R6, R6 ;  /* 0x0000000600060308 */ /* 0x000e240000001000 */
[----:B0-----:R-:W-:-:S05]  /*1450*/  @P0 FMUL.FTZ R9, R6, UR7 ;  /* 0x0000000706090c20 */ /* 0x001fca0008410000 */
[----:B------:R0:W-:Y:S02]  /*1460*/  STG.E desc[UR4][R2.64], R9 ;  /* 0x0000000902007986 */ /* 0x0001e4000c101904 */
.L_x_524:
[----:B------:R-:W-:Y:S05]  /*1470*/  BSYNC B0 ;  /* 0x0000000000007941 */ /* 0x000fea0003800000 */
.L_x_523:
[----:B------:R-:W-:-:S13]  /*1480*/  ISETP.GE.AND P0, PT, R7, UR6, PT ;  /* 0x0000000607007c0c */ /* 0x000fda000bf06270 */
[----:B------:R-:W-:Y:S05]  /*1490*/  @P0 EXIT ;  /* 0x000000000000094d */ /* 0x000fea0003800000 */
[----:B------:R-:W1:Y:S01]  /*14a0*/  LDC R8, c[0x0][0x218] ;  /* 0x00008600ff087b82 */ /* 0x000e620000000800 */
[----:B0-----:R-:W-:Y:S01]  /*14b0*/  HFMA2.MMA R3, -RZ, RZ, 0, 0 ;  /* 0x00000000ff037435 */ /* 0x001fe200000001ff */
[----:B------:R-:W-:Y:S02]  /*14c0*/  MOV R0, RZ ;  /* 0x000000ff00007202 */ /* 0x000fe40000000f00 */
[----:B-1----:R-:W-:-:S13]  /*14d0*/  ISETP.NE.AND P0, PT, R8, RZ, PT ;  /* 0x000000ff0800720c */ /* 0x002fda0003f05270 */
[----:B------:R-:W-:Y:S05]  /*14e0*/  @!P0 BRA `(.L_x_526) ;  /* 0x0000001000a88947 */ /* 0x000fea0003800000 */
[----:B------:R-:W-:Y:S01]  /*14f0*/  MOV R2, RZ ;  /* 0x000000ff00027202 */ /* 0x000fe20000000f00 */
[----:B------:R-:W-:Y:S01]  /*1500*/  ULDC.64 UR6, c[0x0][0x220] ;  /* 0x0000880000067ab9 */ /* 0x000fe20000000a00 */
[----:B------:R-:W-:Y:S02]  /*1510*/  MOV R3, R7 ;  /* 0x0000000700037202 */ /* 0x000fe40000000f00 */
[----:B------:R-:W-:Y:S01]  /*1520*/  ISETP.NE.AND P0, PT, R8, 0x1, PT ;  /* 0x000000010800780c */ /* 0x000fe20003f05270 */
[----:B------:R-:W-:Y:S01]  /*1530*/  IMAD.HI.U32 R4, R7, UR6, R2 ;  /* 0x0000000607047c27 */ /* 0x000fe2000f8e0002 */
[----:B------:R-:W-:-:S04]  /*1540*/  ULDC UR6, c[0x0][0x21c] ;  /* 0x0000870000067ab9 */ /* 0x000fc80000000800 */
[----:B------:R-:W-:-:S04]  /*1550*/  SHF.R.U32.HI R5, RZ, UR7, R4 ;  /* 0x00000007ff057c19 */ /* 0x000fc80008011604 */
[----:B------:R-:W-:-:S05]  /*1560*/  IADD3 R0, -R5, RZ, RZ ;  /* 0x000000ff05007210 */ /* 0x000fca0007ffe1ff */
[----:B------:R-:W-:Y:S01]  /*1570*/  IMAD R0, R0, UR6, R7 ;  /* 0x0000000600007c24 */ /* 0x000fe2000f8e0207 */
[----:B------:R-:W-:-:S03]  /*1580*/  ULDC.64 UR6, c[0x0][0x348] ;  /* 0x0000d20000067ab9 */ /* 0x000fc60000000a00 */
        /* <DEDUP_REMOVED lines=17> */
[----:B------:R-:W-:-:S08]  /*16a0*/  ISETP.NE.AND P0, PT, R8, 0x3, PT ;  /* 0x000000030800780c */ /* 0x000fd00003f05270 */
[----:B------:R-:W-:Y:S01]  /*16b0*/  IMAD.HI.U32 R4, R7, UR6, R6 ;  /* 0x0000000607047c27 */ /* 0x000fe2000f8e0006 */
[----:B------:R-:W-:-:S04]  /*16c0*/  ULDC UR6, c[0x0][0x234] ;  /* 0x00008d0000067ab9 */ /* 0x000fc80000000800 */
        /* <DEDUP_REMOVED lines=21> */
[----:B------:R-:W-:-:S03]  /*1820*/  ISETP.NE.AND P0, PT, R8, 0x5, PT ;  /* 0x000000050800780c */ /* 0x000fc60003f05270 */
        /* <DEDUP_REMOVED lines=225> */
[----:B------:R-:W-:Y:S01]  /*2640*/  ISETP.NE.AND P0, PT, R8, 0x18, PT ;  /* 0x000000180800780c */ /* 0x000fe20003f05270 */
[----:B------:R-:W-:Y:S01]  /*2650*/  HFMA2.MMA R4, -RZ, RZ, 0, 0 ;  /* 0x00000000ff047435 */ /* 0x000fe200000001ff */
[----:B------:R-:W-:Y:S01]  /*2660*/  ULDC.64 UR8, c[0x0][0x330] ;  /* 0x0000cc0000087ab9 */ /* 0x000fe20000000a00 */
[----:B------:R-:W-:-:S08]  /*2670*/  ULDC UR6, c[0x0][0x338] ;  /* 0x0000ce0000067ab9 */ /* 0x000fd00000000800 */
[----:B------:R-:W-:Y:S02]  /*2680*/  IMAD.HI.U32 R6, R5, UR9, R4 ;  /* 0x0000000905067c27 */ /* 0x000fe4000f8e0004 */
[----:B------:R-:W0:Y:S03]  /*2690*/  @P0 LDC.64 R8, c[0x0][0x340] ;  /* 0x0000d000ff080b82 */ /* 0x000e260000000a00 */
[----:B------:R-:W-:Y:S01]  /*26a0*/  SHF.R.U32.HI R7, RZ, UR6, R6 ;  /* 0x00000006ff077c19 */ /* 0x000fe20008011606 */
[----:B------:R-:W-:Y:S01]  /*26b0*/  ULDC.64 UR6, c[0x0][0x400] ;  /* 0x0001000000067ab9 */ /* 0x000fe20000000a00 */
[----:B------:R-:W-:Y:S02]  /*26c0*/  @P0 MOV R6, RZ ;  /* 0x000000ff00060202 */ /* 0x000fe40000000f00 */
[----:B------:R-:W-:Y:S01]  /*26d0*/  IADD3 R4, -R7, RZ, RZ ;  /* 0x000000ff07047210 */ /* 0x000fe20007ffe1ff */
[----:B------:R-:W1:Y:S04]  /*26e0*/  @P0 LDC R11, c[0x0][0x33c] ;  /* 0x0000cf00ff0b0b82 */ /* 0x000e680000000800 */
[----:B------:R-:W-:-:S04]  /*26f0*/  IMAD R4, R4, UR8, R5 ;  /* 0x0000000804047c24 */ /* 0x000fc8000f8e0205 */
[----:B------:R-:W2:Y:S01]  /*2700*/  @P0 LDC.64 R12, c[0x0][0x408] ;  /* 0x00010200ff0c0b82 */ /* 0x000ea20000000a00 */
[C---:B------:R-:W-:Y:S02]  /*2710*/  IMAD R3, R4.reuse, UR6, R3 ;  /* 0x0000000604037c24 */ /* 0x040fe4000f8e0203 */
[----:B------:R-:W-:Y:S02]  /*2720*/  IMAD R0, R4, UR7, R0 ;  /* 0x0000000704007c24 */ /* 0x000fe4000f8e0200 */
[----:B0-----:R-:W-:-:S05]  /*2730*/  @P0 IMAD.HI.U32 R2, R7, R8, R6 ;  /* 0x0000000807020227 */ /* 0x001fca00078e0006 */
[----:B------:R-:W-:-:S04]  /*2740*/  @P0 SHF.R.U32.HI R2, RZ, R9, R2 ;  /* 0x00000009ff020219 */ /* 0x000fc80000011602 */
[----:B------:R-:W-:-:S05]  /*2750*/  @P0 IADD3 R6, -R2, RZ, RZ ;  /* 0x000000ff02060210 */ /* 0x000fca0007ffe1ff */
[----:B-1----:R-:W-:-:S04]  /*2760*/  @P0 IMAD R6, R11, R6, R7 ;  /* 0x000000060b060224 */ /* 0x002fc800078e0207 */
[C---:B--2---:R-:W-:Y:S02]  /*2770*/  @P0 IMAD R3, R6.reuse, R12, R3 ;  /* 0x0000000c06030224 */ /* 0x044fe400078e0203 */
[----:B------:R-:W-:-:S07]  /*2780*/  @P0 IMAD R0, R6, R13, R0 ;  /* 0x0000000d06000224 */ /* 0x000fce00078e0200 */
.L_x_526:
        /* <DEDUP_REMOVED lines=8> */
[----:B------:R-:W-:Y:S02]  /*2810*/  IADD3.X R3, RZ, UR7, RZ, P1, !PT ;  /* 0x00000007ff037c10 */ /* 0x000fe40008ffe4ff */
[----:B--2---:R-:W-:-:S13]  /*2820*/  FSETP.GT.FTZ.AND P0, PT, R4, UR8, PT ;  /* 0x0000000804007c0b */ /* 0x004fda000bf14000 */
[----:B------:R-:W-:-:S06]  /*2830*/  @P0 FADD.FTZ R0, R4, 1.0000000116860974231e-07 ;  /* 0x33d6bf9504000421 */ /* 0x000fcc0000010000 */
[----:B------:R-:W0:Y:S02]  /*2840*/  @P0 MUFU.RCP R0, R0 ;  /* 0x0000000000000308 */ /* 0x000e240000001000 */
[----:B0-----:R-:W-:-:S05]  /*2850*/  @P0 FMUL.FTZ R7, R0, UR8 ;  /* 0x0000000800070c20 */ /* 0x001fca0008410000 */
[----:B------:R-:W-:Y:S01]  /*2860*/  STG.E desc[UR4][R2.64], R7 ;  /* 0x0000000702007986 */ /* 0x000fe2000c101904 */
[----:B------:R-:W-:Y:S05]  /*2870*/  EXIT ;  /* 0x000000000000794d */ /* 0x000fea0003800000 */
.L_x_527:
        /* <DEDUP_REMOVED lines=16> */
.L_x_1498:


//--------------------- .text._ZN2at6native27unrolled_elementwise_kernelIZZZNS0_53_GLOBAL__N__52d73765_15_RenormKernel_cu_d28d36d6_299424renorm_scale_factor_implERNS_18TensorIteratorBaseEdENKUlvE_clEvENKUlvE0_clEvEUlfE_St5arrayIPcLm2EELi4E23TrivialOffsetCalculatorILi1EjESC_NS0_6memory15LoadWithoutCastENSD_16StoreWithoutCastEEEviT_T0_T2_T3_T4_T5_ --------------------------
	.section	.text._ZN2at6native27unrolled_elementwise_kernelIZZZNS0_53_GLOBAL__N__52d73765_15_RenormKernel_cu_d28d36d6_299424renorm_scale_factor_implERNS_18TensorIteratorBaseEdENKUlvE_clEvENKUlvE0_clEvEUlfE_St5arrayIPcLm2EELi4E23TrivialOffsetCalculatorILi1EjESC_NS0_6memory15LoadWithoutCastENSD_16StoreWithoutCastEEEviT_T0_T2_T3_T4_T5_,"ax",@progbits
	.align	128
        .global         _ZN2at6native27unrolled_elementwise_kernelIZZZNS0_53_GLOBAL__N__52d73765_15_RenormKernel_cu_d28d36d6_299424renorm_scale_factor_implERNS_18TensorIteratorBaseEdENKUlvE_clEvENKUlvE0_clEvEUlfE_St5arrayIPcLm2EELi4E23TrivialOffsetCalculatorILi1EjESC_NS0_6memory15LoadWithoutCastENSD_16StoreWithoutCastEEEviT_T0_T2_T3_T4_T5_
        .type           _ZN2at6native27unrolled_elementwise_kernelIZZZNS0_53_GLOBAL__N__52d73765_15_RenormKernel_cu_d28d36d6_299424renorm_scale_factor_implERNS_18TensorIteratorBaseEdENKUlvE_clEvENKUlvE0_clEvEUlfE_St5arrayIPcLm2EELi4E23TrivialOffsetCalculatorILi1EjESC_NS0_6memory15LoadWithoutCastENSD_16StoreWithoutCastEEEviT_T0_T2_T3_T4_T5_,@function
        .size           _ZN2at6native27unrolled_elementwise_kernelIZZZNS0_53_GLOBAL__N__52d73765_15_RenormKernel_cu_d28d36d6_299424renorm_scale_factor_implERNS_18TensorIteratorBaseEdENKUlvE_clEvENKUlvE0_clEvEUlfE_St5arrayIPcLm2EELi4E23TrivialOffsetCalculatorILi1EjESC_NS0_6memory15LoadWithoutCastENSD_16StoreWithoutCastEEEviT_T0_T2_T3_T4_T5_,(.L_x_1499 - _ZN2at6native27unrolled_elementwise_kernelIZZZNS0_53_GLOBAL__N__52d73765_15_RenormKernel_cu_d28d36d6_299424renorm_scale_factor_implERNS_18TensorIteratorBaseEdENKUlvE_clEvENKUlvE0_clEvEUlfE_St5arrayIPcLm2EELi4E23TrivialOffsetCalculatorILi1EjESC_NS0_6memory15LoadWithoutCastENSD_16StoreWithoutCastEEEviT_T0_T2_T3_T4_T5_)
        .other          _ZN2at6native27unrolled_elementwise_kernelIZZZNS0_53_GLOBAL__N__52d73765_15_RenormKernel_cu_d28d36d6_299424renorm_scale_factor_implERNS_18TensorIteratorBaseEdENKUlvE_clEvENKUlvE0_clEvEUlfE_St5arrayIPcLm2EELi4E23TrivialOffsetCalculatorILi1EjESC_NS0_6memory15LoadWithoutCastENSD_16StoreWithoutCastEEEviT_T0_T2_T3_T4_T5_,@"STO_CUDA_ENTRY STV_DEFAULT"
_ZN2at6native27unrolled_elementwise_kernelIZZZNS0_53_GLOBAL__N__52d73765_15_RenormKernel_cu_d28d36d6_299424renorm_scale_factor_implERNS_18TensorIteratorBaseEdENKUlvE_clEvENKUlvE0_clEvEUlfE_St5arrayIPcLm2EELi4E23TrivialOffsetCalculatorILi1EjESC_NS0_6memory15LoadWithoutCastENSD_16StoreWithoutCastEEEviT_T0_T2_T3_T4_T5_:
.text._ZN2at6native27unrolled_elementwise_kernelIZZZNS0_53_GLOBAL__N__52d73765_15_RenormKernel_cu_d28d36d6_299424renorm_scale_factor_implERNS_18TensorIteratorBaseEdENKUlvE_clEvENKUlvE0_clEvEUlfE_St5arrayIPcLm2EELi4E23TrivialOffsetCalculatorILi1EjESC_NS0_6memory15LoadWithoutCastENSD_16StoreWithoutCastEEEviT_T0_T2_T3_T4_T5_:
[----:B------:R-:W-:Y:S01]  /*0000*/  LDC R1, c[0x0][0x28] ;  /* 0x00000a00ff017b82 */ /* 0x000fe20000000800 */
[----:B------:R-:W0:Y:S07]  /*0010*/  S2R R0, SR_CTAID.X ;  /* 0x0000000000007919 */ /* 0x000e2e0000002500 */
[----:B------:R-:W0:Y:S01]  /*0020*/  LDC R5, c[0x0][0x210] ;  /* 0x00008400ff057b82 */ /* 0x000e220000000800 */
[----:B------:R-:W-:Y:S01]  /*0030*/  HFMA2.MMA R8, -RZ, RZ, 0, 0 ;  /* 0x00000000ff087435 */ /* 0x000fe200000001ff */
[----:B------:R-:W-:Y:S01]  /*0040*/  ULDC.64 UR4, c[0x0][0x208] ;  /* 0x0000820000047ab9 */ /* 0x000fe20000000a00 */
[----:B------:R-:W1:Y:S01]  /*0050*/  S2R R3, SR_TID.X ;  /* 0x0000000000037919 */ /* 0x000e620000002100 */
[----:B0-----:R-:W-:Y:S01]  /*0060*/  IMAD R2, R0, -0x200, R5 ;  /* 0xfffffe0000027824 */ /* 0x001fe200078e0205 */
[----:B-1----:R-:W-:-:S04]  /*0070*/  MOV R9, R3 ;  /* 0x0000000300097202 */ /* 0x002fc80000000f00 */
[----:B------:R-:W-:-:S13]  /*0080*/  ISETP.GE.AND P0, PT, R3, R2, PT ;  /* 0x000000020300720c */ /* 0x000fda0003f06270 */
[----:B------:R-:W-:Y:S01]  /*0090*/  @!P0 IMAD R13, R0, 0x200, R9 ;  /* 0x00000200000d8824 */ /* 0x000fe200078e0209 */
[----:B------:R-:W-:-:S04]  /*00a0*/  @!P0 IADD3 R9, R9, 0x80, RZ ;  /* 0x0000008009098810 */ /* 0x000fc80007ffe0ff */
[----:B------:R-:W-:-:S13]  /*00b0*/  ISETP.GE.AND P1, PT, R9, R2, PT ;  /* 0x000000020900720c */ /* 0x000fda0003f26270 */
[----:B------:R-:W-:Y:S01]  /*00c0*/  @!P1 IMAD R15, R0, 0x200, R9 ;  /* 0x00000200000f9824 */ /* 0x000fe200078e0209 */
[----:B------:R-:W-:Y:S01]  /*00d0*/  @!P1 IADD3 R9, R9, 0x80, RZ ;  /* 0x0000008009099810 */ /* 0x000fe20007ffe0ff */
[----:B------:R-:W0:Y:S03]  /*00e0*/  @!P1 LDC.64 R4, c[0x0][0x230] ;  /* 0x00008c00ff049b82 */ /* 0x000e260000000a00 */
[----:B------:R-:W-:-:S13]  /*00f0*/  ISETP.GE.AND P3, PT, R9, R2, PT ;  /* 0x000000020900720c */ /* 0x000fda0003f66270 */
[----:B------:R-:W1:Y:S01]  /*0100*/  @!P3 LDC.64 R6, c[0x0][0x230] ;  /* 0x00008c00ff06bb82 */ /* 0x000e620000000a00 */
[----:B------:R-:W-:Y:S01]  /*0110*/  @!P3 IMAD R17, R0, 0x200, R9 ;  /* 0x000002000011b824 */ /* 0x000fe200078e0209 */
[----:B------:R-:W-:-:S04]  /*0120*/  @!P3 IADD3 R9, R9, 0x80, RZ ;  /* 0x000000800909b810 */ /* 0x000fc80007ffe0ff */
[----:B------:R-:W-:Y:S01]  /*0130*/  ISETP.GE.AND P2, PT, R9, R2, PT ;  /* 0x000000020900720c */ /* 0x000fe20003f46270 */
[----:B------:R-:W-:Y:S02]  /*0140*/  IMAD.MOV.U32 R18, RZ, RZ, RZ ;  /* 0x000000ffff127224 */ /* 0x000fe400078e00ff */
[----:B0-----:R-:W-:Y:S01]  /*0150*/  @!P1 IMAD.WIDE.U32 R14, R15, 0x4, R4 ;  /* 0x000000040f0e9825 */ /* 0x001fe200078e0004 */
[----:B------:R-:W-:Y:S01]  /*0160*/  CS2R R4, SRZ ;  /* 0x0000000000047805 */ /* 0x000fe2000001ff00 */
[----:B------:R-:W-:Y:S03]  /*0170*/  BSSY B0, `(.L_x_528) ;  /* 0x000001e000007945 */ /* 0x000fe60003800000 */
[----:B------:R0:W5:Y:S05]  /*0180*/  @!P1 LDG.E R8, desc[UR4][R14.64] ;  /* 0x000000040e089981 */ /* 0x00016a000c1e1900 */
[----:B------:R-:W2:Y:S01]  /*0190*/  @!P2 LDC.64 R10, c[0x0][0x230] ;  /* 0x00008c00ff0aab82 */ /* 0x000ea20000000a00 */
[----:B------:R-:W-:-:S02]  /*01a0*/  @!P2 IMAD R9, R0, 0x200, R9 ;  /* 0x000002000009a824 */ /* 0x000fc400078e0209 */
[----:B-1----:R-:W-:-:S05]  /*01b0*/  @!P3 IMAD.WIDE.U32 R16, R17, 0x4, R6 ;  /* 0x000000041110b825 */ /* 0x002fca00078e0006 */
[----:B------:R-:W1:Y:S01]  /*01c0*/  @!P0 LDC.64 R6, c[0x0][0x230] ;  /* 0x00008c00ff068b82 */ /* 0x000e620000000a00 */
[----:B------:R-:W5:Y:S01]  /*01d0*/  @!P3 LDG.E R5, desc[UR4][R16.64] ;  /* 0x000000041005b981 */ /* 0x000f62000c1e1900 */
[----:B--2---:R-:W-:-:S04]  /*01e0*/  @!P2 IMAD.WIDE.U32 R10, R9, 0x4, R10 ;  /* 0x00000004090aa825 */ /* 0x004fc800078e000a */
[----:B-1----:R-:W-:Y:S01]  /*01f0*/  @!P0 IMAD.WIDE.U32 R6, R13, 0x4, R6 ;  /* 0x000000040d068825 */ /* 0x002fe200078e0006 */
[----:B------:R-:W-:Y:S01]  /*0200*/  MOV R9, R3 ;  /* 0x0000000300097202 */ /* 0x000fe20000000f00 */
[----:B------:R-:W1:Y:S01]  /*0210*/  @!P0 LDC.64 R12, c[0x0][0x228] ;  /* 0x00008a00ff0c8b82 */ /* 0x000e620000000a00 */
[----:B------:R-:W5:Y:S02]  /*0220*/  @!P2 LDG.E R4, desc[UR4][R10.64] ;  /* 0x000000040a04a981 */ /* 0x000f64000c1e1900 */
[C---:B------:R-:W-:Y:S01]  /*0230*/  IADD3 R21, R9.reuse, 0x100, RZ ;  /* 0x0000010009157810 */ /* 0x040fe20007ffe0ff */
[C---:B------:R-:W-:Y:S01]  /*0240*/  VIADD R19, R9.reuse, 0x80 ;  /* 0x0000008009137836 */ /* 0x040fe20000000000 */
[----:B------:R2:W5:Y:S01]  /*0250*/  @!P0 LDG.E R18, desc[UR4][R6.64] ;  /* 0x0000000406128981 */ /* 0x000562000c1e1900 */
[----:B0-----:R-:W-:Y:S01]  /*0260*/  VIADD R15, R9, 0x180 ;  /* 0x00000180090f7836 */ /* 0x001fe20000000000 */
[----:B------:R-:W-:Y:S02]  /*0270*/  @!P0 IADD3 R9, R3, 0x80, RZ ;  /* 0x0000008003098810 */ /* 0x000fe40007ffe0ff */
[----:B------:R-:W-:-:S02]  /*0280*/  ISETP.GE.AND P5, PT, R19, R2, PT ;  /* 0x000000021300720c */ /* 0x000fc40003fa6270 */
[-C--:B------:R-:W-:Y:S01]  /*0290*/  ISETP.GE.AND P1, PT, R21, R2.reuse, PT ;  /* 0x000000021500720c */ /* 0x080fe20003f26270 */
[----:B--2---:R-:W-:Y:S01]  /*02a0*/  @!P0 IMAD R7, R0, 0x200, R3 ;  /* 0x0000020000078824 */ /* 0x004fe200078e0203 */
[-C--:B------:R-:W-:Y:S02]  /*02b0*/  ISETP.GE.AND P2, PT, R15, R2.reuse, PT ;  /* 0x000000020f00720c */ /* 0x080fe40003f46270 */
[----:B------:R-:W-:Y:S01]  /*02c0*/  ISETP.GE.AND P3, PT, R9, R2, PT ;  /* 0x000000020900720c */ /* 0x000fe20003f66270 */
[----:B-1----:R-:W-:Y:S01]  /*02d0*/  @!P0 IMAD.WIDE.U32 R6, R7, 0x4, R12 ;  /* 0x0000000407068825 */ /* 0x002fe200078e000c */
[----:B------:R-:W-:Y:S11]  /*02e0*/  @P0 BRA `(.L_x_529) ;  /* 0x0000000000180947 */ /* 0x000ff60003800000 */
[----:B------:R-:W-:Y:S01]  /*02f0*/  ULDC UR6, c[0x0][0x218] ;  /* 0x0000860000067ab9 */ /* 0x000fe20000000800 */
[----:B------:R-:W-:Y:S02]  /*0300*/  MOV R3, 0x3f800000 ;  /* 0x3f80000000037802 */ /* 0x000fe40000000f00 */
[----:B-----5:R-:W-:-:S13]  /*0310*/  FSETP.GT.FTZ.AND P4, PT, R18, UR6, PT ;  /* 0x0000000612007c0b */ /* 0x020fda000bf94000 */
[----:B------:R-:W-:-:S06]  /*0320*/  @P4 FADD.FTZ R18, R18, 1.0000000116860974231e-07 ;  /* 0x33d6bf9512124421 */ /* 0x000fcc0000010000 */
[----:B------:R-:W0:Y:S02]  /*0330*/  @P4 MUFU.RCP R18, R18 ;  /* 0x0000001200124308 */ /* 0x000e240000001000 */
[----:B0-----:R-:W-:-:S07]  /*0340*/  @P4 FMUL.FTZ R3, R18, UR6 ;  /* 0x0000000612034c20 */ /* 0x001fce0008410000 */
.L_x_529:
[----:B------:R-:W-:Y:S05]  /*0350*/  BSYNC B0 ;  /* 0x0000000000007941 */ /* 0x000fea0003800000 */
.L_x_528:
[----:B------:R-:W-:Y:S04]  /*0360*/  BSSY B0, `(.L_x_530) ;  /* 0x0000008000007945 */ /* 0x000fe80003800000 */
[----:B------:R-:W-:Y:S05]  /*0370*/  @P5 BRA `(.L_x_531) ;  /* 0x0000000000185947 */ /* 0x000fea0003800000 */
[----:B------:R-:W-:Y:S01]  /*0380*/  ULDC UR6, c[0x0][0x218] ;  /* 0x0000860000067ab9 */ /* 0x000fe20000000800 */
[----:B------:R-:W-:Y:S01]  /*0390*/  IMAD.MOV.U32 R11, RZ, RZ, 0x3f800000 ;  /* 0x3f800000ff0b7424 */ /* 0x000fe200078e00ff */
[----:B-----5:R-:W-:-:S13]  /*03a0*/  FSETP.GT.FTZ.AND P4, PT, R8, UR6, PT ;  /* 0x0000000608007c0b */ /* 0x020fda000bf94000 */
[----:B------:R-:W-:-:S06]  /*03b0*/  @P4 FADD.FTZ R8, R8, 1.0000000116860974231e-07 ;  /* 0x33d6bf9508084421 */ /* 0x000fcc0000010000 */
[----:B------:R-:W0:Y:S02]  /*03c0*/  @P4 MUFU.RCP R8, R8 ;  /* 0x0000000800084308 */ /* 0x000e240000001000 */
[----:B0-----:R-:W-:-:S07]  /*03d0*/  @P4 FMUL.FTZ R11, R8, UR6 ;  /* 0x00000006080b4c20 */ /* 0x001fce0008410000 */
.L_x_531:
[----:B------:R-:W-:Y:S05]  /*03e0*/  BSYNC B0 ;  /* 0x0000000000007941 */ /* 0x000fea0003800000 */
.L_x_530:
[----:B------:R-:W-:Y:S04]  /*03f0*/  BSSY B0, `(.L_x_532) ;  /* 0x0000008000007945 */ /* 0x000fe80003800000 */
[----:B------:R-:W-:Y:S05]  /*0400*/  @P1 BRA `(.L_x_533) ;  /* 0x0000000000181947 */ /* 0x000fea0003800000 */
[----:B------:R-:W-:Y:S01]  /*0410*/  ULDC UR6, c[0x0][0x218] ;  /* 0x0000860000067ab9 */ /* 0x000fe20000000800 */
[----:B------:R-:W-:Y:S01]  /*0420*/  HFMA2.MMA R13, -RZ, RZ, 1.875, 0 ;  /* 0x3f800000ff0d7435 */ /* 0x000fe200000001ff */
[----:B-----5:R-:W-:-:S13]  /*0430*/  FSETP.GT.FTZ.AND P1, PT, R5, UR6, PT ;  /* 0x0000000605007c0b */ /* 0x020fda000bf34000 */
[----:B------:R-:W-:-:S06]  /*0440*/  @P1 FADD.FTZ R5, R5, 1.0000000116860974231e-07 ;  /* 0x33d6bf9505051421 */ /* 0x000fcc0000010000 */
[----:B------:R-:W0:Y:S02]  /*0450*/  @P1 MUFU.RCP R5, R5 ;  /* 0x0000000500051308 */ /* 0x000e240000001000 */
[----:B0-----:R-:W-:-:S07]  /*0460*/  @P1 FMUL.FTZ R13, R5, UR6 ;  /* 0x00000006050d1c20 */ /* 0x001fce0008410000 */
.L_x_533:
[----:B------:R-:W-:Y:S05]  /*0470*/  BSYNC B0 ;  /* 0x0000000000007941 */ /* 0x000fea0003800000 */
.L_x_532:
        /* <DEDUP_REMOVED lines=8> */
.L_x_535:
[----:B------:R-:W-:Y:S05]  /*0500*/  BSYNC B0 ;  /* 0x0000000000007941 */ /* 0x000fea0003800000 */
.L_x_534:
[----:B------:R0:W-:Y:S01]  /*0510*/  @!P0 STG.E desc[UR4][R6.64], R3 ;  /* 0x0000000306008986 */ /* 0x0001e2000c101904 */
[----:B------:R-:W-:Y:S04]  /*0520*/  BSSY B0, `(.L_x_536) ;  /* 0x000000c000007945 */ /* 0x000fe80003800000 */
[----:B------:R-:W-:Y:S05]  /*0530*/  @P3 BRA `(.L_x_537) ;  /* 0x0000000000283947 */ /* 0x000fea0003800000 */
[----:B0-----:R-:W0:Y:S01]  /*0540*/  LDC.64 R6, c[0x0][0x228] ;  /* 0x00008a00ff067b82 */ /* 0x001e220000000a00 */
[----:B-----5:R-:W-:Y:S02]  /*0550*/  LEA R5, R0, R9, 0x9 ;  /* 0x0000000900057211 */ /* 0x020fe400078e48ff */
[----:B------:R-:W-:-:S04]  /*0560*/  IADD3 R9, R9, 0x80, RZ ;  /* 0x0000008009097810 */ /* 0x000fc80007ffe0ff */
[----:B------:R-:W-:-:S13]  /*0570*/  ISETP.GE.AND P0, PT, R9, R2, PT ;  /* 0x000000020900720c */ /* 0x000fda0003f06270 */
[----:B------:R-:W-:Y:S01]  /*0580*/  @!P0 IMAD R3, R0, 0x200, R9 ;  /* 0x0000020000038824 */ /* 0x000fe200078e0209 */
[----:B------:R-:W-:Y:S01]  /*0590*/  @!P0 IADD3 R9, R9, 0x80, RZ ;  /* 0x0000008009098810 */ /* 0x000fe20007ffe0ff */
[----:B0-----:R-:W-:-:S04]  /*05a0*/  IMAD.WIDE.U32 R4, R5, 0x4, R6 ;  /* 0x0000000405047825 */ /* 0x001fc800078e0006 */
[----:B------:R-:W-:Y:S01]  /*05b0*/  @!P0 IMAD.WIDE.U32 R6, R3, 0x4, R6 ;  /* 0x0000000403068825 */ /* 0x000fe200078e0006 */
[----:B------:R1:W-:Y:S04]  /*05c0*/  STG.E desc[UR4][R4.64], R11 ;  /* 0x0000000b04007986 */ /* 0x0003e8000c101904 */
[----:B------:R1:W-:Y:S02]  /*05d0*/  @!P0 STG.E desc[UR4][R6.64], R13 ;  /* 0x0000000d06008986 */ /* 0x0003e4000c101904 */
.L_x_537:
[----:B------:R-:W-:Y:S05]  /*05e0*/  BSYNC B0 ;  /* 0x0000000000007941 */ /* 0x000fea0003800000 */
.L_x_536:
[----:B------:R-:W-:-:S13]  /*05f0*/  ISETP.GE.AND P0, PT, R9, R2, PT ;  /* 0x000000020900720c */ /* 0x000fda0003f06270 */
[----:B------:R-:W-:Y:S05]  /*0600*/  @P0 EXIT ;  /* 0x000000000000094d */ /* 0x000fea0003800000 */
[----:B0-----:R-:W0:Y:S01]  /*0610*/  LDC.64 R2, c[0x0][0x228] ;  /* 0x00008a00ff027b82 */ /* 0x001e220000000a00 */
[----:B------:R-:W-:-:S05]  /*0620*/  LEA R9, R0, R9, 0x9 ;  /* 0x0000000900097211 */ /* 0x000fca00078e48ff */
[----:B0-----:R-:W-:-:S05]  /*0630*/  IMAD.WIDE.U32 R2, R9, 0x4, R2 ;  /* 0x0000000409027825 */ /* 0x001fca00078e0002 */
[----:B------:R-:W-:Y:S01]  /*0640*/  STG.E desc[UR4][R2.64], R15 ;  /* 0x0000000f02007986 */ /* 0x000fe2000c101904 */
[----:B------:R-:W-:Y:S05]  /*0650*/  EXIT ;  /* 0x000000000000794d */ /* 0x000fea0003800000 */
.L_x_538:
        /* <DEDUP_REMOVED lines=10> */
.L_x_1499:


//--------------------- .text._ZN2at6native29vectorized_elementwise_kernelILi2EZZZNS0_53_GLOBAL__N__52d73765_15_RenormKernel_cu_d28d36d6_299424renorm_scale_factor_implERNS_18TensorIteratorBaseEdENKUlvE_clEvENKUlvE0_clEvEUlfE_St5arrayIPcLm2EEEEviT0_T1_ --------------------------
	.section	.text._ZN2at6native29vectorized_elementwise_kernelILi2EZZZNS0_53_GLOBAL__N__52d73765_15_RenormKernel_cu_d28d36d6_299424renorm_scale_factor_implERNS_18TensorIteratorBaseEdENKUlvE_clEvENKUlvE0_clEvEUlfE_St5arrayIPcLm2EEEEviT0_T1_,"ax",@progbits
	.align	128
        .global         _ZN2at6native29vectorized_elementwise_kernelILi2EZZZNS0_53_GLOBAL__N__52d73765_15_RenormKernel_cu_d28d36d6_299424renorm_scale_factor_implERNS_18TensorIteratorBaseEdENKUlvE_clEvENKUlvE0_clEvEUlfE_St5arrayIPcLm2EEEEviT0_T1_
        .type           _ZN2at6native29vectorized_elementwise_kernelILi2EZZZNS0_53_GLOBAL__N__52d73765_15_RenormKernel_cu_d28d36d6_299424renorm_scale_factor_implERNS_18TensorIteratorBaseEdENKUlvE_clEvENKUlvE0_clEvEUlfE_St5arrayIPcLm2EEEEviT0_T1_,@function
        .size           _ZN2at6native29vectorized_elementwise_kernelILi2EZZZNS0_53_GLOBAL__N__52d73765_15_RenormKernel_cu_d28d36d6_299424renorm_scale_factor_implERNS_18TensorIteratorBaseEdENKUlvE_clEvENKUlvE0_clEvEUlfE_St5arrayIPcLm2EEEEviT0_T1_,(.L_x_1500 - _ZN2at6native29vectorized_elementwise_kernelILi2EZZZNS0_53_GLOBAL__N__52d73765_15_RenormKernel_cu_d28d36d6_299424renorm_scale_factor_implERNS_18TensorIteratorBaseEdENKUlvE_clEvENKUlvE0_clEvEUlfE_St5arrayIPcLm2EEEEviT0_T1_)
        .other          _ZN2at6native29vectorized_elementwise_kernelILi2EZZZNS0_53_GLOBAL__N__52d73765_15_RenormKernel_cu_d28d36d6_299424renorm_scale_factor_implERNS_18TensorIteratorBaseEdENKUlvE_clEvENKUlvE0_clEvEUlfE_St5arrayIPcLm2EEEEviT0_T1_,@"STO_CUDA_ENTRY STV_DEFAULT"
_ZN2at6native29vectorized_elementwise_kernelILi2EZZZNS0_53_GLOBAL__N__52d73765_15_RenormKernel_cu_d28d36d6_299424renorm_scale_factor_implERNS_18TensorIteratorBaseEdENKUlvE_clEvENKUlvE0_clEvEUlfE_St5arrayIPcLm2EEEEviT0_T1_:
.text._ZN2at6native29vectorized_elementwise_kernelILi2EZZZNS0_53_GLOBAL__N__52d73765_15_RenormKernel_cu_d28d36d6_299424renorm_scale_factor_implERNS_18TensorIteratorBaseEdENKUlvE_clEvENKUlvE0_clEvEUlfE_St5arrayIPcLm2EEEEviT0_T1_:
[----:B------:R-:W-:Y:S01]  /*0000*/  LDC R1, c[0x0][0x28] ;  /* 0x00000a00ff017b82 */ /* 0x000fe20000000800 */
[----:B------:R-:W0:Y:S01]  /*0010*/  S2R R0, SR_CTAID.X ;  /* 0x0000000000007919 */ /* 0x000e220000002500 */
[----:B------:R-:W-:Y:S01]  /*0020*/  ULDC UR4, c[0x0][0x210] ;  /* 0x0000840000047ab9 */ /* 0x000fe20000000800 */
[----:B0-----:R-:W-:-:S04]  /*0030*/  SHF.L.U32 R0, R0, 0xa, RZ ;  /* 0x0000000a00007819 */ /* 0x001fc800000006ff */
[----:B------:R-:W-:Y:S01]  /*0040*/  IADD3 R4, -R0, UR4, RZ ;  /* 0x0000000400047c10 */ /* 0x000fe2000fffe1ff */
[----:B------:R-:W-:-:S03]  /*0050*/  ULDC.64 UR4, c[0x0][0x208] ;  /* 0x0000820000047ab9 */ /* 0x000fc60000000a00 */
[----:B------:R-:W-:-:S13]  /*0060*/  ISETP.GE.U32.AND P0, PT, R4, 0x400, PT ;  /* 0x000004000400780c */ /* 0x000fda0003f06070 */
[----:B------:R-:W-:Y:S05]  /*0070*/  @!P0 BRA `(.L_x_539) ;  /* 0x0000000000e48947 */ /* 0x000fea0003800000 */
[----:B------:R-:W0:Y:S01]  /*0080*/  S2R R6, SR_TID.X ;  /* 0x0000000000067919 */ /* 0x000e220000002100 */
[----:B------:R-:W1:Y:S01]  /*0090*/  LDC.64 R2, c[0x0][0x230] ;  /* 0x00008c00ff027b82 */ /* 0x000e620000000a00 */
[----:B------:R-:W-:Y:S01]  /*00a0*/  ULDC UR6, c[0x0][0x218] ;  /* 0x0000860000067ab9 */ /* 0x000fe20000000800 */
[----:B-1----:R-:W-:-:S04]  /*00b0*/  IMAD.WIDE R2, R0, 0x4, R2 ;  /* 0x0000000400027825 */ /* 0x002fc800078e0202 */
[----:B0-----:R-:W-:-:S05]  /*00c0*/  IMAD.WIDE.U32 R8, R6, 0x8, R2 ;  /* 0x0000000806087825 */ /* 0x001fca00078e0002 */
[----:B------:R-:W2:Y:S04]  /*00d0*/  LDG.E.64 R10, desc[UR4][R8.64] ;  /* 0x00000004080a7981 */ /* 0x000ea8000c1e1b00 */
[----:B------:R-:W3:Y:S04]  /*00e0*/  LDG.E.64 R14, desc[UR4][R8.64+0x400] ;  /* 0x00040004080e7981 */ /* 0x000ee8000c1e1b00 */
[----:B------:R-:W4:Y:S04]  /*00f0*/  LDG.E.64 R4, desc[UR4][R8.64+0xc00] ;  /* 0x000c000408047981 */ /* 0x000f28000c1e1b00 */
[----:B------:R0:W5:Y:S02]  /*0100*/  LDG.E.64 R2, desc[UR4][R8.64+0x800] ;  /* 0x0008000408027981 */ /* 0x000164000c1e1b00 */
[----:B0-----:R-:W-:Y:S01]  /*0110*/  IMAD.MOV.U32 R8, RZ, RZ, 0x3f800000 ;  /* 0x3f800000ff087424 */ /* 0x001fe200078e00ff */
[----:B------:R-:W-:Y:S01]  /*0120*/  HFMA2.MMA R9, -RZ, RZ, 1.875, 0 ;  /* 0x3f800000ff097435 */ /* 0x000fe200000001ff */
[----:B--2---:R-:W-:-:S13]  /*0130*/  FSETP.GT.FTZ.AND P6, PT, R10, UR6, PT ;  /* 0x000000060a007c0b */ /* 0x004fda000bfd4000 */
[----:B------:R-:W-:-:S04]  /*0140*/  @P6 FADD.FTZ R13, R10, 1.0000000116860974231e-07 ;  /* 0x33d6bf950a0d6421 */ /* 0x000fc80000010000 */
[----:B------:R-:W0:Y:S01]  /*0150*/  @P6 MUFU.RCP R16, R13 ;  /* 0x0000000d00106308 */ /* 0x000e220000001000 */
[----:B------:R-:W-:Y:S02]  /*0160*/  FSETP.GT.FTZ.AND P5, PT, R11, UR6, PT ;  /* 0x000000060b007c0b */ /* 0x000fe4000bfb4000 */
[----:B---3--:R-:W-:Y:S02]  /*0170*/  FSETP.GT.FTZ.AND P4, PT, R14, UR6, PT ;  /* 0x000000060e007c0b */ /* 0x008fe4000bf94000 */
[----:B------:R-:W-:Y:S02]  /*0180*/  FSETP.GT.FTZ.AND P3, PT, R15, UR6, PT ;  /* 0x000000060f007c0b */ /* 0x000fe4000bf74000 */
[----:B----4-:R-:W-:Y:S02]  /*0190*/  FSETP.GT.FTZ.AND P0, PT, R4, UR6, PT ;  /* 0x0000000604007c0b */ /* 0x010fe4000bf14000 */
[----:B-----5:R-:W-:Y:S02]  /*01a0*/  FSETP.GT.FTZ.AND P2, PT, R2, UR6, PT ;  /* 0x0000000602007c0b */ /* 0x020fe4000bf54000 */
[----:B------:R-:W-:Y:S01]  /*01b0*/  FSETP.GT.FTZ.AND P1, PT, R3, UR6, PT ;  /* 0x0000000603007c0b */ /* 0x000fe2000bf34000 */
[----:B0-----:R-:W-:Y:S01]  /*01c0*/  @P6 FMUL.FTZ R8, R16, UR6 ;  /* 0x0000000610086c20 */ /* 0x001fe20008410000 */
[----:B------:R-:W-:Y:S01]  /*01d0*/  FSETP.GT.FTZ.AND P6, PT, R5, UR6, PT ;  /* 0x0000000605007c0b */ /* 0x000fe2000bfd4000 */
[----:B------:R-:W-:-:S02]  /*01e0*/  @P5 FADD.FTZ R12, R11, 1.0000000116860974231e-07 ;  /* 0x33d6bf950b0c5421 */ /* 0x000fc40000010000 */
[----:B------:R-:W0:Y:S01]  /*01f0*/  LDC.64 R10, c[0x0][0x228] ;  /* 0x00008a00ff0a7b82 */ /* 0x000e220000000a00 */
[----:B------:R-:W-:Y:S01]  /*0200*/  @P4 FADD.FTZ R14, R14, 1.0000000116860974231e-07 ;  /* 0x33d6bf950e0e4421 */ /* 0x000fe20000010000 */
[----:B------:R-:W-:-:S03]  /*0210*/  @P3 FADD.FTZ R7, R15, 1.0000000116860974231e-07 ;  /* 0x33d6bf950f073421 */ /* 0x000fc60000010000 */
[----:B------:R1:W-:Y:S01]  /*0220*/  @P4 MUFU.RCP R17, R14 ;  /* 0x0000000e00114308 */ /* 0x0003e20000001000 */
[----:B------:R-:W-:Y:S02]  /*0230*/  @P2 FADD.FTZ R13, R2, 1.0000000116860974231e-07 ;  /* 0x33d6bf95020d2421 */ /* 0x000fe40000010000 */
[----:B------:R-:W-:Y:S02]  /*0240*/  @P1 FADD.FTZ R3, R3, 1.0000000116860974231e-07 ;  /* 0x33d6bf9503031421 */ /* 0x000fe40000010000 */
[----:B------:R-:W-:Y:S01]  /*0250*/  @P6 FADD.FTZ R15, R5, 1.0000000116860974231e-07 ;  /* 0x33d6bf95050f6421 */ /* 0x000fe20000010000 */
[----:B-1----:R-:W-:Y:S02]  /*0260*/  @P0 FADD.FTZ R14, R4, 1.0000000116860974231e-07 ;  /* 0x33d6bf95040e0421 */ /* 0x002fe40000010000 */
[----:B------:R-:W1:Y:S08]  /*0270*/  @P5 MUFU.RCP R12, R12 ;  /* 0x0000000c000c5308 */ /* 0x000e700000001000 */
[----:B------:R-:W2:Y:S08]  /*0280*/  @P3 MUFU.RCP R7, R7 ;  /* 0x0000000700073308 */ /* 0x000eb00000001000 */
[----:B------:R-:W3:Y:S08]  /*0290*/  @P2 MUFU.RCP R16, R13 ;  /* 0x0000000d00102308 */ /* 0x000ef00000001000 */
[----:B------:R4:W5:Y:S08]  /*02a0*/  @P1 MUFU.RCP R18, R3 ;  /* 0x0000000300121308 */ /* 0x0009700000001000 */
[----:B------:R-:W5:Y:S08]  /*02b0*/  @P0 MUFU.RCP R14, R14 ;  /* 0x0000000e000e0308 */ /* 0x000f700000001000 */
[----:B------:R-:W5:Y:S01]  /*02c0*/  @P6 MUFU.RCP R15, R15 ;  /* 0x0000000f000f6308 */ /* 0x000f620000001000 */
[----:B0-----:R-:W-:Y:S01]  /*02d0*/  IMAD.WIDE.U32 R10, R0, 0x4, R10 ;  /* 0x00000004000a7825 */ /* 0x001fe200078e000a */
[----:B------:R-:W-:-:S03]  /*02e0*/  HFMA2.MMA R5, -RZ, RZ, 1.875, 0 ;  /* 0x3f800000ff057435 */ /* 0x000fc600000001ff */
[----:B-1----:R-:W-:Y:S01]  /*02f0*/  @P5 FMUL.FTZ R9, R12, UR6 ;  /* 0x000000060c095c20 */ /* 0x002fe20008410000 */
[----:B----4-:R-:W-:Y:S01]  /*0300*/  MOV R3, 0x3f800000 ;  /* 0x3f80000000037802 */ /* 0x010fe20000000f00 */
[----:B------:R-:W-:Y:S01]  /*0310*/  IMAD.MOV.U32 R2, RZ, RZ, 0x3f800000 ;  /* 0x3f800000ff027424 */ /* 0x000fe200078e00ff */
[----:B------:R-:W-:Y:S01]  /*0320*/  MOV R13, 0x3f800000 ;  /* 0x3f800000000d7802 */ /* 0x000fe20000000f00 */
[----:B------:R-:W-:Y:S02]  /*0330*/  IMAD.MOV.U32 R4, RZ, RZ, 0x3f800000 ;  /* 0x3f800000ff047424 */ /* 0x000fe400078e00ff */
[----:B------:R-:W-:Y:S01]  /*0340*/  @P4 FMUL.FTZ R2, R17, UR6 ;  /* 0x0000000611024c20 */ /* 0x000fe20008410000 */
[----:B------:R-:W-:Y:S02]  /*0350*/  IMAD.MOV.U32 R12, RZ, RZ, 0x3f800000 ;  /* 0x3f800000ff0c7424 */ /* 0x000fe400078e00ff */
[----:B--2---:R-:W-:Y:S01]  /*0360*/  @P3 FMUL.FTZ R3, R7, UR6 ;  /* 0x0000000607033c20 */ /* 0x004fe20008410000 */
[----:B------:R-:W-:-:S04]  /*0370*/  IMAD.WIDE R10, R6, 0x8, R10 ;  /* 0x00000008060a7825 */ /* 0x000fc800078e020a */
[----:B---3--:R-:W-:Y:S01]  /*0380*/  @P2 FMUL.FTZ R4, R16, UR6 ;  /* 0x0000000610042c20 */ /* 0x008fe20008410000 */
[----:B-----5:R-:W-:Y:S01]  /*0390*/  @P1 FMUL.FTZ R5, R18, UR6 ;  /* 0x0000000612051c20 */ /* 0x020fe20008410000 */
[----:B------:R-:W-:Y:S01]  /*03a0*/  @P0 FMUL.FTZ R12, R14, UR6 ;  /* 0x000000060e0c0c20 */ /* 0x000fe20008410000 */
[----:B------:R-:W-:Y:S01]  /*03b0*/  @P6 FMUL.FTZ R13, R15, UR6 ;  /* 0x000000060f0d6c20 */ /* 0x000fe20008410000 */
[----:B------:R-:W-:Y:S04]  /*03c0*/  STG.E.64 desc[UR4][R10.64], R8 ;  /* 0x000000080a007986 */ /* 0x000fe8000c101b04 */
[----:B------:R-:W-:Y:S04]  /*03d0*/  STG.E.64 desc[UR4][R10.64+0x400], R2 ;  /* 0x000400020a007986 */ /* 0x000fe8000c101b04 */
[----:B------:R-:W-:Y:S04]  /*03e0*/  STG.E.64 desc[UR4][R10.64+0x800], R4 ;  /* 0x000800040a007986 */ /* 0x000fe8000c101b04 */
[----:B------:R-:W-:Y:S01]  /*03f0*/  STG.E.64 desc[UR4][R10.64+0xc00], R12 ;  /* 0x000c000c0a007986 */ /* 0x000fe2000c101b04 */
[----:B------:R-:W-:Y:S05]  /*0400*/  EXIT ;  /* 0x000000000000794d */ /* 0x000fea0003800000 */
.L_x_539:
[----:B------:R-:W0:Y:S01]  /*0410*/  S2R R5, SR_TID.X ;  /* 0x0000000000057919 */ /* 0x000e220000002100 */
[----:B------:R-:W-:Y:S02]  /*0420*/  CS2R R10, SRZ ;  /* 0x00000000000a7805 */ /* 0x000fe4000001ff00 */
[----:B0-----:R-:W-:Y:S01]  /*0430*/  ISETP.GE.AND P0, PT, R5, R4, PT ;  /* 0x000000040500720c */ /* 0x001fe20003f06270 */
[----:B------:R-:W-:-:S12]  /*0440*/  IMAD.MOV.U32 R13, RZ, RZ, R5 ;  /* 0x000000ffff0d7224 */ /* 0x000fd800078e0005 */
[----:B------:R-:W-:Y:S01]  /*0450*/  @!P0 IADD3 R12, R0, R13, RZ ;  /* 0x0000000d000c8210 */ /* 0x000fe20007ffe0ff */
[----:B------:R-:W-:-:S05]  /*0460*/  @!P0 VIADD R13, R13, 0x80 ;  /* 0x000000800d0d8836 */ /* 0x000fca0000000000 */
[----:B------:R-:W-:-:S13]  /*0470*/  ISETP.GE.AND P6, PT, R13, R4, PT ;  /* 0x000000040d00720c */ /* 0x000fda0003fc6270 */
[----:B------:R-:W-:Y:S01]  /*0480*/  @!P6 IADD3 R9, R0, R13, RZ ;  /* 0x0000000d0009e210 */ /* 0x000fe20007ffe0ff */
[----:B------:R-:W-:Y:S01]  /*0490*/  @!P6 VIADD R13, R13, 0x80 ;  /* 0x000000800d0de836 */ /* 0x000fe20000000000 */
[----:B------:R-:W0:Y:S04]  /*04a0*/  @!P6 LDC.64 R6, c[0x0][0x230] ;  /* 0x00008c00ff06eb82 */ /* 0x000e280000000a00 */
[----:B------:R-:W-:-:S13]  /*04b0*/  ISETP.GE.AND P5, PT, R13, R4, PT ;  /* 0x000000040d00720c */ /* 0x000fda0003fa6270 */
[----:B------:R-:W-:Y:S01]  /*04c0*/  @!P5 IADD3 R15, R0, R13, RZ ;  /* 0x0000000d000fd210 */ /* 0x000fe20007ffe0ff */
[----:B------:R-:W-:Y:S01]  /*04d0*/  @!P5 VIADD R13, R13, 0x80 ;  /* 0x000000800d0dd836 */ /* 0x000fe20000000000 */
[----:B------:R-:W1:Y:S04]  /*04e0*/  @!P5 LDC.64 R16, c[0x0][0x230] ;  /* 0x00008c00ff10db82 */ /* 0x000e680000000a00 */
[----:B------:R-:W-:Y:S01]  /*04f0*/  ISETP.GE.AND P4, PT, R13, R4, PT ;  /* 0x000000040d00720c */ /* 0x000fe20003f86270 */
[----:B0-----:R-:W-:-:S05]  /*0500*/  @!P6 IMAD.WIDE.U32 R6, R9, 0x4, R6 ;  /* 0x000000040906e825 */ /* 0x001fca00078e0006 */
[----:B------:R-:W5:Y:S07]  /*0510*/  @!P6 LDG.E R11, desc[UR4][R6.64] ;  /* 0x00000004060be981 */ /* 0x000f6e000c1e1900 */
[----:B------:R-:W-:Y:S01]  /*0520*/  @!P4 IADD3 R23, R0, R13, RZ ;  /* 0x0000000d0017c210 */ /* 0x000fe20007ffe0ff */
[----:B------:R-:W-:Y:S01]  /*0530*/  @!P4 VIADD R13, R13, 0x80 ;  /* 0x000000800d0dc836 */ /* 0x000fe20000000000 */
[----:B------:R-:W0:Y:S04]  /*0540*/  @!P4 LDC.64 R20, c[0x0][0x230] ;  /* 0x00008c00ff14cb82 */ /* 0x000e280000000a00 */
[----:B------:R-:W-:-:S13]  /*0550*/  ISETP.GE.AND P3, PT, R13, R4, PT ;  /* 0x000000040d00720c */ /* 0x000fda0003f66270 */
[----:B------:R-:W-:Y:S01]  /*0560*/  @!P3 IADD3 R25, R0, R13, RZ ;  /* 0x0000000d0019b210 */ /* 0x000fe20007ffe0ff */
[----:B------:R-:W-:Y:S01]  /*0570*/  @!P3 VIADD R13, R13, 0x80 ;  /* 0x000000800d0db836 */ /* 0x000fe20000000000 */
[----:B------:R-:W2:Y:S04]  /*0580*/  @!P3 LDC.64 R2, c[0x0][0x230] ;  /* 0x00008c00ff02bb82 */ /* 0x000ea80000000a00 */
[----:B------:R-:W-:-:S13]  /*0590*/  ISETP.GE.AND P2, PT, R13, R4, PT ;  /* 0x000000040d00720c */ /* 0x000fda0003f46270 */
[----:B------:R-:W-:Y:S01]  /*05a0*/  @!P2 IADD3 R18, R0, R13, RZ ;  /* 0x0000000d0012a210 */ /* 0x000fe20007ffe0ff */
[----:B------:R-:W-:-:S05]  /*05b0*/  @!P2 VIADD R13, R13, 0x80 ;  /* 0x000000800d0da836 */ /* 0x000fca0000000000 */
[----:B------:R-:W-:Y:S01]  /*05c0*/  ISETP.GE.AND P1, PT, R13, R4, PT ;  /* 0x000000040d00720c */ /* 0x000fe20003f26270 */
[----:B-1----:R-:W-:-:S04]  /*05d0*/  @!P5 IMAD.WIDE.U32 R16, R15, 0x4, R16 ;  /* 0x000000040f10d825 */ /* 0x002fc800078e0010 */
[----:B--2---:R-:W-:Y:S01]  /*05e0*/  @!P3 IMAD.WIDE.U32 R24, R25, 0x4, R2 ;  /* 0x000000041918b825 */ /* 0x004fe200078e0002 */
[----:B------:R1:W5:Y:S01]  /*05f0*/  @!P5 LDG.E R10, desc[UR4][R16.64] ;  /* 0x00000004100ad981 */ /* 0x000362000c1e1900 */
[----:B------:R-:W2:Y:S08]  /*0600*/  @!P2 LDC.64 R2, c[0x0][0x230] ;  /* 0x00008c00ff02ab82 */ /* 0x000eb00000000a00 */
[----:B------:R-:W3:Y:S01]  /*0610*/  @!P1 LDC.64 R14, c[0x0][0x230] ;  /* 0x00008c00ff0e9b82 */ /* 0x000ee20000000a00 */
[----:B------:R-:W-:Y:S01]  /*0620*/  @!P1 IADD3 R19, R0, R13, RZ ;  /* 0x0000000d00139210 */ /* 0x000fe20007ffe0ff */
[----:B0-----:R-:W-:Y:S01]  /*0630*/  @!P4 IMAD.WIDE.U32 R20, R23, 0x4, R20 ;  /* 0x000000041714c825 */ /* 0x001fe200078e0014 */
[----:B------:R-:W-:-:S05]  /*0640*/  CS2R R8, SRZ ;  /* 0x0000000000087805 */ /* 0x000fca000001ff00 */
[----:B-1----:R-:W0:Y:S01]  /*0650*/  @!P0 LDC.64 R16, c[0x0][0x228] ;  /* 0x00008a00ff108b82 */ /* 0x002e220000000a00 */
[----:B--2---:R-:W-:Y:S01]  /*0660*/  @!P2 IMAD.WIDE.U32 R2, R18, 0x4, R2 ;  /* 0x000000041202a825 */ /* 0x004fe200078e0002 */
[----:B------:R1:W5:Y:S03]  /*0670*/  @!P4 LDG.E R9, desc[UR4][R20.64] ;  /* 0x000000041409c981 */ /* 0x000366000c1e1900 */
[----:B------:R-:W-:Y:S01]  /*0680*/  @!P1 VIADD R13, R13, 0x80 ;  /* 0x000000800d0d9836 */ /* 0x000fe20000000000 */
[----:B------:R2:W5:Y:S01]  /*0690*/  @!P3 LDG.E R8, desc[UR4][R24.64] ;  /* 0x000000041808b981 */ /* 0x000562000c1e1900 */
[----:B---3--:R-:W-:Y:S02]  /*06a0*/  @!P1 IMAD.WIDE.U32 R14, R19, 0x4, R14 ;  /* 0x00000004130e9825 */ /* 0x008fe400078e000e */
[----:B------:R-:W3:Y:S02]  /*06b0*/  @!P0 LDC.64 R18, c[0x0][0x230] ;  /* 0x00008c00ff128b82 */ /* 0x000ee40000000a00 */
[----:B---3--:R-:W-:Y:S01]  /*06c0*/  @!P0 IMAD.WIDE.U32 R18, R12, 0x4, R18 ;  /* 0x000000040c128825 */ /* 0x008fe200078e0012 */
[----:B------:R-:W-:-:S10]  /*06d0*/  HFMA2.MMA R12, -RZ, RZ, 0, 0 ;  /* 0x00000000ff0c7435 */ /* 0x000fd400000001ff */
[----:B------:R-:W5:Y:S01]  /*06e0*/  @!P0 LDG.E R12, desc[UR4][R18.64] ;  /* 0x00000004120c8981 */ /* 0x000f62000c1e1900 */
[----:B------:R-:W-:-:S13]  /*06f0*/  ISETP.GE.AND P6, PT, R13, R4, PT ;  /* 0x000000040d00720c */ /* 0x000fda0003fc6270 */
[----:B------:R-:W3:Y:S01]  /*0700*/  @!P6 LDC.64 R6, c[0x0][0x230] ;  /* 0x00008c00ff06eb82 */ /* 0x000ee20000000a00 */
[----:B------:R-:W-:Y:S01]  /*0710*/  @!P6 IADD3 R23, R0, R13, RZ ;  /* 0x0000000d0017e210 */ /* 0x000fe20007ffe0ff */
[----:B------:R-:W-:Y:S02]  /*0720*/  IMAD.MOV.U32 R13, RZ, RZ, RZ ;  /* 0x000000ffff0d7224 */ /* 0x000fe400078e00ff */
[C---:B-1----:R-:W-:Y:S01]  /*0730*/  VIADD R21, R5.reuse, 0x80 ;  /* 0x0000008005157836 */ /* 0x042fe20000000000 */
[----:B--2---:R-:W-:-:S03]  /*0740*/  IADD3 R25, R5, 0x100, RZ ;  /* 0x0000010005197810 */ /* 0x004fc60007ffe0ff */
[----:B------:R1:W5:Y:S01]  /*0750*/  @!P2 LDG.E R13, desc[UR4][R2.64] ;  /* 0x00000004020da981 */ /* 0x000362000c1e1900 */
[----:B------:R-:W-:Y:S01]  /*0760*/  BSSY B0, `(.L_x_540) ;  /* 0x0000015000007945 */ /* 0x000fe20003800000 */
[----:B------:R-:W-:Y:S01]  /*0770*/  ISETP.GE.AND P5, PT, R25, R4, PT ;  /* 0x000000041900720c */ /* 0x000fe20003fa6270 */
[----:B---3--:R-:W-:Y:S01]  /*0780*/  @!P6 IMAD.WIDE.U32 R22, R23, 0x4, R6 ;  /* 0x000000041716e825 */ /* 0x008fe200078e0006 */
[----:B------:R-:W-:-:S03]  /*0790*/  CS2R R6, SRZ ;  /* 0x0000000000067805 */ /* 0x000fc6000001ff00 */
[----:B-1----:R-:W-:-:S03]  /*07a0*/  VIADD R3, R5, 0x180 ;  /* 0x0000018005037836 */ /* 0x002fc60000000000 */
[----:B------:R-:W5:Y:S01]  /*07b0*/  @!P6 LDG.E R7, desc[UR4][R22.64] ;  /* 0x000000041607e981 */ /* 0x000f62000c1e1900 */
[-C--:B------:R-:W-:Y:S01]  /*07c0*/  ISETP.GE.AND P6, PT, R21, R4.reuse, PT ;  /* 0x000000041500720c */ /* 0x080fe20003fc6270 */
[----:B------:R-:W-:Y:S02]  /*07d0*/  VIADD R21, R5, 0x280 ;  /* 0x0000028005157836 */ /* 0x000fe40000000000 */
[----:B------:R1:W5:Y:S01]  /*07e0*/  @!P1 LDG.E R6, desc[UR4][R14.64] ;  /* 0x000000040e069981 */ /* 0x000362000c1e1900 */
[-C--:B------:R-:W-:Y:S02]  /*07f0*/  ISETP.GE.AND P4, PT, R3, R4.reuse, PT ;  /* 0x000000040300720c */ /* 0x080fe40003f86270 */
[----:B------:R-:W-:Y:S02]  /*0800*/  ISETP.GE.AND P2, PT, R21, R4, PT ;  /* 0x000000041500720c */ /* 0x000fe40003f46270 */
[C---:B------:R-:W-:Y:S02]  /*0810*/  IADD3 R3, R5.reuse, 0x300, RZ ;  /* 0x0000030005037810 */ /* 0x040fe40007ffe0ff */
[----:B-1----:R-:W-:-:S04]  /*0820*/  IADD3 R15, R5, 0x200, RZ ;  /* 0x00000200050f7810 */ /* 0x002fc80007ffe0ff */
[----:B------:R-:W-:Y:S01]  /*0830*/  ISETP.GE.AND P3, PT, R15, R4, PT ;  /* 0x000000040f00720c */ /* 0x000fe20003f66270 */
[----:B0-----:R-:W-:-:S12]  /*0840*/  @P0 BRA `(.L_x_541) ;  /* 0x0000000000180947 */ /* 0x001fd80003800000 */
[----:B------:R-:W-:Y:S01]  /*0850*/  ULDC UR6, c[0x0][0x218] ;  /* 0x0000860000067ab9 */ /* 0x000fe20000000800 */
[----:B------:R-:W-:Y:S01]  /*0860*/  IMAD.MOV.U32 R15, RZ, RZ, 0x3f800000 ;  /* 0x3f800000ff0f7424 */ /* 0x000fe200078e00ff */
[----:B-----5:R-:W-:-:S13]  /*0870*/  FSETP.GT.FTZ.AND P1, PT, R12, UR6, PT ;  /* 0x000000060c007c0b */ /* 0x020fda000bf34000 */
[----:B------:R-:W-:-:S06]  /*0880*/  @P1 FADD.FTZ R12, R12, 1.0000000116860974231e-07 ;  /* 0x33d6bf950c0c1421 */ /* 0x000fcc0000010000 */
[----:B------:R-:W0:Y:S02]  /*0890*/  @P1 MUFU.RCP R12, R12 ;  /* 0x0000000c000c1308 */ /* 0x000e240000001000 */
[----:B0-----:R-:W-:-:S07]  /*08a0*/  @P1 FMUL.FTZ R15, R12, UR6 ;  /* 0x000000060c0f1c20 */ /* 0x001fce0008410000 */
.L_x_541:
[----:B------:R-:W-:Y:S05]  /*08b0*/  BSYNC B0 ;  /* 0x0000000000007941 */ /* 0x000fea0003800000 */
.L_x_540:
[----:B------:R-:W-:Y:S01]  /*08c0*/  BSSY B0, `(.L_x_542) ;  /* 0x000000a000007945 */ /* 0x000fe20003800000 */
[----:B------:R-:W-:Y:S02]  /*08d0*/  ISETP.GE.AND P1, PT, R3, R4, PT ;  /* 0x000000040300720c */ /* 0x000fe40003f26270 */
[----:B------:R-:W-:Y:S01]  /*08e0*/  IADD3 R3, R5, 0x380, RZ ;  /* 0x0000038005037810 */ /* 0x000fe20007ffe0ff */
[----:B------:R-:W-:Y:S10]  /*08f0*/  @P6 BRA `(.L_x_543) ;  /* 0x0000000000186947 */ /* 0x000ff40003800000 */
[----:B------:R-:W-:Y:S01]  /*0900*/  ULDC UR6, c[0x0][0x218] ;  /* 0x0000860000067ab9 */ /* 0x000fe20000000800 */
[----:B-----5:R-:W-:Y:S02]  /*0910*/  MOV R12, 0x3f800000 ;  /* 0x3f800000000c7802 */ /* 0x020fe40000000f00 */
[----:B------:R-:W-:-:S13]  /*0920*/  FSETP.GT.FTZ.AND P6, PT, R11, UR6, PT ;  /* 0x000000060b007c0b */ /* 0x000fda000bfd4000 */
[----:B------:R-:W-:-:S06]  /*0930*/  @P6 FADD.FTZ R11, R11, 1.0000000116860974231e-07 ;  /* 0x33d6bf950b0b6421 */ /* 0x000fcc0000010000 */
[----:B------:R-:W0:Y:S02]  /*0940*/  @P6 MUFU.RCP R11, R11 ;  /* 0x0000000b000b6308 */ /* 0x000e240000001000 */
[----:B0-----:R-:W-:-:S07]  /*0950*/  @P6 FMUL.FTZ R12, R11, UR6 ;  /* 0x000000060b0c6c20 */ /* 0x001fce0008410000 */
.L_x_543:
[----:B------:R-:W-:Y:S05]  /*0960*/  BSYNC B0 ;  /* 0x0000000000007941 */ /* 0x000fea0003800000 */
.L_x_542:
[----:B------:R-:W-:Y:S01]  /*0970*/  ISETP.GE.AND P6, PT, R3, R4, PT ;  /* 0x000000040300720c */ /* 0x000fe20003fc6270 */
[----:B------:R-:W-:Y:S01]  /*0980*/  @!P0 IMAD.IADD R3, R0, 0x1, R5 ;  /* 0x0000000100038824 */ /* 0x000fe200078e0205 */
[----:B------:R-:W-:Y:S03]  /*0990*/  BSSY B0, `(.L_x_544) ;  /* 0x0000009000007945 */ /* 0x000fe60003800000 */
[----:B------:R-:W-:Y:S01]  /*09a0*/  @!P0 IMAD.WIDE.U32 R2, R3, 0x4, R16 ;  /* 0x0000000403028825 */ /* 0x000fe200078e0010 */
[----:B------:R-:W-:Y:S07]  /*09b0*/  @P5 BRA `(.L_x_545) ;  /* 0x0000000000185947 */ /* 0x000fee0003800000 */
[----:B------:R-:W-:Y:S01]  /*09c0*/  ULDC UR6, c[0x0][0x218] ;  /* 0x0000860000067ab9 */ /* 0x000fe20000000800 */
[----:B------:R-:W-:Y:S01]  /*09d0*/  HFMA2.MMA R14, -RZ, RZ, 1.875, 0 ;  /* 0x3f800000ff0e7435 */ /* 0x000fe200000001ff */
[----:B-----5:R-:W-:-:S13]  /*09e0*/  FSETP.GT.FTZ.AND P5, PT, R10, UR6, PT ;  /* 0x000000060a007c0b */ /* 0x020fda000bfb4000 */
[----:B------:R-:W-:-:S06]  /*09f0*/  @P5 FADD.FTZ R10, R10, 1.0000000116860974231e-07 ;  /* 0x33d6bf950a0a5421 */ /* 0x000fcc0000010000 */
[----:B------:R-:W0:Y:S02]  /*0a00*/  @P5 MUFU.RCP R10, R10 ;  /* 0x0000000a000a5308 */ /* 0x000e240000001000 */
[----:B0-----:R-:W-:-:S07]  /*0a10*/  @P5 FMUL.FTZ R14, R10, UR6 ;  /* 0x000000060a0e5c20 */ /* 0x001fce0008410000 */
.L_x_545:
[----:B------:R-:W-:Y:S05]  /*0a20*/  BSYNC B0 ;  /* 0x0000000000007941 */ /* 0x000fea0003800000 */
.L_x_544:
[----:B------:R-:W-:Y:S04]  /*0a30*/  BSSY B0, `(.L_x_546) ;  /* 0x0000008000007945 */ /* 0x000fe80003800000 */
[----:B------:R-:W-:Y:S05]  /*0a40*/  @P4 BRA `(.L_x_547) ;  /* 0x0000000000184947 */ /* 0x000fea0003800000 */
[----:B------:R-:W-:Y:S02]  /*0a50*/  ULDC UR6, c[0x0][0x218] ;  /* 0x0000860000067ab9 */ /* 0x000fe40000000800 */
[----:B-----5:R-:W-:-:S13]  /*0a60*/  FSETP.GT.FTZ.AND P4, PT, R9, UR6, PT ;  /* 0x0000000609007c0b */ /* 0x020fda000bf94000 */
[----:B------:R-:W-:Y:S01]  /*0a70*/  @P4 FADD.FTZ R10, R9, 1.0000000116860974231e-07 ;  /* 0x33d6bf95090a4421 */ /* 0x000fe20000010000 */
[----:B------:R-:W-:-:S05]  /*0a80*/  MOV R9, 0x3f800000 ;  /* 0x3f80000000097802 */ /* 0x000fca0000000f00 */
[----:B------:R-:W0:Y:S02]  /*0a90*/  @P4 MUFU.RCP R10, R10 ;  /* 0x0000000a000a4308 */ /* 0x000e240000001000 */
[----:B0-----:R-:W-:-:S07]  /*0aa0*/  @P4 FMUL.FTZ R9, R10, UR6 ;  /* 0x000000060a094c20 */ /* 0x001fce0008410000 */
.L_x_547:
[----:B------:R-:W-:Y:S05]  /*0ab0*/  BSYNC B0 ;  /* 0x0000000000007941 */ /* 0x000fea0003800000 */
.L_x_546:
        /* <DEDUP_REMOVED lines=8> */
.L_x_549:
[----:B------:R-:W-:Y:S05]  /*0b40*/  BSYNC B0 ;  /* 0x0000000000007941 */ /* 0x000fea0003800000 */
.L_x_548:
[----:B------:R-:W-:Y:S04]  /*0b50*/  BSSY B0, `(.L_x_550) ;  /* 0x0000008000007945 */ /* 0x000fe80003800000 */
[----:B------:R-:W-:Y:S05]  /*0b60*/  @P2 BRA `(.L_x_551) ;  /* 0x0000000000182947 */ /* 0x000fea0003800000 */
[----:B------:R-:W-:Y:S01]  /*0b70*/  ULDC UR6, c[0x0][0x218] ;  /* 0x0000860000067ab9 */ /* 0x000fe20000000800 */
[----:B-----5:R-:W-:Y:S01]  /*0b80*/  HFMA2.MMA R8, -RZ, RZ, 1.875, 0 ;  /* 0x3f800000ff087435 */ /* 0x020fe200000001ff */
[----:B------:R-:W-:-:S13]  /*0b90*/  FSETP.GT.FTZ.AND P2, PT, R13, UR6, PT ;  /* 0x000000060d007c0b */ /* 0x000fda000bf54000 */
[----:B------:R-:W-:-:S06]  /*0ba0*/  @P2 FADD.FTZ R13, R13, 1.0000000116860974231e-07 ;  /* 0x33d6bf950d0d2421 */ /* 0x000fcc0000010000 */
[----:B------:R-:W0:Y:S02]  /*0bb0*/  @P2 MUFU.RCP R13, R13 ;  /* 0x0000000d000d2308 */ /* 0x000e240000001000 */
[----:B0-----:R-:W-:-:S07]  /*0bc0*/  @P2 FMUL.FTZ R8, R13, UR6 ;  /* 0x000000060d082c20 */ /* 0x001fce0008410000 */
.L_x_551:
[----:B------:R-:W-:Y:S05]  /*0bd0*/  BSYNC B0 ;  /* 0x0000000000007941 */ /* 0x000fea0003800000 */
.L_x_550:
[----:B------:R-:W-:Y:S04]  /*0be0*/  BSSY B0, `(.L_x_552) ;  /* 0x0000008000007945 */ /* 0x000fe80003800000 */
[----:B------:R-:W-:Y:S05]  /*0bf0*/  @P1 BRA `(.L_x_553) ;  /* 0x0000000000181947 */ /* 0x000fea0003800000 */
[----:B------:R-:W-:Y:S01]  /*0c00*/  ULDC UR6, c[0x0][0x218] ;  /* 0x0000860000067ab9 */ /* 0x000fe20000000800 */
[----:B-----5:R-:W-:Y:S02]  /*0c10*/  MOV R11, 0x3f800000 ;  /* 0x3f800000000b7802 */ /* 0x020fe40000000f00 */
[----:B------:R-:W-:-:S13]  /*0c20*/  FSETP.GT.FTZ.AND P1, PT, R6, UR6, PT ;  /* 0x0000000606007c0b */ /* 0x000fda000bf34000 */
[----:B------:R-:W-:-:S06]  /*0c30*/  @P1 FADD.FTZ R6, R6, 1.0000000116860974231e-07 ;  /* 0x33d6bf9506061421 */ /* 0x000fcc0000010000 */
[----:B------:R-:W0:Y:S02]  /*0c40*/  @P1 MUFU.RCP R6, R6 ;  /* 0x0000000600061308 */ /* 0x000e240000001000 */
[----:B0-----:R-:W-:-:S07]  /*0c50*/  @P1 FMUL.FTZ R11, R6, UR6 ;  /* 0x00000006060b1c20 */ /* 0x001fce0008410000 */
.L_x_553:
[----:B------:R-:W-:Y:S05]  /*0c60*/  BSYNC B0 ;  /* 0x0000000000007941 */ /* 0x000fea0003800000 */
.L_x_552:
        /* <DEDUP_REMOVED lines=8> */
.L_x_555:
[----:B------:R-:W-:Y:S05]  /*0cf0*/  BSYNC B0 ;  /* 0x0000000000007941 */ /* 0x000fea0003800000 */
.L_x_554:
[----:B------:R-:W-:Y:S01]  /*0d00*/  @!P0 IADD3 R5, R5, 0x80, RZ ;  /* 0x0000008005058810 */ /* 0x000fe20007ffe0ff */
[----:B------:R0:W-:Y:S01]  /*0d10*/  @!P0 STG.E desc[UR4][R2.64], R15 ;  /* 0x0000000f02008986 */ /* 0x0001e2000c101904 */
[----:B------:R-:W-:Y:S04]  /*0d20*/  BSSY B0, `(.L_x_556) ;  /* 0x000002d000007945 */ /* 0x000fe80003800000 */
[----:B------:R-:W-:Y:S01]  /*0d30*/  BSSY B1, `(.L_x_557) ;  /* 0x0000025000017945 */ /* 0x000fe20003800000 */
[----:B------:R-:W-:-:S13]  /*0d40*/  ISETP.GE.AND P0, PT, R5, R4, PT ;  /* 0x000000040500720c */ /* 0x000fda0003f06270 */
[----:B0-----:R-:W-:Y:S05]  /*0d50*/  @P0 BRA `(.L_x_558) ;  /* 0x0000000000300947 */ /* 0x001fea0003800000 */
[----:B------:R-:W0:Y:S01]  /*0d60*/  LDC.64 R2, c[0x0][0x228] ;  /* 0x00008a00ff027b82 */ /* 0x000e220000000a00 */
[----:B-----5:R-:W-:Y:S01]  /*0d70*/  IADD3 R7, R0, R5, RZ ;  /* 0x0000000500077210 */ /* 0x020fe20007ffe0ff */
[----:B------:R-:W-:-:S05]  /*0d80*/  VIADD R5, R5, 0x80 ;  /* 0x0000008005057836 */ /* 0x000fca0000000000 */
[----:B------:R-:W-:Y:S01]  /*0d90*/  ISETP.GE.AND P0, PT, R5, R4, PT ;  /* 0x000000040500720c */ /* 0x000fe20003f06270 */
[----:B0-----:R-:W-:-:S05]  /*0da0*/  IMAD.WIDE.U32 R2, R7, 0x4, R2 ;  /* 0x0000000407027825 */ /* 0x001fca00078e0002 */
[----:B------:R0:W-:Y:S07]  /*0db0*/  STG.E desc[UR4][R2.64], R12 ;  /* 0x0000000c02007986 */ /* 0x0001ee000c101904 */
[----:B------:R-:W-:Y:S05]  /*0dc0*/  @P0 BRA `(.L_x_559) ;  /* 0x0000000000300947 */ /* 0x000fea0003800000 */
[----:B0-----:R-:W0:Y:S01]  /*0dd0*/  LDC.64 R2, c[0x0][0x228] ;  /* 0x00008a00ff027b82 */ /* 0x001e220000000a00 */
[----:B------:R-:W-:Y:S02]  /*0de0*/  IADD3 R7, R0, R5, RZ ;  /* 0x0000000500077210 */ /* 0x000fe40007ffe0ff */
[----:B------:R-:W-:-:S03]  /*0df0*/  IADD3 R5, R5, 0x80, RZ ;  /* 0x0000008005057810 */ /* 0x000fc60007ffe0ff */
[----:B0-----:R-:W-:-:S05]  /*0e00*/  IMAD.WIDE.U32 R2, R7, 0x4, R2 ;  /* 0x0000000407027825 */ /* 0x001fca00078e0002 */
[----:B------:R0:W-:Y:S02]  /*0e10*/  STG.E desc[UR4][R2.64], R14 ;  /* 0x0000000e02007986 */ /* 0x0001e4000c101904 */
.L_x_558:
[----:B------:R-:W-:-:S13]  /*0e20*/  ISETP.GE.AND P0, PT, R5, R4, PT ;  /* 0x000000040500720c */ /* 0x000fda0003f06270 */
[----:B------:R-:W-:Y:S05]  /*0e30*/  @P0 BRA `(.L_x_560) ;  /* 0x0000000000300947 */ /* 0x000fea0003800000 */
[----:B0-----:R-:W0:Y:S01]  /*0e40*/  LDC.64 R2, c[0x0][0x228] ;  /* 0x00008a00ff027b82 */ /* 0x001e220000000a00 */
[----:B-----5:R-:W-:Y:S01]  /*0e50*/  IMAD.IADD R7, R0, 0x1, R5 ;  /* 0x0000000100077824 */ /* 0x020fe200078e0205 */
[----:B------:R-:W-:-:S03]  /*0e60*/  IADD3 R5, R5, 0x80, RZ ;  /* 0x0000008005057810 */ /* 0x000fc60007ffe0ff */
[----:B0-----:R-:W-:-:S05]  /*0e70*/  IMAD.WIDE.U32 R2, R7, 0x4, R2 ;  /* 0x0000000407027825 */ /* 0x001fca00078e0002 */
[----:B------:R1:W-:Y:S02]  /*0e80*/  STG.E desc[UR4][R2.64], R9 ;  /* 0x0000000902007986 */ /* 0x0003e4000c101904 */
.L_x_559:
[----:B------:R-:W-:-:S13]  /*0e90*/  ISETP.GE.AND P0, PT, R5, R4, PT ;  /* 0x000000040500720c */ /* 0x000fda0003f06270 */
[----:B------:R-:W-:Y:S05]  /*0ea0*/  @P0 BRA `(.L_x_561) ;  /* 0x0000000000340947 */ /* 0x000fea0003800000 */
[----:B01----:R-:W0:Y:S01]  /*0eb0*/  LDC.64 R2, c[0x0][0x228] ;  /* 0x00008a00ff027b82 */ /* 0x003e220000000a00 */
[----:B------:R-:W-:Y:S01]  /*0ec0*/  IADD3 R7, R0, R5, RZ ;  /* 0x0000000500077210 */ /* 0x000fe20007ffe0ff */
[----:B------:R-:W-:-:S04]  /*0ed0*/  VIADD R5, R5, 0x80 ;  /* 0x0000008005057836 */ /* 0x000fc80000000000 */
[----:B0-----:R-:W-:-:S05]  /*0ee0*/  IMAD.WIDE.U32 R2, R7, 0x4, R2 ;  /* 0x0000000407027825 */ /* 0x001fca00078e0002 */
[----:B------:R1:W-:Y:S02]  /*0ef0*/  STG.E desc[UR4][R2.64], R10 ;  /* 0x0000000a02007986 */ /* 0x0003e4000c101904 */
.L_x_560:
[----:B------:R-:W-:-:S13]  /*0f00*/  ISETP.GE.AND P0, PT, R5, R4, PT ;  /* 0x000000040500720c */ /* 0x000fda0003f06270 */
[----:B------:R-:W-:Y:S05]  /*0f10*/  @P0 BREAK B1 ;  /* 0x0000000000010942 */ /* 0x000fea0003800000 */
[----:B------:R-:W-:Y:S05]  /*0f20*/  @P0 BRA `(.L_x_562) ;  /* 0x0000000000300947 */ /* 0x000fea0003800000 */
[----:B01----:R-:W0:Y:S01]  /*0f30*/  LDC.64 R2, c[0x0][0x228] ;  /* 0x00008a00ff027b82 */ /* 0x003e220000000a00 */
[----:B-----5:R-:W-:Y:S02]  /*0f40*/  IADD3 R7, R0, R5, RZ ;  /* 0x0000000500077210 */ /* 0x020fe40007ffe0ff */
[----:B------:R-:W-:-:S03]  /*0f50*/  IADD3 R5, R5, 0x80, RZ ;  /* 0x0000008005057810 */ /* 0x000fc60007ffe0ff */
[----:B0-----:R-:W-:-:S05]  /*0f60*/  IMAD.WIDE.U32 R2, R7, 0x4, R2 ;  /* 0x0000000407027825 */ /* 0x001fca00078e0002 */
[----:B------:R2:W-:Y:S02]  /*0f70*/  STG.E desc[UR4][R2.64], R8 ;  /* 0x0000000802007986 */ /* 0x0005e4000c101904 */
.L_x_561:
[----:B------:R-:W-:Y:S05]  /*0f80*/  BSYNC B1 ;  /* 0x0000000000017941 */ /* 0x000fea0003800000 */
.L_x_557:
[----:B------:R-:W-:-:S13]  /*0f90*/  ISETP.GE.AND P0, PT, R5, R4, PT ;  /* 0x000000040500720c */ /* 0x000fda0003f06270 */
[----:B012---:R-:W0:Y:S01]  /*0fa0*/  @!P0 LDC.64 R2, c[0x0][0x228] ;  /* 0x00008a00ff028b82 */ /* 0x007e220000000a00 */
[----:B------:R-:W-:Y:S01]  /*0fb0*/  @!P0 IMAD.IADD R7, R0, 0x1, R5 ;  /* 0x0000000100078824 */ /* 0x000fe200078e0205 */
[----:B------:R-:W-:-:S03]  /*0fc0*/  @!P0 IADD3 R5, R5, 0x80, RZ ;  /* 0x0000008005058810 */ /* 0x000fc60007ffe0ff */
[----:B0-----:R-:W-:-:S05]  /*0fd0*/  @!P0 IMAD.WIDE.U32 R2, R7, 0x4, R2 ;  /* 0x0000000407028825 */ /* 0x001fca00078e0002 */
[----:B------:R2:W-:Y:S02]  /*0fe0*/  @!P0 STG.E desc[UR4][R2.64], R11 ;  /* 0x0000000b02008986 */ /* 0x0005e4000c101904 */
.L_x_562:
[----:B------:R-:W-:Y:S05]  /*0ff0*/  BSYNC B0 ;  /* 0x0000000000007941 */ /* 0x000fea0003800000 */
.L_x_556:
[----:B------:R-:W-:Y:S05]  /*1000*/  WARPSYNC.ALL ;  /* 0x0000000000007948 */ /* 0x000fea0003800000 */
[----:B------:R-:W-:-:S13]  /*1010*/  ISETP.GE.AND P0, PT, R5, R4, PT ;  /* 0x000000040500720c */ /* 0x000fda0003f06270 */
[----:B------:R-:W-:Y:S05]  /*1020*/  @P0 EXIT ;  /* 0x000000000000094d */ /* 0x000fea0003800000 */
[----:B012---:R-:W0:Y:S01]  /*1030*/  LDC.64 R2, c[0x0][0x228] ;  /* 0x00008a00ff027b82 */ /* 0x007e220000000a00 */
[----:B------:R-:W-:-:S05]  /*1040*/  IADD3 R5, R0, R5, RZ ;  /* 0x0000000500057210 */ /* 0x000fca0007ffe0ff */
[----:B0-----:R-:W-:-:S05]  /*1050*/  IMAD.WIDE.U32 R2, R5, 0x4, R2 ;  /* 0x0000000405027825 */ /* 0x001fca00078e0002 */
[----:B-----5:R-:W-:Y:S01]  /*1060*/  STG.E desc[UR4][R2.64], R6 ;  /* 0x0000000602007986 */ /* 0x020fe2000c101904 */
[----:B------:R-:W-:Y:S05]  /*1070*/  EXIT ;  /* 0x000000000000794d */ /* 0x000fea0003800000 */
.L_x_563:
        /* <DEDUP_REMOVED lines=16> */
.L_x_1500:


//--------------------- .text._ZN2at6native29vectorized_elementwise_kernelILi4EZZZNS0_53_GLOBAL__N__52d73765_15_RenormKernel_cu_d28d36d6_299424renorm_scale_factor_implERNS_18TensorIteratorBaseEdENKUlvE_clEvENKUlvE0_clEvEUlfE_St5arrayIPcLm2EEEEviT0_T1_ --------------------------
	.section	.text._ZN2at6native29vectorized_elementwise_kernelILi4EZZZNS0_53_GLOBAL__N__52d73765_15_RenormKernel_cu_d28d36d6_299424renorm_scale_factor_implERNS_18TensorIteratorBaseEdENKUlvE_clEvENKUlvE0_clEvEUlfE_St5arrayIPcLm2EEEEviT0_T1_,"ax",@progbits
	.align	128
        .global         _ZN2at6native29vectorized_elementwise_kernelILi4EZZZNS0_53_GLOBAL__N__52d73765_15_RenormKernel_cu_d28d36d6_299424renorm_scale_factor_implERNS_18TensorIteratorBaseEdENKUlvE_clEvENKUlvE0_clEvEUlfE_St5arrayIPcLm2EEEEviT0_T1_
        .type           _ZN2at6native29vectorized_elementwise_kernelILi4EZZZNS0_53_GLOBAL__N__52d73765_15_RenormKernel_cu_d28d36d6_299424renorm_scale_factor_implERNS_18TensorIteratorBaseEdENKUlvE_clEvENKUlvE0_clEvEUlfE_St5arrayIPcLm2EEEEviT0_T1_,@function
        .size           _ZN2at6native29vectorized_elementwise_kernelILi4EZZZNS0_53_GLOBAL__N__52d73765_15_RenormKernel_cu_d28d36d6_299424renorm_scale_factor_implERNS_18TensorIteratorBaseEdENKUlvE_clEvENKUlvE0_clEvEUlfE_St5arrayIPcLm2EEEEviT0_T1_,(.L_x_1501 - _ZN2at6native29vectorized_elementwise_kernelILi4EZZZNS0_53_GLOBAL__N__52d73765_15_RenormKernel_cu_d28d36d6_299424renorm_scale_factor_implERNS_18TensorIteratorBaseEdENKUlvE_clEvENKUlvE0_clEvEUlfE_St5arrayIPcLm2EEEEviT0_T1_)
        .other          _ZN2at6native29vectorized_elementwise_kernelILi4EZZZNS0_53_GLOBAL__N__52d73765_15_RenormKernel_cu_d28d36d6_299424renorm_scale_factor_implERNS_18TensorIteratorBaseEdENKUlvE_clEvENKUlvE0_clEvEUlfE_St5arrayIPcLm2EEEEviT0_T1_,@"STO_CUDA_ENTRY STV_DEFAULT"
_ZN2at6native29vectorized_elementwise_kernelILi4EZZZNS0_53_GLOBAL__N__52d73765_15_RenormKernel_cu_d28d36d6_299424renorm_scale_factor_implERNS_18TensorIteratorBaseEdENKUlvE_clEvENKUlvE0_clEvEUlfE_St5arrayIPcLm2EEEEviT0_T1_:
.text._ZN2at6native29vectorized_elementwise_kernelILi4EZZZNS0_53_GLOBAL__N__52d73765_15_RenormKernel_cu_d28d36d6_299424renorm_scale_factor_implERNS_18TensorIteratorBaseEdENKUlvE_clEvENKUlvE0_clEvEUlfE_St5arrayIPcLm2EEEEviT0_T1_:
        /* <DEDUP_REMOVED lines=13> */
[----:B------:R-:W2:Y:S04]  /*00d0*/  LDG.E.128 R8, desc[UR4][R14.64] ;  /* 0x000000040e087981 */ /* 0x000ea8000c1e1d00 */
[----:B------:R-:W3:Y:S01]  /*00e0*/  LDG.E.128 R4, desc[UR4][R14.64+0x800] ;  /* 0x000800040e047981 */ /* 0x000ee2000c1e1d00 */
[----:B--2---:R-:W-:Y:S02]  /*00f0*/  FSETP.GT.FTZ.AND P6, PT, R8, UR6, PT ;  /* 0x0000000608007c0b */ /* 0x004fe4000bfd4000 */
[----:B------:R-:W-:Y:S02]  /*0100*/  FSETP.GT.FTZ.AND P5, PT, R10, UR6, PT ;  /* 0x000000060a007c0b */ /* 0x000fe4000bfb4000 */
[----:B------:R-:W-:Y:S02]  /*0110*/  FSETP.GT.FTZ.AND P3, PT, R11, UR6, PT ;  /* 0x000000060b007c0b */ /* 0x000fe4000bf74000 */
[----:B---3--:R-:W-:-:S02]  /*0120*/  FSETP.GT.FTZ.AND P2, PT, R4, UR6, PT ;  /* 0x0000000604007c0b */ /* 0x008fc4000bf54000 */
[----:B------:R-:W-:Y:S02]  /*0130*/  FSETP.GT.FTZ.AND P1, PT, R5, UR6, PT ;  /* 0x0000000605007c0b */ /* 0x000fe4000bf34000 */
[----:B------:R-:W-:Y:S02]  /*0140*/  FSETP.GT.FTZ.AND P4, PT, R9, UR6, PT ;  /* 0x0000000609007c0b */ /* 0x000fe4000bf94000 */
[----:B------:R-:W-:Y:S01]  /*0150*/  FSETP.GT.FTZ.AND P0, PT, R6, UR6, PT ;  /* 0x0000000606007c0b */ /* 0x000fe2000bf14000 */
[----:B------:R-:W-:Y:S02]  /*0160*/  @P6 FADD.FTZ R8, R8, 1.0000000116860974231e-07 ;  /* 0x33d6bf9508086421 */ /* 0x000fe40000010000 */
[----:B------:R-:W-:Y:S02]  /*0170*/  @P5 FADD.FTZ R12, R10, 1.0000000116860974231e-07 ;  /* 0x33d6bf950a0c5421 */ /* 0x000fe40000010000 */
[----:B------:R0:W1:Y:S01]  /*0180*/  @P6 MUFU.RCP R16, R8 ;  /* 0x0000000800106308 */ /* 0x0000620000001000 */
[----:B------:R-:W-:Y:S01]  /*0190*/  @P3 FADD.FTZ R3, R11, 1.0000000116860974231e-07 ;  /* 0x33d6bf950b033421 */ /* 0x000fe20000010000 */
[----:B------:R-:W-:Y:S01]  /*01a0*/  @P2 FADD.FTZ R13, R4, 1.0000000116860974231e-07 ;  /* 0x33d6bf95040d2421 */ /* 0x000fe20000010000 */
[----:B------:R-:W2:Y:S03]  /*01b0*/  LDC.64 R10, c[0x0][0x228] ;  /* 0x00008a00ff0a7b82 */ /* 0x000ea60000000a00 */
[----:B------:R-:W-:-:S02]  /*01c0*/  @P4 FADD.FTZ R9, R9, 1.0000000116860974231e-07 ;  /* 0x33d6bf9509094421 */ /* 0x000fc40000010000 */
[----:B------:R-:W-:Y:S01]  /*01d0*/  @P0 FADD.FTZ R6, R6, 1.0000000116860974231e-07 ;  /* 0x33d6bf9506060421 */ /* 0x000fe20000010000 */
[----:B0-----:R-:W-:Y:S01]  /*01e0*/  IMAD.MOV.U32 R8, RZ, RZ, 0x3f800000 ;  /* 0x3f800000ff087424 */ /* 0x001fe200078e00ff */
[----:B------:R-:W0:Y:S01]  /*01f0*/  @P5 MUFU.RCP R12, R12 ;  /* 0x0000000c000c5308 */ /* 0x000e220000001000 */
[----:B-1----:R-:W-:Y:S01]  /*0200*/  @P6 FMUL.FTZ R8, R16, UR6 ;  /* 0x0000000610086c20 */ /* 0x002fe20008410000 */
[----:B------:R-:W-:Y:S01]  /*0210*/  FSETP.GT.FTZ.AND P6, PT, R7, UR6, PT ;  /* 0x0000000607007c0b */ /* 0x000fe2000bfd4000 */
[----:B------:R-:W-:-:S05]  /*0220*/  @P1 FADD.FTZ R16, R5, 1.0000000116860974231e-07 ;  /* 0x33d6bf9505101421 */ /* 0x000fca0000010000 */
[----:B------:R1:W3:Y:S01]  /*0230*/  @P4 MUFU.RCP R18, R9 ;  /* 0x0000000900124308 */ /* 0x0002e20000001000 */
[----:B--2---:R-:W-:-:S07]  /*0240*/  IMAD.WIDE.U32 R4, R0, 0x4, R10 ;  /* 0x0000000400047825 */ /* 0x004fce00078e000a */
[----:B------:R-:W2:Y:S01]  /*0250*/  @P3 MUFU.RCP R3, R3 ;  /* 0x0000000300033308 */ /* 0x000ea20000001000 */
[----:B------:R-:W-:Y:S01]  /*0260*/  HFMA2.MMA R10, -RZ, RZ, 1.875, 0 ;  /* 0x3f800000ff0a7435 */ /* 0x000fe200000001ff */
[----:B------:R-:W-:Y:S01]  /*0270*/  MOV R11, 0x3f800000 ;  /* 0x3f800000000b7802 */ /* 0x000fe20000000f00 */
[----:B------:R-:W-:Y:S01]  /*0280*/  @P6 FADD.FTZ R17, R7, 1.0000000116860974231e-07 ;  /* 0x33d6bf9507116421 */ /* 0x000fe20000010000 */
[----:B-1----:R-:W-:Y:S01]  /*0290*/  IMAD.MOV.U32 R9, RZ, RZ, 0x3f800000 ;  /* 0x3f800000ff097424 */ /* 0x002fe200078e00ff */
[----:B------:R-:W-:Y:S01]  /*02a0*/  MOV R7, 0x3f800000 ;  /* 0x3f80000000077802 */ /* 0x000fe20000000f00 */
[----:B------:R-:W-:Y:S01]  /*02b0*/  IMAD.WIDE R14, R2, 0x10, R4 ;  /* 0x00000010020e7825 */ /* 0x000fe200078e0204 */
[----:B------:R-:W-:Y:S01]  /*02c0*/  HFMA2.MMA R5, -RZ, RZ, 1.875, 0 ;  /* 0x3f800000ff057435 */ /* 0x000fe200000001ff */
[----:B------:R-:W1:Y:S02]  /*02d0*/  @P2 MUFU.RCP R13, R13 ;  /* 0x0000000d000d2308 */ /* 0x000e640000001000 */
[----:B0-----:R-:W-:Y:S01]  /*02e0*/  @P5 FMUL.FTZ R10, R12, UR6 ;  /* 0x000000060c0a5c20 */ /* 0x001fe20008410000 */
[----:B------:R-:W-:-:S02]  /*02f0*/  IMAD.MOV.U32 R4, RZ, RZ, 0x3f800000 ;  /* 0x3f800000ff047424 */ /* 0x000fc400078e00ff */
[----:B---3--:R-:W-:-:S03]  /*0300*/  @P4 FMUL.FTZ R9, R18, UR6 ;  /* 0x0000000612094c20 */ /* 0x008fc60008410000 */
[----:B------:R-:W0:Y:S01]  /*0310*/  @P1 MUFU.RCP R16, R16 ;  /* 0x0000001000101308 */ /* 0x000e220000001000 */
[----:B--2---:R-:W-:-:S05]  /*0320*/  @P3 FMUL.FTZ R11, R3, UR6 ;  /* 0x00000006030b3c20 */ /* 0x004fca0008410000 */
[----:B------:R-:W-:Y:S02]  /*0330*/  STG.E.128 desc[UR4][R14.64], R8 ;  /* 0x000000080e007986 */ /* 0x000fe4000c101d04 */
[----:B------:R2:W3:Y:S01]  /*0340*/  @P0 MUFU.RCP R19, R6 ;  /* 0x0000000600130308 */ /* 0x0004e20000001000 */
[----:B-1----:R-:W-:-:S07]  /*0350*/  @P2 FMUL.FTZ R4, R13, UR6 ;  /* 0x000000060d042c20 */ /* 0x002fce0008410000 */
[----:B------:R-:W1:Y:S01]  /*0360*/  @P6 MUFU.RCP R17, R17 ;  /* 0x0000001100116308 */ /* 0x000e620000001000 */
[----:B--2---:R-:W-:Y:S02]  /*0370*/  IMAD.MOV.U32 R6, RZ, RZ, 0x3f800000 ;  /* 0x3f800000ff067424 */ /* 0x004fe400078e00ff */
[----:B0-----:R-:W-:Y:S01]  /*0380*/  @P1 FMUL.FTZ R5, R16, UR6 ;  /* 0x0000000610051c20 */ /* 0x001fe20008410000 */
[----:B---3--:R-:W-:Y:S01]  /*0390*/  @P0 FMUL.FTZ R6, R19, UR6 ;  /* 0x0000000613060c20 */ /* 0x008fe20008410000 */
[----:B-1----:R-:W-:-:S05]  /*03a0*/  @P6 FMUL.FTZ R7, R17, UR6 ;  /* 0x0000000611076c20 */ /* 0x002fca0008410000 */
[----:B------:R-:W-:Y:S01]  /*03b0*/  STG.E.128 desc[UR4][R14.64+0x800], R4 ;  /* 0x000800040e007986 */ /* 0x000fe2000c101d04 */
[----:B------:R-:W-:Y:S05]  /*03c0*/  EXIT ;  /* 0x000000000000794d */ /* 0x000fea0003800000 */
.L_x_564:
        /* <DEDUP_REMOVED lines=74> */
.L_x_566:
[----:B------:R-:W-:Y:S05]  /*0870*/  BSYNC B0 ;  /* 0x0000000000007941 */ /* 0x000fea0003800000 */
.L_x_565:
        /* <DEDUP_REMOVED lines=10> */
.L_x_568:
[----:B------:R-:W-:Y:S05]  /*0920*/  BSYNC B0 ;  /* 0x0000000000007941 */ /* 0x000fea0003800000 */
.L_x_567:
        /* <DEDUP_REMOVED lines=11> */
.L_x_570:
[----:B------:R-:W-:Y:S05]  /*09e0*/  BSYNC B0 ;  /* 0x0000000000007941 */ /* 0x000fea0003800000 */
.L_x_569:
        /* <DEDUP_REMOVED lines=8> */
.L_x_572:
[----:B------:R-:W-:Y:S05]  /*0a70*/  BSYNC B0 ;  /* 0x0000000000007941 */ /* 0x000fea0003800000 */
.L_x_571:
        /* <DEDUP_REMOVED lines=8> */
.L_x_574:
[----:B------:R-:W-:Y:S05]  /*0b00*/  BSYNC B0 ;  /* 0x0000000000007941 */ /* 0x000fea0003800000 */
.L_x_573:
        /* <DEDUP_REMOVED lines=8> */
.L_x_576:
[----:B------:R-:W-:Y:S05]  /*0b90*/  BSYNC B0 ;  /* 0x0000000000007941 */ /* 0x000fea0003800000 */
.L_x_575:
        /* <DEDUP_REMOVED lines=8> */
.L_x_578:
[----:B------:R-:W-:Y:S05]  /*0c20*/  BSYNC B0 ;  /* 0x0000000000007941 */ /* 0x000fea0003800000 */
.L_x_577:
        /* <DEDUP_REMOVED lines=8> */
.L_x_580:
[----:B------:R-:W-:Y:S05]  /*0cb0*/  BSYNC B0 ;  /* 0x0000000000007941 */ /* 0x000fea0003800000 */
.L_x_579:
        /* <DEDUP_REMOVED lines=18> */
.L_x_583:
[----:B------:R-:W-:-:S13]  /*0de0*/  ISETP.GE.AND P0, PT, R5, R4, PT ;  /* 0x000000040500720c */ /* 0x000fda0003f06270 */
[----:B------:R-:W-:Y:S05]  /*0df0*/  @P0 BRA `(.L_x_585) ;  /* 0x0000000000300947 */ /* 0x000fea0003800000 */
[----:B0-----:R-:W0:Y:S01]  /*0e00*/  LDC.64 R2, c[0x0][0x228] ;  /* 0x00008a00ff027b82 */ /* 0x001e220000000a00 */
[----:B-----5:R-:W-:Y:S01]  /*0e10*/  IMAD.IADD R7, R0, 0x1, R5 ;  /* 0x0000000100077824 */ /* 0x020fe200078e0205 */
[----:B------:R-:W-:-:S03]  /*0e20*/  IADD3 R5, R5, 0x80, RZ ;  /* 0x0000008005057810 */ /* 0x000fc60007ffe0ff */
[----:B0-----:R-:W-:-:S05]  /*0e30*/  IMAD.WIDE.U32 R2, R7, 0x4, R2 ;  /* 0x0000000407027825 */ /* 0x001fca00078e0002 */
[----:B------:R1:W-:Y:S02]  /*0e40*/  STG.E desc[UR4][R2.64], R9 ;  /* 0x0000000902007986 */ /* 0x0003e4000c101904 */
.L_x_584:
[----:B------:R-:W-:-:S13]  /*0e50*/  ISETP.GE.AND P0, PT, R5, R4, PT ;  /* 0x000000040500720c */ /* 0x000fda0003f06270 */
[----:B------:R-:W-:Y:S05]  /*0e60*/  @P0 BRA `(.L_x_586) ;  /* 0x0000000000340947 */ /* 0x000fea0003800000 */
[----:B01----:R-:W0:Y:S01]  /*0e70*/  LDC.64 R2, c[0x0][0x228] ;  /* 0x00008a00ff027b82 */ /* 0x003e220000000a00 */
[----:B------:R-:W-:Y:S01]  /*0e80*/  IADD3 R7, R0, R5, RZ ;  /* 0x0000000500077210 */ /* 0x000fe20007ffe0ff */
[----:B------:R-:W-:-:S04]  /*0e90*/  VIADD R5, R5, 0x80 ;  /* 0x0000008005057836 */ /* 0x000fc80000000000 */
[----:B0-----:R-:W-:-:S05]  /*0ea0*/  IMAD.WIDE.U32 R2, R7, 0x4, R2 ;  /* 0x0000000407027825 */ /* 0x001fca00078e0002 */
[----:B------:R1:W-:Y:S02]  /*0eb0*/  STG.E desc[UR4][R2.64], R10 ;  /* 0x0000000a02007986 */ /* 0x0003e4000c101904 */
.L_x_585:
        /* <DEDUP_REMOVED lines=8> */
.L_x_586:
[----:B------:R-:W-:Y:S05]  /*0f40*/  BSYNC B1 ;  /* 0x0000000000017941 */ /* 0x000fea0003800000 */
.L_x_582:
[----:B------:R-:W-:-:S13]  /*0f50*/  ISETP.GE.AND P0, PT, R5, R4, PT ;  /* 0x000000040500720c */ /* 0x000fda0003f06270 */
[----:B012---:R-:W0:Y:S01]  /*0f60*/  @!P0 LDC.64 R2, c[0x0][0x228] ;  /* 0x00008a00ff028b82 */ /* 0x007e220000000a00 */
[----:B------:R-:W-:Y:S01]  /*0f70*/  @!P0 IMAD.IADD R7, R0, 0x1, R5 ;  /* 0x0000000100078824 */ /* 0x000fe200078e0205 */
[----:B------:R-:W-:-:S03]  /*0f80*/  @!P0 IADD3 R5, R5, 0x80, RZ ;  /* 0x0000008005058810 */ /* 0x000fc60007ffe0ff */
[----:B0-----:R-:W-:-:S05]  /*0f90*/  @!P0 IMAD.WIDE.U32 R2, R7, 0x4, R2 ;  /* 0x0000000407028825 */ /* 0x001fca00078e0002 */
[----:B------:R2:W-:Y:S02]  /*0fa0*/  @!P0 STG.E desc[UR4][R2.64], R11 ;  /* 0x0000000b02008986 */ /* 0x0005e4000c101904 */
.L_x_587:
[----:B------:R-:W-:Y:S05]  /*0fb0*/  BSYNC B0 ;  /* 0x0000000000007941 */ /* 0x000fea0003800000 */
.L_x_581:
        /* <DEDUP_REMOVED lines=8> */
.L_x_588:
        /* <DEDUP_REMOVED lines=12> */
.L_x_1501:


//--------------------- .text._ZN2at6native29vectorized_elementwise_kernelILi8EZZZNS0_53_GLOBAL__N__52d73765_15_RenormKernel_cu_d28d36d6_299424renorm_scale_factor_implERNS_18TensorIteratorBaseEdENKUlvE_clEvENKUlvE0_clEvEUlfE_St5arrayIPcLm2EEEEviT0_T1_ --------------------------
	.section	.text._ZN2at6native29vectorized_elementwise_kernelILi8EZZZNS0_53_GLOBAL__N__52d73765_15_RenormKernel_cu_d28d36d6_299424renorm_scale_factor_implERNS_18TensorIteratorBaseEdENKUlvE_clEvENKUlvE0_clEvEUlfE_St5arrayIPcLm2EEEEviT0_T1_,"ax",@progbits
	.align	128
        .global         _ZN2at6native29vectorized_elementwise_kernelILi8EZZZNS0_53_GLOBAL__N__52d73765_15_RenormKernel_cu_d28d36d6_299424renorm_scale_factor_implERNS_18TensorIteratorBaseEdENKUlvE_clEvENKUlvE0_clEvEUlfE_St5arrayIPcLm2EEEEviT0_T1_
        .type           _ZN2at6native29vectorized_elementwise_kernelILi8EZZZNS0_53_GLOBAL__N__52d73765_15_RenormKernel_cu_d28d36d6_299424renorm_scale_factor_implERNS_18TensorIteratorBaseEdENKUlvE_clEvENKUlvE0_clEvEUlfE_St5arrayIPcLm2EEEEviT0_T1_,@function
        .size           _ZN2at6native29vectorized_elementwise_kernelILi8EZZZNS0_53_GLOBAL__N__52d73765_15_RenormKernel_cu_d28d36d6_299424renorm_scale_factor_implERNS_18TensorIteratorBaseEdENKUlvE_clEvENKUlvE0_clEvEUlfE_St5arrayIPcLm2EEEEviT0_T1_,(.L_x_1502 - _ZN2at6native29vectorized_elementwise_kernelILi8EZZZNS0_53_GLOBAL__N__52d73765_15_RenormKernel_cu_d28d36d6_299424renorm_scale_factor_implERNS_18TensorIteratorBaseEdENKUlvE_clEvENKUlvE0_clEvEUlfE_St5arrayIPcLm2EEEEviT0_T1_)
        .other          _ZN2at6native29vectorized_elementwise_kernelILi8EZZZNS0_53_GLOBAL__N__52d73765_15_RenormKernel_cu_d28d36d6_299424renorm_scale_factor_implERNS_18TensorIteratorBaseEdENKUlvE_clEvENKUlvE0_clEvEUlfE_St5arrayIPcLm2EEEEviT0_T1_,@"STO_CUDA_ENTRY STV_DEFAULT"
_ZN2at6native29vectorized_elementwise_kernelILi8EZZZNS0_53_GLOBAL__N__52d73765_15_RenormKernel_cu_d28d36d6_299424renorm_scale_factor_implERNS_18TensorIteratorBaseEdENKUlvE_clEvENKUlvE0_clEvEUlfE_St5arrayIPcLm2EEEEviT0_T1_:
.text._ZN2at6native29vectorized_elementwise_kernelILi8EZZZNS0_53_GLOBAL__N__52d73765_15_RenormKernel_cu_d28d36d6_299424renorm_scale_factor_implERNS_18TensorIteratorBaseEdENKUlvE_clEvENKUlvE0_clEvEUlfE_St5arrayIPcLm2EEEEviT0_T1_:
        /* <DEDUP_REMOVED lines=61> */
.L_x_589:
        /* <DEDUP_REMOVED lines=74> */
.L_x_591:
[----:B------:R-:W-:Y:S05]  /*0870*/  BSYNC B0 ;  /* 0x0000000000007941 */ /* 0x000fea0003800000 */
.L_x_590:
        /* <DEDUP_REMOVED lines=10> */
.L_x_593:
[----:B------:R-:W-:Y:S05]  /*0920*/  BSYNC B0 ;  /* 0x0000000000007941 */ /* 0x000fea0003800000 */
.L_x_592:
        /* <DEDUP_REMOVED lines=11> */
.L_x_595:
[----:B------:R-:W-:Y:S05]  /*09e0*/  BSYNC B0 ;  /* 0x0000000000007941 */ /* 0x000fea0003800000 */
.L_x_594:
        /* <DEDUP_REMOVED lines=8> */
.L_x_597:
[----:B------:R-:W-:Y:S05]  /*0a70*/  BSYNC B0 ;  /* 0x0000000000007941 */ /* 0x000fea0003800000 */
.L_x_596:
        /* <DEDUP_REMOVED lines=8> */
.L_x_599:
[----:B------:R-:W-:Y:S05]  /*0b00*/  BSYNC B0 ;  /* 0x0000000000007941 */ /* 0x000fea0003800000 */
.L_x_598:
        /* <DEDUP_REMOVED lines=8> */
.L_x_601:
[----:B------:R-:W-:Y:S05]  /*0b90*/  BSYNC B0 ;  /* 0x0000000000007941 */ /* 0x000fea0003800000 */
.L_x_600:
        /* <DEDUP_REMOVED lines=8> */
.L_x_603:
[----:B------:R-:W-:Y:S05]  /*0c20*/  BSYNC B0 ;  /* 0x0000000000007941 */ /* 0x000fea0003800000 */
.L_x_602:
        /* <DEDUP_REMOVED lines=8> */
.L_x_605:
[----:B------:R-:W-:Y:S05]  /*0cb0*/  BSYNC B0 ;  /* 0x0000000000007941 */ /* 0x000fea0003800000 */
.L_x_604:
        /* <DEDUP_REMOVED lines=18> */
.L_x_608:
[----:B------:R-:W-:-:S13]  /*0de0*/  ISETP.GE.AND P0, PT, R5, R4, PT ;  /* 0x000000040500720c */ /* 0x000fda0003f06270 */
[----:B------:R-:W-:Y:S05]  /*0df0*/  @P0 BRA `(.L_x_610) ;  /* 0x0000000000300947 */ /* 0x000fea0003800000 */
[----:B0-----:R-:W0:Y:S01]  /*0e00*/  LDC.64 R2, c[0x0][0x228] ;  /* 0x00008a00ff027b82 */ /* 0x001e220000000a00 */
[----:B-----5:R-:W-:Y:S01]  /*0e10*/  IMAD.IADD R7, R0, 0x1, R5 ;  /* 0x0000000100077824 */ /* 0x020fe200078e0205 */
[----:B------:R-:W-:-:S03]  /*0e20*/  IADD3 R5, R5, 0x80, RZ ;  /* 0x0000008005057810 */ /* 0x000fc60007ffe0ff */
[----:B0-----:R-:W-:-:S05]  /*0e30*/  IMAD.WIDE.U32 R2, R7, 0x4, R2 ;  /* 0x0000000407027825 */ /* 0x001fca00078e0002 */
[----:B------:R1:W-:Y:S02]  /*0e40*/  STG.E desc[UR4][R2.64], R9 ;  /* 0x0000000902007986 */ /* 0x0003e4000c101904 */
.L_x_609:
[----:B------:R-:W-:-:S13]  /*0e50*/  ISETP.GE.AND P0, PT, R5, R4, PT ;  /* 0x000000040500720c */ /* 0x000fda0003f06270 */
[----:B------:R-:W-:Y:S05]  /*0e60*/  @P0 BRA `(.L_x_611) ;  /* 0x0000000000340947 */ /* 0x000fea0003800000 */
[----:B01----:R-:W0:Y:S01]  /*0e70*/  LDC.64 R2, c[0x0][0x228] ;  /* 0x00008a00ff027b82 */ /* 0x003e220000000a00 */
[----:B------:R-:W-:Y:S01]  /*0e80*/  IADD3 R7, R0, R5, RZ ;  /* 0x0000000500077210 */ /* 0x000fe20007ffe0ff */
[----:B------:R-:W-:-:S04]  /*0e90*/  VIADD R5, R5, 0x80 ;  /* 0x0000008005057836 */ /* 0x000fc80000000000 */
[----:B0-----:R-:W-:-:S05]  /*0ea0*/  IMAD.WIDE.U32 R2, R7, 0x4, R2 ;  /* 0x0000000407027825 */ /* 0x001fca00078e0002 */
[----:B------:R1:W-:Y:S02]  /*0eb0*/  STG.E desc[UR4][R2.64], R10 ;  /* 0x0000000a02007986 */ /* 0x0003e4000c101904 */
.L_x_610:
        /* <DEDUP_REMOVED lines=8> */
.L_x_611:
[----:B------:R-:W-:Y:S05]  /*0f40*/  BSYNC B1 ;  /* 0x0000000000017941 */ /* 0x000fea0003800000 */
.L_x_607:
[----:B------:R-:W-:-:S13]  /*0f50*/  ISETP.GE.AND P0, PT, R5, R4, PT ;  /* 0x000000040500720c */ /* 0x000fda0003f06270 */
[----:B012---:R-:W0:Y:S01]  /*0f60*/  @!P0 LDC.64 R2, c[0x0][0x228] ;  /* 0x00008a00ff028b82 */ /* 0x007e220000000a00 */
[----:B------:R-:W-:Y:S01]  /*0f70*/  @!P0 IMAD.IADD R7, R0, 0x1, R5 ;  /* 0x0000000100078824 */ /* 0x000fe200078e0205 */
[----:B------:R-:W-:-:S03]  /*0f80*/  @!P0 IADD3 R5, R5, 0x80, RZ ;  /* 0x0000008005058810 */ /* 0x000fc60007ffe0ff */
[----:B0-----:R-:W-:-:S05]  /*0f90*/  @!P0 IMAD.WIDE.U32 R2, R7, 0x4, R2 ;  /* 0x0000000407028825 */ /* 0x001fca00078e0002 */
[----:B------:R2:W-:Y:S02]  /*0fa0*/  @!P0 STG.E desc[UR4][R2.64], R11 ;  /* 0x0000000b02008986 */ /* 0x0005e4000c101904 */
.L_x_612:
[----:B------:R-:W-:Y:S05]  /*0fb0*/  BSYNC B0 ;  /* 0x0000000000007941 */ /* 0x000fea0003800000 */
.L_x_606:
        /* <DEDUP_REMOVED lines=8> */
.L_x_613:
        /* <DEDUP_REMOVED lines=12> */
.L_x_1502:


//--------------------- .text._ZN2at6native18elementwise_kernelILi128ELi4EZNS0_15gpu_kernel_implIZZZNS0_53_GLOBAL__N__52d73765_15_RenormKernel_cu_d28d36d6_299424renorm_scale_factor_implERNS_18TensorIteratorBaseEdENKUlvE_clEvENKUlvE_clEvEUldE_EEvS5_RKT_EUliE_EEviT1_ --------------------------
	.section	.text._ZN2at6native18elementwise_kernelILi128ELi4EZNS0_15gpu_kernel_implIZZZNS0_53_GLOBAL__N__52d73765_15_RenormKernel_cu_d28d36d6_299424renorm_scale_factor_implERNS_18TensorIteratorBaseEdENKUlvE_clEvENKUlvE_clEvEUldE_EEvS5_RKT_EUliE_EEviT1_,"ax",@progbits
	.align	128
        .global         _ZN2at6native18elementwise_kernelILi128ELi4EZNS0_15gpu_kernel_implIZZZNS0_53_GLOBAL__N__52d73765_15_RenormKernel_cu_d28d36d6_299424renorm_scale_factor_implERNS_18TensorIteratorBaseEdENKUlvE_clEvENKUlvE_clEvEUldE_EEvS5_RKT_EUliE_EEviT1_
        .type           _ZN2at6native18elementwise_kernelILi128ELi4EZNS0_15gpu_kernel_implIZZZNS0_53_GLOBAL__N__52d73765_15_RenormKernel_cu_d28d36d6_299424renorm_scale_factor_implERNS_18TensorIteratorBaseEdENKUlvE_clEvENKUlvE_clEvEUldE_EEvS5_RKT_EUliE_EEviT1_,@function
        .size           _ZN2at6native18elementwise_kernelILi128ELi4EZNS0_15gpu_kernel_implIZZZNS0_53_GLOBAL__N__52d73765_15_RenormKernel_cu_d28d36d6_299424renorm_scale_factor_implERNS_18TensorIteratorBaseEdENKUlvE_clEvENKUlvE_clEvEUldE_EEvS5_RKT_EUliE_EEviT1_,(.L_x_1489 - _ZN2at6native18elementwise_kernelILi128ELi4EZNS0_15gpu_kernel_implIZZZNS0_53_GLOBAL__N__52d73765_15_RenormKernel_cu_d28d36d6_299424renorm_scale_factor_implERNS_18TensorIteratorBaseEdENKUlvE_clEvENKUlvE_clEvEUldE_EEvS5_RKT_EUliE_EEviT1_)
        .other          _ZN2at6native18elementwise_kernelILi128ELi4EZNS0_15gpu_kernel_implIZZZNS0_53_GLOBAL__N__52d73765_15_RenormKernel_cu_d28d36d6_299424renorm_scale_factor_implERNS_18TensorIteratorBaseEdENKUlvE_clEvENKUlvE_clEvEUldE_EEvS5_RKT_EUliE_EEviT1_,@"STO_CUDA_ENTRY STV_DEFAULT"
_ZN2at6native18elementwise_kernelILi128ELi4EZNS0_15gpu_kernel_implIZZZNS0_53_GLOBAL__N__52d73765_15_RenormKernel_cu_d28d36d6_299424renorm_scale_factor_implERNS_18TensorIteratorBaseEdENKUlvE_clEvENKUlvE_clEvEUldE_EEvS5_RKT_EUliE_EEviT1_:
.text._ZN2at6native18elementwise_kernelILi128ELi4EZNS0_15gpu_kernel_implIZZZNS0_53_GLOBAL__N__52d73765_15_RenormKernel_cu_d28d36d6_299424renorm_scale_factor_implERNS_18TensorIteratorBaseEdENKUlvE_clEvENKUlvE_clEvEUldE_EEvS5_RKT_EUliE_EEviT1_:
[----:B------:R-:W0:Y:S01]  /*0000*/  LDC R1, c[0x0][0x28] ;  /* 0x00000a00ff017b82 */ /* 0x000e220000000800 */
[----:B------:R-:W1:Y:S01]  /*0010*/  S2R R23, SR_CTAID.X ;  /* 0x0000000000177919 */ /* 0x000e620000002500 */
[----:B------:R-:W-:Y:S01]  /*0020*/  ULDC UR4, c[0x0][0x210] ;  /* 0x0000840000047ab9 */ /* 0x000fe20000000800 */
[----:B------:R-:W-:Y:S01]  /*0030*/  ULDC.64 UR36, c[0x0][0x208] ;  /* 0x0000820000247ab9 */ /* 0x000fe20000000a00 */
[----:B------:R-:W-:Y:S01]  /*0040*/  ULDC.64 UR38, c[0x0][0x420] ;  /* 0x0001080000267ab9 */ /* 0x000fe20000000a00 */
[----:B------:R-:W1:Y:S01]  /*0050*/  S2R R2, SR_TID.X ;  /* 0x0000000000027919 */ /* 0x000e620000002100 */
[----:B------:R-:W-:Y:S01]  /*0060*/  BSSY B6, `(.L_x_614) ;  /* 0x000035b000067945 */ /* 0x000fe20003800000 */
        /* <DEDUP_REMOVED lines=306> */
.L_x_616:
[----:B------:R-:W0:Y:S01]  /*1390*/  LDC.U8 R6, c[0x0][0x431] ;  /* 0x00010c40ff067b82 */ /* 0x000e220000000000 */
[----:B------:R-:W-:Y:S01]  /*13a0*/  ULDC.64 UR4, c[0x0][0x410] ;  /* 0x0001040000047ab9 */ /* 0x000fe20000000a00 */
[----:B------:R-:W-:Y:S01]  /*13b0*/  ULDC.64 UR6, c[0x0][0x418] ;  /* 0x0001060000067ab9 */ /* 0x000fe20000000a00 */
[----:B------:R-:W-:Y:S02]  /*13c0*/  IADD3 R16, P1, R16, UR4, RZ ;  /* 0x0000000410107c10 */ /* 0x000fe4000ff3e0ff */
        /* <DEDUP_REMOVED lines=15> */
[----:B--2---:R0:W1:Y:S01]  /*14c0*/  I2F.F64.S16 R6, R4 ;  /* 0x0000000400067312 */ /* 0x0040620000101c00 */
[----:B------:R-:W-:Y:S05]  /*14d0*/  BRA `(.L_x_622) ;  /* 0x0000000c007c7947 */ /* 0x000fea0003800000 */
.L_x_620:
[----:B------:R-:W2:Y:S02]  /*14e0*/  LDG.E.U8 R4, desc[UR36][R4.64] ;  /* 0x0000002404047981 */ /* 0x000ea4000c1e1100 */
[----:B--2---:R0:W1:Y:S01]  /*14f0*/  I2F.F64.U16 R6, R4 ;  /* 0x0000000400067312 */ /* 0x0040620000101800 */
[----:B------:R-:W-:Y:S05]  /*1500*/  BRA `(.L_x_622) ;  /* 0x0000000c00707947 */ /* 0x000fea0003800000 */
.L_x_619:
[----:B------:R-:W-:-:S13]  /*1510*/  ISETP.NE.AND P0, PT, R3, 0x2, PT ;  /* 0x000000020300780c */ /* 0x000fda0003f05270 */
[----:B------:R-:W-:Y:S05]  /*1520*/  @!P0 BRA `(.L_x_623) ;  /* 0x0000000000288947 */ /* 0x000fea0003800000 */
[----:B------:R-:W-:-:S13]  /*1530*/  ISETP.NE.AND P0, PT, R3, 0x3, PT ;  /* 0x000000030300780c */ /* 0x000fda0003f05270 */
[----:B------:R-:W-:Y:S05]  /*1540*/  @!P0 BRA `(.L_x_624) ;  /* 0x0000000000148947 */ /* 0x000fea0003800000 */
[----:B------:R-:W-:-:S13]  /*1550*/  ISETP.NE.AND P0, PT, R3, 0x4, PT ;  /* 0x000000040300780c */ /* 0x000fda0003f05270 */
[----:B------:R-:W-:Y:S05]  /*1560*/  @P0 BRA `(.L_x_621) ;  /* 0x0000000800fc0947 */ /* 0x000fea0003800000 */
[----:B------:R-:W2:Y:S02]  /*1570*/  LDG.E.64 R6, desc[UR36][R4.64] ;  /* 0x0000002404067981 */ /* 0x000ea4000c1e1b00 */
[----:B--2---:R-:W0:Y:S01]  /*1580*/  I2F.F64.S64 R6, R6 ;  /* 0x0000000600067312 */ /* 0x004e220000301c00 */
[----:B------:R-:W-:Y:S05]  /*1590*/  BRA `(.L_x_622) ;  /* 0x0000000c004c7947 */ /* 0x000fea0003800000 */
.L_x_624:
[----:B------:R-:W2:Y:S02]  /*15a0*/  LDG.E R4, desc[UR36][R4.64] ;  /* 0x0000002404047981 */ /* 0x000ea4000c1e1900 */
[----:B--2---:R0:W1:Y:S01]  /*15b0*/  I2F.F64 R6, R4 ;  /* 0x0000000400067312 */ /* 0x0040620000201c00 */
[----:B------:R-:W-:Y:S05]  /*15c0*/  BRA `(.L_x_622) ;  /* 0x0000000c00407947 */ /* 0x000fea0003800000 */
.L_x_623:
[----:B------:R-:W2:Y:S02]  /*15d0*/  LDG.E.U16 R4, desc[UR36][R4.64] ;  /* 0x0000002404047981 */ /* 0x000ea4000c1e1500 */
[----:B--2---:R0:W1:Y:S01]  /*15e0*/  I2F.F64.S16 R6, R4 ;  /* 0x0000000400067312 */ /* 0x0040620000101c00 */
[----:B------:R-:W-:Y:S05]  /*15f0*/  BRA `(.L_x_622) ;  /* 0x0000000c00347947 */ /* 0x000fea0003800000 */
.L_x_618:
[----:B------:R-:W-:-:S13]  /*1600*/  ISETP.GT.AND P0, PT, R3, 0x6, PT ;  /* 0x000000060300780c */ /* 0x000fda0003f04270 */
[----:B------:R-:W-:Y:S05]  /*1610*/  @P0 BRA `(.L_x_625) ;  /* 0x0000000000340947 */ /* 0x000fea0003800000 */
[----:B------:R-:W-:-:S13]  /*1620*/  ISETP.NE.AND P0, PT, R3, 0x5, PT ;  /* 0x000000050300780c */ /* 0x000fda0003f05270 */
[----:B------:R-:W-:Y:S05]  /*1630*/  @!P0 BRA `(.L_x_626) ;  /* 0x0000000000188947 */ /* 0x000fea0003800000 */
[----:B------:R-:W-:-:S13]  /*1640*/  ISETP.NE.AND P0, PT, R3, 0x6, PT ;  /* 0x000000060300780c */ /* 0x000fda0003f05270 */
[----:B------:R-:W-:Y:S05]  /*1650*/  @P0 BRA `(.L_x_621) ;  /* 0x0000000800c00947 */ /* 0x000fea0003800000 */
[----:B------:R-:W2:Y:S02]  /*1660*/  LDG.E R6, desc[UR36][R4.64] ;  /* 0x0000002404067981 */ /* 0x000ea4000c1e1900 */
[----:B--2---:R-:W-:-:S06]  /*1670*/  FMUL.FTZ R6, R6, 1 ;  /* 0x3f80000006067820 */ /* 0x004fcc0000410000 */
[----:B------:R-:W0:Y:S01]  /*1680*/  F2F.F64.F32 R6, R6 ;  /* 0x0000000600067310 */ /* 0x000e220000201800 */
[----:B------:R-:W-:Y:S05]  /*1690*/  BRA `(.L_x_622) ;  /* 0x0000000c000c7947 */ /* 0x000fea0003800000 */
.L_x_626:
[----:B------:R-:W2:Y:S02]  /*16a0*/  LDG.E.U16 R0, desc[UR36][R4.64] ;  /* 0x0000002404007981 */ /* 0x000ea4000c1e1500 */
[----:B--2---:R-:W-:-:S05]  /*16b0*/  HADD2.F32 R0, -RZ, R0.H0_H0 ;  /* 0x20000000ff007230 */ /* 0x004fca0000004100 */
[----:B------:R-:W-:-:S04]  /*16c0*/  FMUL.FTZ R0, R0, 1 ;  /* 0x3f80000000007820 */ /* 0x000fc80000410000 */
[----:B------:R0:W1:Y:S01]  /*16d0*/  F2F.F64.F32 R6, R0 ;  /* 0x0000000000067310 */ /* 0x0000620000201800 */
[----:B------:R-:W-:Y:S05]  /*16e0*/  BRA `(.L_x_622) ;  /* 0x0000000800f87947 */ /* 0x000fea0003800000 */
.L_x_625:
[----:B------:R-:W-:-:S13]  /*16f0*/  ISETP.NE.AND P0, PT, R3, 0x7, PT ;  /* 0x000000070300780c */ /* 0x000fda0003f05270 */
[----:B------:R-:W-:Y:S05]  /*1700*/  @!P0 BRA `(.L_x_627) ;  /* 0x0000000000348947 */ /* 0x000fea0003800000 */
        /* <DEDUP_REMOVED lines=8> */
.L_x_628:
[----:B------:R-:W2:Y:S02]  /*1790*/  LDG.E.U16 R4, desc[UR36][R4.64] ;  /* 0x0000002404047981 */ /* 0x000ea4000c1e1500 */
[----:B--2---:R-:W-:-:S05]  /*17a0*/  HADD2.F32 R0, -RZ, R4.H0_H0 ;  /* 0x20000004ff007230 */ /* 0x004fca0000004100 */
[----:B------:R-:W-:-:S04]  /*17b0*/  FMUL.FTZ R0, R0, 1 ;  /* 0x3f80000000007820 */ /* 0x000fc80000410000 */
[----:B------:R0:W1:Y:S01]  /*17c0*/  F2F.F64.F32 R6, R0 ;  /* 0x0000000000067310 */ /* 0x0000620000201800 */
[----:B------:R-:W-:Y:S05]  /*17d0*/  BRA `(.L_x_622) ;  /* 0x0000000800bc7947 */ /* 0x000fea0003800000 */
.L_x_627:
[----:B------:R0:W5:Y:S01]  /*17e0*/  LDG.E.64 R6, desc[UR36][R4.64] ;  /* 0x0000002404067981 */ /* 0x000162000c1e1b00 */
[----:B------:R-:W-:Y:S05]  /*17f0*/  BRA `(.L_x_622) ;  /* 0x0000000800b47947 */ /* 0x000fea0003800000 */
.L_x_617:
        /* <DEDUP_REMOVED lines=8> */
[----:B------:R-:W2:Y:S01]  /*1880*/  LDG.E.U8 R4, desc[UR36][R4.64] ;  /* 0x0000002404047981 */ /* 0x000ea2000c1e1100 */
[----:B------:R-:W-:Y:S01]  /*1890*/  IMAD.MOV.U32 R6, RZ, RZ, RZ ;  /* 0x000000ffff067224 */ /* 0x000fe200078e00ff */
[----:B--2---:R-:W-:-:S04]  /*18a0*/  ISETP.NE.AND P0, PT, R4, RZ, PT ;  /* 0x000000ff0400720c */ /* 0x004fc80003f05270 */
[----:B------:R-:W-:Y:S01]  /*18b0*/  FSEL R7, RZ, 1.875, !P0 ;  /* 0x3ff00000ff077808 */ /* 0x000fe20004000000 */
[----:B------:R-:W-:Y:S08]  /*18c0*/  BRA `(.L_x_622) ;  /* 0x0000000800807947 */ /* 0x000ff00003800000 */
.L_x_631:
[----:B------:R0:W5:Y:S01]  /*18d0*/  LDG.E.64 R6, desc[UR36][R4.64] ;  /* 0x0000002404067981 */ /* 0x000162000c1e1b00 */
[----:B------:R-:W-:Y:S05]  /*18e0*/  BRA `(.L_x_622) ;  /* 0x0000000800787947 */ /* 0x000fea0003800000 */
.L_x_630:
        /* <DEDUP_REMOVED lines=24> */
[----:B------:R-:W-:-:S05]  /*1a70*/  LOP3.LUT R7, R7, 0x80000000, R0, 0xf8, !PT ;  /* 0x8000000007077812 */ /* 0x000fca00078ef800 */
[----:B------:R-:W-:-:S06]  /*1a80*/  FMUL.FTZ R7, R7, 1 ;  /* 0x3f80000007077820 */ /* 0x000fcc0000410000 */
[----:B------:R-:W0:Y:S01]  /*1a90*/  F2F.F64.F32 R6, R7 ;  /* 0x0000000700067310 */ /* 0x000e220000201800 */
[----:B------:R-:W-:Y:S05]  /*1aa0*/  BRA `(.L_x_622) ;  /* 0x0000000800087947 */ /* 0x000fea0003800000 */
.L_x_633:
        /* <DEDUP_REMOVED lines=10> */
[----:B------:R-:W-:-:S04]  /*1b50*/  SHF.L.U32 R0, R4, 0x18, RZ ;  /* 0x0000001804007819 */ /* 0x000fc800000006ff */
[----:B------:R-:W-:-:S05]  /*1b60*/  LOP3.LUT R0, R3, 0x80000000, R0, 0xf8, !PT ;  /* 0x8000000003007812 */ /* 0x000fca00078ef800 */
[----:B------:R-:W-:-:S04]  /*1b70*/  FMUL.FTZ R0, R0, 1 ;  /* 0x3f80000000007820 */ /* 0x000fc80000410000 */
[----:B------:R0:W1:Y:S01]  /*1b80*/  F2F.F64.F32 R6, R0 ;  /* 0x0000000000067310 */ /* 0x0000620000201800 */
[----:B------:R-:W-:Y:S05]  /*1b90*/  BRA `(.L_x_622) ;  /* 0x0000000400cc7947 */ /* 0x000fea0003800000 */
.L_x_632:
[----:B------:R-:W2:Y:S02]  /*1ba0*/  LDG.E.U16 R0, desc[UR36][R4.64] ;  /* 0x0000002404007981 */ /* 0x000ea4000c1e1500 */
[----:B--2---:R-:W-:-:S04]  /*1bb0*/  IMAD.U32 R0, R0, 0x10000, RZ ;  /* 0x0001000000007824 */ /* 0x004fc800078e00ff */
[----:B------:R-:W-:-:S04]  /*1bc0*/  FMUL.FTZ R0, R0, 1 ;  /* 0x3f80000000007820 */ /* 0x000fc80000410000 */
[----:B------:R0:W1:Y:S01]  /*1bd0*/  F2F.F64.F32 R6, R0 ;  /* 0x0000000000067310 */ /* 0x0000620000201800 */
[----:B------:R-:W-:Y:S05]  /*1be0*/  BRA `(.L_x_622) ;  /* 0x0000000400b87947 */ /* 0x000fea0003800000 */
.L_x_629:
        /* <DEDUP_REMOVED lines=9> */
[----:B--2---:R0:W1:Y:S01]  /*1c80*/  I2F.F64.U16 R6, R4 ;  /* 0x0000000400067312 */ /* 0x0040620000101800 */
[----:B------:R-:W-:Y:S05]  /*1c90*/  BRA `(.L_x_622) ;  /* 0x00000004008c7947 */ /* 0x000fea0003800000 */
.L_x_636:
[----:B------:R-:W2:Y:S01]  /*1ca0*/  LDG.E.U8 R3, desc[UR36][R4.64] ;  /* 0x0000002404037981 */ /* 0x000ea2000c1e1100 */
[----:B------:R-:W-:Y:S01]  /*1cb0*/  BSSY B0, `(.L_x_637) ;  /* 0x0000018000007945 */ /* 0x000fe20003800000 */
        /* <DEDUP_REMOVED lines=19> */
.L_x_640:
[----:B------:R-:W-:Y:S05]  /*1df0*/  BSYNC B1 ;  /* 0x0000000000017941 */ /* 0x000fea0003800000 */
.L_x_639:
[----:B------:R-:W-:Y:S01]  /*1e00*/  LEA R5, R0, 0x3b800000, 0x17 ;  /* 0x3b80000000057811 */ /* 0x000fe200078eb8ff */
[----:B------:R-:W-:-:S05]  /*1e10*/  IMAD.SHL.U32 R0, R3, 0x100000, RZ ;  /* 0x0010000003007824 */ /* 0x000fca00078e00ff */
[----:B------:R-:W-:-:S07]  /*1e20*/  LOP3.LUT R0, R5, R0, R6, 0xfe, !PT ;  /* 0x0000000005007212 */ /* 0x000fce00078efe06 */
.L_x_638:
[----:B------:R-:W-:Y:S05]  /*1e30*/  BSYNC B0 ;  /* 0x0000000000007941 */ /* 0x000fea0003800000 */
.L_x_637:
[----:B------:R-:W-:-:S04]  /*1e40*/  FMUL.FTZ R0, R0, 1 ;  /* 0x3f80000000007820 */ /* 0x000fc80000410000 */
[----:B------:R2:W3:Y:S01]  /*1e50*/  F2F.F64.F32 R6, R0 ;  /* 0x0000000000067310 */ /* 0x0004e20000201800 */
[----:B------:R-:W-:Y:S05]  /*1e60*/  BRA `(.L_x_622) ;  /* 0x0000000400187947 */ /* 0x000fea0003800000 */
.L_x_635:
        /* <DEDUP_REMOVED lines=21> */
.L_x_644:
[----:B------:R-:W-:Y:S05]  /*1fc0*/  BSYNC B1 ;  /* 0x0000000000017941 */ /* 0x000fea0003800000 */
.L_x_643:
[----:B------:R-:W-:Y:S01]  /*1fd0*/  LEA R5, R0, 0x37800000, 0x17 ;  /* 0x3780000000057811 */ /* 0x000fe200078eb8ff */
[----:B------:R-:W-:-:S05]  /*1fe0*/  IMAD.SHL.U32 R0, R3, 0x200000, RZ ;  /* 0x0020000003007824 */ /* 0x000fca00078e00ff */
[----:B------:R-:W-:-:S07]  /*1ff0*/  LOP3.LUT R0, R5, R0, R6, 0xfe, !PT ;  /* 0x0000000005007212 */ /* 0x000fce00078efe06 */
.L_x_642:
[----:B------:R-:W-:Y:S05]  /*2000*/  BSYNC B0 ;  /* 0x0000000000007941 */ /* 0x000fea0003800000 */
.L_x_641:
[----:B------:R-:W-:-:S04]  /*2010*/  FMUL.FTZ R0, R0, 1 ;  /* 0x3f80000000007820 */ /* 0x000fc80000410000 */
[----:B------:R4:W0:Y:S01]  /*2020*/  F2F.F64.F32 R6, R0 ;  /* 0x0000000000067310 */ /* 0x0008220000201800 */
[----:B------:R-:W-:Y:S05]  /*2030*/  BRA `(.L_x_622) ;  /* 0x0000000000a47947 */ /* 0x000fea0003800000 */
.L_x_634:
[----:B------:R-:W-:-:S13]  /*2040*/  ISETP.NE.AND P0, PT, R3, 0x1c, PT ;  /* 0x0000001c0300780c */ /* 0x000fda0003f05270 */
[----:B------:R-:W-:Y:S05]  /*2050*/  @!P0 BRA `(.L_x_645) ;  /* 0x0000000000948947 */ /* 0x000fea0003800000 */
[----:B------:R-:W-:-:S13]  /*2060*/  ISETP.NE.AND P0, PT, R3, 0x1d, PT ;  /* 0x0000001d0300780c */ /* 0x000fda0003f05270 */
[----:B------:R-:W-:Y:S05]  /*2070*/  @!P0 BRA `(.L_x_646) ;  /* 0x0000000000808947 */ /* 0x000fea0003800000 */
[----:B------:R-:W-:-:S13]  /*2080*/  ISETP.NE.AND P0, PT, R3, 0x2c, PT ;  /* 0x0000002c0300780c */ /* 0x000fda0003f05270 */
[----:B------:R-:W-:Y:S05]  /*2090*/  @P0 BRA `(.L_x_621) ;  /* 0x0000000000300947 */ /* 0x000fea0003800000 */
[----:B------:R-:W2:Y:S01]  /*20a0*/  LDG.E.U8 R4, desc[UR36][R4.64] ;  /* 0x0000002404047981 */ /* 0x000ea2000c1e1100 */
[----:B------:R-:W-:Y:S01]  /*20b0*/  BSSY B0, `(.L_x_647) ;  /* 0x0000007000007945 */ /* 0x000fe20003800000 */
[----:B------:R-:W-:Y:S01]  /*20c0*/  IMAD.MOV.U32 R0, RZ, RZ, 0x400000 ;  /* 0x00400000ff007424 */ /* 0x000fe200078e00ff */
[----:B--2---:R-:W-:-:S13]  /*20d0*/  ISETP.NE.AND P0, PT, R4, RZ, PT ;  /* 0x000000ff0400720c */ /* 0x004fda0003f05270 */
[----:B------:R-:W-:Y:S05]  /*20e0*/  @!P0 BRA `(.L_x_648) ;  /* 0x00000000000c8947 */ /* 0x000fea0003800000 */
[----:B------:R-:W-:-:S13]  /*20f0*/  ISETP.NE.AND P0, PT, R4, 0xff, PT ;  /* 0x000000ff0400780c */ /* 0x000fda0003f05270 */
[----:B------:R-:W-:Y:S02]  /*2100*/  @!P0 IMAD.MOV.U32 R0, RZ, RZ, 0x7f800001 ;  /* 0x7f800001ff008424 */ /* 0x000fe400078e00ff */
[----:B------:R-:W-:-:S07]  /*2110*/  @P0 IMAD.SHL.U32 R0, R4, 0x800000, RZ ;  /* 0x0080000004000824 */ /* 0x000fce00078e00ff */
.L_x_648:
[----:B------:R-:W-:Y:S05]  /*2120*/  BSYNC B0 ;  /* 0x0000000000007941 */ /* 0x000fea0003800000 */
.L_x_647:
[----:B------:R-:W-:-:S04]  /*2130*/  FMUL.FTZ R0, R0, 1 ;  /* 0x3f80000000007820 */ /* 0x000fc80000410000 */
[----:B------:R0:W1:Y:S01]  /*2140*/  F2F.F64.F32 R6, R0 ;  /* 0x0000000000067310 */ /* 0x0000620000201800 */
[----:B------:R-:W-:Y:S05]  /*2150*/  BRA `(.L_x_622) ;  /* 0x00000000005c7947 */ /* 0x000fea0003800000 */
.L_x_621:
[----:B------:R-:W-:Y:S01]  /*2160*/  MOV R14, 0x0 ;  /* 0x00000000000e7802 */ /* 0x000fe20000000f00 */
[----:B------:R-:W-:Y:S01]  /*2170*/  ULDC.64 UR4, c[0x4][0x108] ;  /* 0x0100420000047ab9 */ /* 0x000fe20000000a00 */
[----:B------:R-:W-:Y:S01]  /*2180*/  ULDC.64 UR6, c[0x4][0x8] ;  /* 0x0100020000067ab9 */ /* 0x000fe20000000a00 */
[----:B------:R-:W-:Y:S01]  /*2190*/  IMAD.U32 R4, RZ, RZ, UR4 ;  /* 0x00000004ff047e24 */ /* 0x000fe2000f8e00ff */
[----:B------:R-:W-:Y:S01]  /*21a0*/  MOV R5, UR5 ;  /* 0x0000000500057c02 */ /* 0x000fe20008000f00 */
[----:B------:R-:W-:Y:S01]  /*21b0*/  ULDC.64 UR4, c[0x4][0x110] ;  /* 0x0100440000047ab9 */ /* 0x000fe20000000a00 */
[----:B------:R-:W0:Y:S01]  /*21c0*/  LDC.64 R14, c[0x4][R14] ;  /* 0x010000000e0e7b82 */ /* 0x000e220000000a00 */
[----:B------:R-:W-:Y:S02]  /*21d0*/  IMAD.U32 R6, RZ, RZ, UR4 ;  /* 0x00000004ff067e24 */ /* 0x000fe4000f8e00ff */
[----:B------:R-:W-:Y:S02]  /*21e0*/  IMAD.U32 R7, RZ, RZ, UR5 ;  /* 0x00000005ff077e24 */ /* 0x000fe4000f8e00ff */
[----:B------:R-:W-:-:S02]  /*21f0*/  IMAD.U32 R10, RZ, RZ, UR6 ;  /* 0x00000006ff0a7e24 */ /* 0x000fc4000f8e00ff */
[----:B------:R-:W-:Y:S02]  /*2200*/  IMAD.U32 R11, RZ, RZ, UR7 ;  /* 0x00000007ff0b7e24 */ /* 0x000fe4000f8e00ff */
[----:B------:R-:W-:Y:S02]  /*2210*/  IMAD.MOV.U32 R8, RZ, RZ, 0x4e ;  /* 0x0000004eff087424 */ /* 0x000fe400078e00ff */
[----:B------:R-:W-:Y:S02]  /*2220*/  IMAD.MOV.U32 R12, RZ, RZ, 0x1 ;  /* 0x00000001ff0c7424 */ /* 0x000fe400078e00ff */
[----:B------:R-:W-:-:S07]  /*2230*/  IMAD.MOV.U32 R13, RZ, RZ, RZ ;  /* 0x000000ffff0d7224 */ /* 0x000fce00078e00ff */
[----:B------:R-:W-:-:S07]  /*2240*/  LEPC R20, `(.L_x_649) ;  /* 0x000000001014794e */ /* 0x000fce0000000000 */
[----:B0-----:R-:W-:Y:S05]  /*2250*/  CALL.ABS.NOINC R14 ;  /* 0x000000000e007343 */ /* 0x001fea0003c00000 */
.L_x_649:
[----:B------:R-:W-:Y:S01]  /*2260*/  CS2R R6, SRZ ;  /* 0x0000000000067805 */ /* 0x000fe2000001ff00 */
[----:B------:R-:W-:Y:S06]  /*2270*/  BRA `(.L_x_622) ;  /* 0x0000000000147947 */ /* 0x000fec0003800000 */
.L_x_646:
[----:B------:R-:W2:Y:S02]  /*2280*/  LDG.E.64 R6, desc[UR36][R4.64] ;  /* 0x0000002404067981 */ /* 0x000ea4000c1e1b00 */
[----:B--2---:R-:W0:Y:S01]  /*2290*/  I2F.F64.U64 R6, R6 ;  /* 0x0000000600067312 */ /* 0x004e220000301800 */
[----:B------:R-:W-:Y:S05]  /*22a0*/  BRA `(.L_x_622) ;  /* 0x0000000000087947 */ /* 0x000fea0003800000 */
.L_x_645:
[----:B------:R-:W2:Y:S02]  /*22b0*/  LDG.E R4, desc[UR36][R4.64] ;  /* 0x0000002404047981 */ /* 0x000ea4000c1e1900 */
[----:B--2---:R0:W1:Y:S02]  /*22c0*/  I2F.F64.U32 R6, R4 ;  /* 0x0000000400067312 */ /* 0x0040640000201800 */
.L_x_622:
[----:B------:R-:W1:Y:S01]  /*22d0*/  LDC.64 R8, c[0x0][0x420] ;  /* 0x00010800ff087b82 */ /* 0x000e620000000a00 */
[----:B------:R-:W-:Y:S01]  /*22e0*/  BSSY B0, `(.L_x_650) ;  /* 0x000001f000007945 */ /* 0x000fe20003800000 */
[----:B0-----:R-:W-:Y:S02]  /*22f0*/  IMAD.MOV.U32 R4, RZ, RZ, 0x0 ;  /* 0x00000000ff047424 */ /* 0x001fe400078e00ff */
[----:B------:R-:W-:Y:S01]  /*2300*/  IMAD.MOV.U32 R5, RZ, RZ, 0x3ff00000 ;  /* 0x3ff00000ff057424 */ /* 0x000fe200078e00ff */
[----:B-1-3-5:R-:W-:-:S14]  /*2310*/  DSETP.GT.AND P0, PT, R6, R8, PT ;  /* 0x000000080600722a */ /* 0x02afdc0003f04000 */
[----:B------:R-:W-:Y:S05]  /*2320*/  @!P0 BRA `(.L_x_651) ;  /* 0x0000000000688947 */ /* 0x000fea0003800000 */
[----:B------:R-:W-:Y:S01]  /*2330*/  UMOV UR4, 0x9abcaf48 ;  /* 0x9abcaf4800047882 */ /* 0x000fe20000000000 */
[----:B------:R-:W-:Y:S01]  /*2340*/  UMOV UR5, 0x3e7ad7f2 ;  /* 0x3e7ad7f200057882 */ /* 0x000fe20000000000 */
[----:B------:R-:W-:Y:S01]  /*2350*/  IMAD.MOV.U32 R4, RZ, RZ, 0x1 ;  /* 0x00000001ff047424 */ /* 0x000fe200078e00ff */
[----:B------:R-:W-:Y:S01]  /*2360*/  DADD R6, R6, UR4 ;  /* 0x0000000406067e29 */ /* 0x000fe20008000000 */
[----:B--2-4-:R-:W0:Y:S01]  /*2370*/  LDC R0, c[0x0][0x424] ;  /* 0x00010900ff007b82 */ /* 0x014e220000000800 */
[----:B------:R-:W-:Y:S04]  /*2380*/  BSSY B1, `(.L_x_651) ;  /* 0x0000014000017945 */ /* 0x000fe80003800000 */
[----:B------:R-:W1:Y:S02]  /*2390*/  MUFU.RCP64H R5, R7 ;  /* 0x0000000700057308 */ /* 0x000e640000001800 */
[----:B-1----:R-:W-:Y:S01]  /*23a0*/  DFMA R10, -R6, R4, 1 ;  /* 0x3ff00000060a742b */ /* 0x002fe20000000104 */
[----:B0-----:R-:W-:-:S07]  /*23b0*/  FSETP.GEU.AND P1, PT, |R0|, 6.5827683646048100446e-37, PT ;  /* 0x036000000000780b */ /* 0x001fce0003f2e200 */
[----:B------:R-:W-:-:S08]  /*23c0*/  DFMA R10, R10, R10, R10 ;  /* 0x0000000a0a0a722b */ /* 0x000fd0000000000a */
[----:B------:R-:W-:-:S08]  /*23d0*/  DFMA R10, R4, R10, R4 ;  /* 0x0000000a040a722b */ /* 0x000fd00000000004 */
[----:B------:R-:W-:-:S08]  /*23e0*/  DFMA R4, -R6, R10, 1 ;  /* 0x3ff000000604742b */ /* 0x000fd0000000010a */
[----:B------:R-:W-:-:S08]  /*23f0*/  DFMA R4, R10, R4, R10 ;  /* 0x000000040a04722b */ /* 0x000fd0000000000a */
[----:B------:R-:W-:-:S08]  /*2400*/  DMUL R10, R4, R8 ;  /* 0x00000008040a7228 */ /* 0x000fd00000000000 */
[----:B------:R-:W-:-:S08]  /*2410*/  DFMA R8, -R6, R10, R8 ;  /* 0x0000000a0608722b */ /* 0x000fd00000000108 */
[----:B------:R-:W-:-:S10]  /*2420*/  DFMA R4, R4, R8, R10 ;  /* 0x000000080404722b */ /* 0x000fd4000000000a */
[----:B------:R-:W-:-:S05]  /*2430*/  FFMA R3, RZ, R7, R5 ;  /* 0x00000007ff037223 */ /* 0x000fca0000000005 */
[----:B------:R-:W-:-:S13]  /*2440*/  FSETP.GT.AND P0, PT, |R3|, 1.469367938527859385e-39, PT ;  /* 0x001000000300780b */ /* 0x000fda0003f04200 */
[----:B------:R-:W-:Y:S05]  /*2450*/  @P0 BRA P1, `(.L_x_652) ;  /* 0x0000000000180947 */ /* 0x000fea0000800000 */
[----:B------:R-:W-:Y:S01]  /*2460*/  IMAD.MOV.U32 R4, RZ, RZ, R6 ;  /* 0x000000ffff047224 */ /* 0x000fe200078e0006 */
[----:B------:R-:W-:Y:S01]  /*2470*/  MOV R0, 0x24a0 ;  /* 0x000024a000007802 */ /* 0x000fe20000000f00 */
[----:B------:R-:W-:-:S07]  /*2480*/  IMAD.MOV.U32 R5, RZ, RZ, R7 ;  /* 0x000000ffff057224 */ /* 0x000fce00078e0007 */
[----:B------:R-:W-:Y:S05]  /*2490*/  CALL.REL.NOINC `($__internal_0_$__cuda_sm20_div_rn_f64_full) ;  /* 0x000000b000907944 */ /* 0x000fea0003c00000 */
[----:B------:R-:W-:Y:S02]  /*24a0*/  IMAD.MOV.U32 R4, RZ, RZ, R8 ;  /* 0x000000ffff047224 */ /* 0x000fe400078e0008 */
[----:B------:R-:W-:-:S07]  /*24b0*/  IMAD.MOV.U32 R5, RZ, RZ, R3 ;  /* 0x000000ffff057224 */ /* 0x000fce00078e0003 */
.L_x_652:
[----:B------:R-:W-:Y:S05]  /*24c0*/  BSYNC B1 ;  /* 0x0000000000017941 */ /* 0x000fea0003800000 */
.L_x_651:
[----:B------:R-:W-:Y:S05]  /*24d0*/  BSYNC B0 ;  /* 0x0000000000007941 */ /* 0x000fea0003800000 */
.L_x_650:
[----:B------:R-:W2:Y:S02]  /*24e0*/  LDC.U8 R3, c[0x0][0x430] ;  /* 0x00010c00ff037b82 */ /* 0x000ea40000000000 */
[----:B--2-4-:R-:W-:-:S04]  /*24f0*/  PRMT R0, R3, 0x9910, RZ ;  /* 0x0000991003007816 */ /* 0x014fc800000000ff */
        /* <DEDUP_REMOVED lines=10> */
[----:B------:R-:W0:Y:S02]  /*25a0*/  F2I.F64.TRUNC R5, R4 ;  /* 0x0000000400057311 */ /* 0x000e24000030d100 */
[----:B0-----:R0:W-:Y:S01]  /*25b0*/  STG.E.U8 desc[UR36][R16.64], R5 ;  /* 0x0000000510007986 */ /* 0x0011e2000c101124 */
[----:B------:R-:W-:Y:S05]  /*25c0*/  BRA `(.L_x_658) ;  /* 0x0000001000087947 */ /* 0x000fea0003800000 */
.L_x_656:
[----:B------:R-:W0:Y:S02]  /*25d0*/  F2I.S64.F64.TRUNC R4, R4 ;  /* 0x0000000400047311 */ /* 0x000e24000030d900 */
[----:B0-----:R-:W-:-:S05]  /*25e0*/  IMAD.MOV.U32 R3, RZ, RZ, R4 ;  /* 0x000000ffff037224 */ /* 0x001fca00078e0004 */
[----:B------:R0:W-:Y:S01]  /*25f0*/  STG.E.U8 desc[UR36][R16.64], R3 ;  /* 0x0000000310007986 */ /* 0x0001e2000c101124 */
[----:B------:R-:W-:Y:S05]  /*2600*/  BRA `(.L_x_658) ;  /* 0x0000000c00f87947 */ /* 0x000fea0003800000 */
.L_x_655:
[----:B------:R-:W-:-:S13]  /*2610*/  ISETP.NE.AND P0, PT, R0, 0x2, PT ;  /* 0x000000020000780c */ /* 0x000fda0003f05270 */
[----:B------:R-:W-:Y:S05]  /*2620*/  @!P0 BRA `(.L_x_659) ;  /* 0x0000000000288947 */ /* 0x000fea0003800000 */
[----:B------:R-:W-:-:S13]  /*2630*/  ISETP.NE.AND P0, PT, R0, 0x3, PT ;  /* 0x000000030000780c */ /* 0x000fda0003f05270 */
[----:B------:R-:W-:Y:S05]  /*2640*/  @!P0 BRA `(.L_x_660) ;  /* 0x0000000000148947 */ /* 0x000fea0003800000 */
[----:B------:R-:W-:-:S13]  /*2650*/  ISETP.NE.AND P0, PT, R0, 0x4, PT ;  /* 0x000000040000780c */ /* 0x000fda0003f05270 */
[----:B------:R-:W-:Y:S05]  /*2660*/  @P0 BRA `(.L_x_657) ;  /* 0x0000000c00880947 */ /* 0x000fea0003800000 */
[----:B------:R-:W0:Y:S02]  /*2670*/  F2I.S64.F64.TRUNC R4, R4 ;  /* 0x0000000400047311 */ /* 0x000e24000030d900 */
[----:B0-----:R0:W-:Y:S01]  /*2680*/  STG.E.64 desc[UR36][R16.64], R4 ;  /* 0x0000000410007986 */ /* 0x0011e2000c101b24 */
[----:B------:R-:W-:Y:S05]  /*2690*/  BRA `(.L_x_658) ;  /* 0x0000000c00d47947 */ /* 0x000fea0003800000 */
.L_x_660:
[----:B------:R-:W0:Y:S02]  /*26a0*/  F2I.F64.TRUNC R5, R4 ;  /* 0x0000000400057311 */ /* 0x000e24000030d100 */
[----:B0-----:R0:W-:Y:S01]  /*26b0*/  STG.E desc[UR36][R16.64], R5 ;  /* 0x0000000510007986 */ /* 0x0011e2000c101924 */
[----:B------:R-:W-:Y:S05]  /*26c0*/  BRA `(.L_x_658) ;  /* 0x0000000c00c87947 */ /* 0x000fea0003800000 */
.L_x_659:
[----:B------:R-:W0:Y:S02]  /*26d0*/  F2I.F64.TRUNC R5, R4 ;  /* 0x0000000400057311 */ /* 0x000e24000030d100 */
[----:B0-----:R0:W-:Y:S01]  /*26e0*/  STG.E.U16 desc[UR36][R16.64], R5 ;  /* 0x0000000510007986 */ /* 0x0011e2000c101524 */
[----:B------:R-:W-:Y:S05]  /*26f0*/  BRA `(.L_x_658) ;  /* 0x0000000c00bc7947 */ /* 0x000fea0003800000 */
.L_x_654:
[----:B------:R-:W-:-:S13]  /*2700*/  ISETP.GT.AND P0, PT, R0, 0x6, PT ;  /* 0x000000060000780c */ /* 0x000fda0003f04270 */
[----:B------:R-:W-:Y:S05]  /*2710*/  @P0 BRA `(.L_x_661) ;  /* 0x00000000004c0947 */ /* 0x000fea0003800000 */
[----:B------:R-:W-:-:S13]  /*2720*/  ISETP.NE.AND P0, PT, R0, 0x5, PT ;  /* 0x000000050000780c */ /* 0x000fda0003f05270 */
[----:B------:R-:W-:Y:S05]  /*2730*/  @!P0 BRA `(.L_x_662) ;  /* 0x0000000000248947 */ /* 0x000fea0003800000 */
[----:B------:R-:W-:-:S13]  /*2740*/  ISETP.NE.AND P0, PT, R0, 0x6, PT ;  /* 0x000000060000780c */ /* 0x000fda0003f05270 */
[----:B------:R-:W-:Y:S05]  /*2750*/  @P0 BRA `(.L_x_657) ;  /* 0x0000000c004c0947 */ /* 0x000fea0003800000 */
[----:B------:R-:W-:Y:S01]  /*2760*/  UMOV UR4, 0xf0000000 ;  /* 0xf000000000047882 */ /* 0x000fe20000000000 */
[----:B------:R-:W-:Y:S01]  /*2770*/  UMOV UR5, 0x380fffff ;  /* 0x380fffff00057882 */ /* 0x000fe20000000000 */
[----:B------:R-:W0:Y:S01]  /*2780*/  F2F.F32.F64 R3, R4 ;  /* 0x0000000400037310 */ /* 0x000e220000301000 */
[----:B------:R-:W-:-:S14]  /*2790*/  DSETP.GEU.AND P0, PT, |R4|, UR4, PT ;  /* 0x0000000404007e2a */ /* 0x000fdc000bf0e200 */
[----:B0-----:R-:W-:-:S05]  /*27a0*/  @!P0 FMUL R3, R3, 1.175494350822287508e-38 ;  /* 0x0080000003038820 */ /* 0x001fca0000400000 */
[----:B------:R0:W-:Y:S01]  /*27b0*/  STG.E desc[UR36][R16.64], R3 ;  /* 0x0000000310007986 */ /* 0x0001e2000c101924 */
[----:B------:R-:W-:Y:S05]  /*27c0*/  BRA `(.L_x_658) ;  /* 0x0000000c00887947 */ /* 0x000fea0003800000 */
.L_x_662:
[----:B------:R-:W-:Y:S01]  /*27d0*/  UMOV UR4, 0xf0000000 ;  /* 0xf000000000047882 */ /* 0x000fe20000000000 */
[----:B------:R-:W-:Y:S01]  /*27e0*/  UMOV UR5, 0x380fffff ;  /* 0x380fffff00057882 */ /* 0x000fe20000000000 */
[----:B------:R-:W0:Y:S01]  /*27f0*/  F2F.F32.F64 R0, R4 ;  /* 0x0000000400007310 */ /* 0x000e220000301000 */
[----:B------:R-:W-:-:S14]  /*2800*/  DSETP.GEU.AND P0, PT, |R4|, UR4, PT ;  /* 0x0000000404007e2a */ /* 0x000fdc000bf0e200 */
[----:B0-----:R-:W-:-:S05]  /*2810*/  @!P0 FMUL R0, R0, 1.175494350822287508e-38 ;  /* 0x0080000000008820 */ /* 0x001fca0000400000 */
[----:B------:R-:W-:-:S05]  /*2820*/  F2FP.F16.F32.PACK_AB R0, RZ, R0 ;  /* 0x00000000ff00723e */ /* 0x000fca00000000ff */
[----:B------:R0:W-:Y:S01]  /*2830*/  STG.E.U16 desc[UR36][R16.64], R0 ;  /* 0x0000000010007986 */ /* 0x0001e2000c101524 */
[----:B------:R-:W-:Y:S05]  /*2840*/  BRA `(.L_x_658) ;  /* 0x0000000c00687947 */ /* 0x000fea0003800000 */
.L_x_661:
[----:B------:R-:W-:-:S13]  /*2850*/  ISETP.NE.AND P0, PT, R0, 0x7, PT ;  /* 0x000000070000780c */ /* 0x000fda0003f05270 */
[----:B------:R-:W-:Y:S05]  /*2860*/  @!P0 BRA `(.L_x_663) ;  /* 0x0000000000548947 */ /* 0x000fea0003800000 */
[----:B------:R-:W-:-:S13]  /*2870*/  ISETP.NE.AND P0, PT, R0, 0x8, PT ;  /* 0x000000080000780c */ /* 0x000fda0003f05270 */
[----:B------:R-:W-:Y:S05]  /*2880*/  @!P0 BRA `(.L_x_664) ;  /* 0x0000000000288947 */ /* 0x000fea0003800000 */
[----:B------:R-:W-:-:S13]  /*2890*/  ISETP.NE.AND P0, PT, R0, 0x9, PT ;  /* 0x000000090000780c */ /* 0x000fda0003f05270 */
[----:B------:R-:W-:Y:S05]  /*28a0*/  @P0 BRA `(.L_x_657) ;  /* 0x0000000800f80947 */ /* 0x000fea0003800000 */
[----:B------:R-:W-:Y:S01]  /*28b0*/  UMOV UR4, 0xf0000000 ;  /* 0xf000000000047882 */ /* 0x000fe20000000000 */
[----:B------:R-:W-:Y:S01]  /*28c0*/  UMOV UR5, 0x380fffff ;  /* 0x380fffff00057882 */ /* 0x000fe20000000000 */
[----:B------:R-:W0:Y:S01]  /*28d0*/  F2F.F32.F64 R6, R4 ;  /* 0x0000000400067310 */ /* 0x000e220000301000 */
[----:B------:R-:W-:Y:S01]  /*28e0*/  DSETP.GEU.AND P0, PT, |R4|, UR4, PT ;  /* 0x0000000404007e2a */ /* 0x000fe2000bf0e200 */
[----:B------:R-:W-:-:S13]  /*28f0*/  MOV R7, RZ ;  /* 0x000000ff00077202 */ /* 0x000fda0000000f00 */
[----:B0-----:R-:W-:-:S05]  /*2900*/  @!P0 FMUL R6, R6, 1.175494350822287508e-38 ;  /* 0x0080000006068820 */ /* 0x001fca0000400000 */
[----:B------:R0:W-:Y:S01]  /*2910*/  STG.E.64 desc[UR36][R16.64], R6 ;  /* 0x0000000610007986 */ /* 0x0001e2000c101b24 */
[----:B------:R-:W-:Y:S05]  /*2920*/  BRA `(.L_x_658) ;  /* 0x0000000c00307947 */ /* 0x000fea0003800000 */
.L_x_664:
[----:B------:R-:W-:Y:S01]  /*2930*/  UMOV UR4, 0xf0000000 ;  /* 0xf000000000047882 */ /* 0x000fe20000000000 */
[----:B------:R-:W-:Y:S01]  /*2940*/  UMOV UR5, 0x380fffff ;  /* 0x380fffff00057882 */ /* 0x000fe20000000000 */
[----:B------:R-:W0:Y:S01]  /*2950*/  F2F.F32.F64 R0, R4 ;  /* 0x0000000400007310 */ /* 0x000e220000301000 */
[----:B------:R-:W-:-:S14]  /*2960*/  DSETP.GEU.AND P0, PT, |R4|, UR4, PT ;  /* 0x0000000404007e2a */ /* 0x000fdc000bf0e200 */
[----:B0-----:R-:W-:-:S05]  /*2970*/  @!P0 FMUL R0, R0, 1.175494350822287508e-38 ;  /* 0x0080000000008820 */ /* 0x001fca0000400000 */
[----:B------:R-:W-:-:S04]  /*2980*/  F2FP.F16.F32.PACK_AB R3, RZ, R0 ;  /* 0x00000000ff03723e */ /* 0x000fc800000000ff */
[----:B------:R-:W-:-:S05]  /*2990*/  PRMT R3, R3, 0x5410, RZ ;  /* 0x0000541003037816 */ /* 0x000fca00000000ff */
[----:B------:R0:W-:Y:S01]  /*29a0*/  STG.E desc[UR36][R16.64], R3 ;  /* 0x0000000310007986 */ /* 0x0001e2000c101924 */
[----:B------:R-:W-:Y:S05]  /*29b0*/  BRA `(.L_x_658) ;  /* 0x0000000c000c7947 */ /* 0x000fea0003800000 */
.L_x_663:
[----:B------:R0:W-:Y:S01]  /*29c0*/  STG.E.64 desc[UR36][R16.64], R4 ;  /* 0x0000000410007986 */ /* 0x0001e2000c101b24 */
[----:B------:R-:W-:Y:S05]  /*29d0*/  BRA `(.L_x_658) ;  /* 0x0000000c00047947 */ /* 0x000fea0003800000 */
.L_x_653:
        /* <DEDUP_REMOVED lines=8> */
[----:B------:R-:W-:-:S06]  /*2a60*/  DSETP.NEU.AND P0, PT, R4, RZ, PT ;  /* 0x000000ff0400722a */ /* 0x000fcc0003f0d000 */
[----:B------:R-:W-:-:S05]  /*2a70*/  SEL R3, RZ, 0x1, !P0 ;  /* 0x00000001ff037807 */ /* 0x000fca0004000000 */
[----:B------:R0:W-:Y:S01]  /*2a80*/  STG.E.U8 desc[UR36][R16.64], R3 ;  /* 0x0000000310007986 */ /* 0x0001e2000c101124 */
[----:B------:R-:W-:Y:S05]  /*2a90*/  BRA `(.L_x_658) ;  /* 0x0000000800d47947 */ /* 0x000fea0003800000 */
.L_x_667:
[----:B------:R-:W-:-:S05]  /*2aa0*/  CS2R R6, SRZ ;  /* 0x0000000000067805 */ /* 0x000fca000001ff00 */
[----:B------:R0:W-:Y:S01]  /*2ab0*/  STG.E.128 desc[UR36][R16.64], R4 ;  /* 0x0000000410007986 */ /* 0x0001e2000c101d24 */
[----:B------:R-:W-:Y:S05]  /*2ac0*/  BRA `(.L_x_658) ;  /* 0x0000000800c87947 */ /* 0x000fea0003800000 */
.L_x_666:
        /* <DEDUP_REMOVED lines=10> */
[----:B------:R-:W-:-:S13]  /*2b70*/  BSSY B0, `(.L_x_670) ;  /* 0x000000f000007945 */ /* 0x000fda0003800000 */
[----:B0-----:R-:W-:-:S05]  /*2b80*/  @!P0 FMUL R9, R9, 1.175494350822287508e-38 ;  /* 0x0080000009098820 */ /* 0x001fca0000400000 */
[C---:B------:R-:W-:Y:S02]  /*2b90*/  LOP3.LUT R3, R9.reuse, 0x7fffffff, RZ, 0xc0, !PT ;  /* 0x7fffffff09037812 */ /* 0x040fe400078ec0ff */
        /* <DEDUP_REMOVED lines=12> */
.L_x_671:
[----:B------:R-:W-:Y:S05]  /*2c60*/  BSYNC B0 ;  /* 0x0000000000007941 */ /* 0x000fea0003800000 */
.L_x_670:
[----:B------:R-:W-:-:S05]  /*2c70*/  LOP3.LUT R7, R0, R7, RZ, 0xfc, !PT ;  /* 0x0000000700077212 */ /* 0x000fca00078efcff */
[----:B------:R0:W-:Y:S01]  /*2c80*/  STG.E.U8 desc[UR36][R16.64], R7 ;  /* 0x0000000710007986 */ /* 0x0001e2000c101124 */
[----:B------:R-:W-:Y:S05]  /*2c90*/  BRA `(.L_x_658) ;  /* 0x0000000800547947 */ /* 0x000fea0003800000 */
.L_x_669:
[----:B------:R-:W-:Y:S01]  /*2ca0*/  UMOV UR4, 0xf0000000 ;  /* 0xf000000000047882 */ /* 0x000fe20000000000 */
[----:B------:R-:W-:Y:S01]  /*2cb0*/  UMOV UR5, 0x380fffff ;  /* 0x380fffff00057882 */ /* 0x000fe20000000000 */
[----:B------:R-:W0:Y:S01]  /*2cc0*/  F2F.F32.F64 R7, R4 ;  /* 0x0000000400077310 */ /* 0x000e220000301000 */
[----:B------:R-:W-:Y:S01]  /*2cd0*/  DSETP.GEU.AND P0, PT, |R4|, UR4, PT ;  /* 0x0000000404007e2a */ /* 0x000fe2000bf0e200 */
[----:B------:R-:W-:-:S13]  /*2ce0*/  BSSY B0, `(.L_x_672) ;  /* 0x0000010000007945 */ /* 0x000fda0003800000 */
[----:B0-----:R-:W-:-:S05]  /*2cf0*/  @!P0 FMUL R7, R7, 1.175494350822287508e-38 ;  /* 0x0080000007078820 */ /* 0x001fca0000400000 */
[----:B------:R-:W-:-:S04]  /*2d00*/  LOP3.LUT R3, R7, 0x7fffffff, RZ, 0xc0, !PT ;  /* 0x7fffffff07037812 */ /* 0x000fc800078ec0ff */
        /* <DEDUP_REMOVED lines=10> */
.L_x_673:
[----:B------:R-:W-:Y:S01]  /*2db0*/  IMAD.MOV.U32 R0, RZ, RZ, 0x7f ;  /* 0x0000007fff007424 */ /* 0x000fe200078e00ff */
[----:B------:R-:W-:-:S04]  /*2dc0*/  ISETP.GT.U32.AND P0, PT, R3, 0x7f800000, PT ;  /* 0x7f8000000300780c */ /* 0x000fc80003f04070 */
[----:B------:R-:W-:-:S09]  /*2dd0*/  SEL R0, R0, 0x7c, P0 ;  /* 0x0000007c00007807 */ /* 0x000fd20000000000 */
.L_x_674:
[----:B------:R-:W-:Y:S05]  /*2de0*/  BSYNC B0 ;  /* 0x0000000000007941 */ /* 0x000fea0003800000 */
.L_x_672:
[----:B------:R-:W-:-:S04]  /*2df0*/  LOP3.LUT R3, R7, 0x80000000, RZ, 0xc0, !PT ;  /* 0x8000000007037812 */ /* 0x000fc800078ec0ff */
[----:B------:R-:W-:-:S04]  /*2e00*/  SHF.R.U32.HI R3, RZ, 0x18, R3 ;  /* 0x00000018ff037819 */ /* 0x000fc80000011603 */
[----:B------:R-:W-:-:S05]  /*2e10*/  LOP3.LUT R3, R0, R3, RZ, 0xfc, !PT ;  /* 0x0000000300037212 */ /* 0x000fca00078efcff */
[----:B------:R0:W-:Y:S01]  /*2e20*/  STG.E.U8 desc[UR36][R16.64], R3 ;  /* 0x0000000310007986 */ /* 0x0001e2000c101124 */
[----:B------:R-:W-:Y:S05]  /*2e30*/  BRA `(.L_x_658) ;  /* 0x0000000400ec7947 */ /* 0x000fea0003800000 */
.L_x_668:
[----:B------:R-:W-:Y:S01]  /*2e40*/  UMOV UR4, 0xf0000000 ;  /* 0xf000000000047882 */ /* 0x000fe20000000000 */
[----:B------:R-:W-:Y:S01]  /*2e50*/  UMOV UR5, 0x380fffff ;  /* 0x380fffff00057882 */ /* 0x000fe20000000000 */
[----:B------:R-:W0:Y:S01]  /*2e60*/  F2F.F32.F64 R0, R4 ;  /* 0x0000000400007310 */ /* 0x000e220000301000 */
[----:B------:R-:W-:-:S14]  /*2e70*/  DSETP.GEU.AND P0, PT, |R4|, UR4, PT ;  /* 0x0000000404007e2a */ /* 0x000fdc000bf0e200 */
[----:B0-----:R-:W-:-:S05]  /*2e80*/  @!P0 FMUL R0, R0, 1.175494350822287508e-38 ;  /* 0x0080000000008820 */ /* 0x001fca0000400000 */
[----:B------:R-:W-:-:S05]  /*2e90*/  F2FP.BF16.F32.PACK_AB R0, RZ, R0 ;  /* 0x00000000ff00723e */ /* 0x000fca00000010ff */
[----:B------:R0:W-:Y:S01]  /*2ea0*/  STG.E.U16 desc[UR36][R16.64], R0 ;  /* 0x0000000010007986 */ /* 0x0001e2000c101524 */
[----:B------:R-:W-:Y:S05]  /*2eb0*/  BRA `(.L_x_658) ;  /* 0x0000000400cc7947 */ /* 0x000fea0003800000 */
.L_x_665:
        /* <DEDUP_REMOVED lines=8> */
[----:B------:R-:W0:Y:S02]  /*2f40*/  F2I.U32.F64.TRUNC R5, R4 ;  /* 0x0000000400057311 */ /* 0x000e24000030d000 */
[----:B0-----:R0:W-:Y:S01]  /*2f50*/  STG.E.U16 desc[UR36][R16.64], R5 ;  /* 0x0000000510007986 */ /* 0x0011e2000c101524 */
[----:B------:R-:W-:Y:S05]  /*2f60*/  BRA `(.L_x_658) ;  /* 0x0000000400a07947 */ /* 0x000fea0003800000 */
.L_x_677:
[----:B------:R-:W-:Y:S01]  /*2f70*/  UMOV UR4, 0xf0000000 ;  /* 0xf000000000047882 */ /* 0x000fe20000000000 */
[----:B------:R-:W-:Y:S01]  /*2f80*/  UMOV UR5, 0x380fffff ;  /* 0x380fffff00057882 */ /* 0x000fe20000000000 */
[----:B------:R-:W0:Y:S01]  /*2f90*/  F2F.F32.F64 R7, R4 ;  /* 0x0000000400077310 */ /* 0x000e220000301000 */
[----:B------:R-:W-:Y:S01]  /*2fa0*/  DSETP.GEU.AND P0, PT, |R4|, UR4, PT ;  /* 0x0000000404007e2a */ /* 0x000fe2000bf0e200 */
[----:B------:R-:W-:Y:S01]  /*2fb0*/  BSSY B0, `(.L_x_678) ;  /* 0x0000015000007945 */ /* 0x000fe20003800000 */
[----:B------:R-:W-:-:S12]  /*2fc0*/  IMAD.MOV.U32 R8, RZ, RZ, 0x80 ;  /* 0x00000080ff087424 */ /* 0x000fd800078e00ff */
[----:B0-----:R-:W-:-:S05]  /*2fd0*/  @!P0 FMUL R7, R7, 1.175494350822287508e-38 ;  /* 0x0080000007078820 */ /* 0x001fca0000400000 */
[----:B------:R-:W-:-:S04]  /*2fe0*/  LOP3.LUT R3, R7, 0x7fffffff, RZ, 0xc0, !PT ;  /* 0x7fffffff07037812 */ /* 0x000fc800078ec0ff */
        /* <DEDUP_REMOVED lines=13> */
.L_x_680:
[----:B------:R-:W-:-:S04]  /*30c0*/  LOP3.LUT R3, R7, 0x80000000, RZ, 0xc0, !PT ;  /* 0x8000000007037812 */ /* 0x000fc800078ec0ff */
[----:B------:R-:W-:-:S04]  /*30d0*/  SHF.R.U32.HI R3, RZ, 0x18, R3 ;  /* 0x00000018ff037819 */ /* 0x000fc80000011603 */
[----:B------:R-:W-:-:S04]  /*30e0*/  LOP3.LUT R0, R0, R3, RZ, 0xfc, !PT ;  /* 0x0000000300007212 */ /* 0x000fc800078efcff */
[----:B------:R-:W-:-:S07]  /*30f0*/  PRMT R8, R0, 0x7610, R8 ;  /* 0x0000761000087816 */ /* 0x000fce0000000008 */
.L_x_679:
[----:B------:R-:W-:Y:S05]  /*3100*/  BSYNC B0 ;  /* 0x0000000000007941 */ /* 0x000fea0003800000 */
.L_x_678:
[----:B------:R4:W-:Y:S01]  /*3110*/  STG.E.U8 desc[UR36][R16.64], R8 ;  /* 0x0000000810007986 */ /* 0x0009e2000c101124 */
[----:B------:R-:W-:Y:S05]  /*3120*/  BRA `(.L_x_658) ;  /* 0x0000000400307947 */ /* 0x000fea0003800000 */
.L_x_676:
        /* <DEDUP_REMOVED lines=21> */
.L_x_683:
[----:B------:R-:W-:-:S04]  /*3280*/  LOP3.LUT R3, R7, 0x80000000, RZ, 0xc0, !PT ;  /* 0x8000000007037812 */ /* 0x000fc800078ec0ff */
[----:B------:R-:W-:-:S04]  /*3290*/  SHF.R.U32.HI R3, RZ, 0x18, R3 ;  /* 0x00000018ff037819 */ /* 0x000fc80000011603 */
[----:B------:R-:W-:-:S04]  /*32a0*/  LOP3.LUT R0, R0, R3, RZ, 0xfc, !PT ;  /* 0x0000000300007212 */ /* 0x000fc800078efcff */
[----:B------:R-:W-:-:S07]  /*32b0*/  PRMT R8, R0, 0x7610, R8 ;  /* 0x0000761000087816 */ /* 0x000fce0000000008 */
.L_x_682:
[----:B------:R-:W-:Y:S05]  /*32c0*/  BSYNC B0 ;  /* 0x0000000000007941 */ /* 0x000fea0003800000 */
.L_x_681:
[----:B------:R3:W-:Y:S01]  /*32d0*/  STG.E.U8 desc[UR36][R16.64], R8 ;  /* 0x0000000810007986 */ /* 0x0007e2000c101124 */
[----:B------:R-:W-:Y:S05]  /*32e0*/  BRA `(.L_x_658) ;  /* 0x0000000000c07947 */ /* 0x000fea0003800000 */
.L_x_675:
        /* <DEDUP_REMOVED lines=26> */
.L_x_657:
[----:B------:R-:W-:Y:S01]  /*3490*/  MOV R14, 0x0 ;  /* 0x00000000000e7802 */ /* 0x000fe20000000f00 */
[----:B------:R-:W-:Y:S01]  /*34a0*/  ULDC.64 UR4, c[0x4][0x108] ;  /* 0x0100420000047ab9 */ /* 0x000fe20000000a00 */
[----:B------:R-:W-:Y:S01]  /*34b0*/  ULDC.64 UR6, c[0x4][0x110] ;  /* 0x0100440000067ab9 */ /* 0x000fe20000000a00 */
[----:B------:R-:W-:Y:S02]  /*34c0*/  IMAD.U32 R4, RZ, RZ, UR4 ;  /* 0x00000004ff047e24 */ /* 0x000fe4000f8e00ff */
[----:B------:R-:W-:Y:S01]  /*34d0*/  IMAD.U32 R5, RZ, RZ, UR5 ;  /* 0x00000005ff057e24 */ /* 0x000fe2000f8e00ff */
[----:B------:R-:W0:Y:S01]  /*34e0*/  LDC.64 R14, c[0x4][R14] ;  /* 0x010000000e0e7b82 */ /* 0x000e220000000a00 */
[----:B------:R-:W-:Y:S01]  /*34f0*/  ULDC.64 UR4, c[0x4][0x10] ;  /* 0x0100040000047ab9 */ /* 0x000fe20000000a00 */
[----:B------:R-:W-:Y:S01]  /*3500*/  IMAD.U32 R6, RZ, RZ, UR6 ;  /* 0x00000006ff067e24 */ /* 0x000fe2000f8e00ff */
[----:B------:R-:W-:Y:S01]  /*3510*/  MOV R11, UR5 ;  /* 0x00000005000b7c02 */ /* 0x000fe20008000f00 */
[----:B------:R-:W-:-:S02]  /*3520*/  IMAD.U32 R7, RZ, RZ, UR7 ;  /* 0x00000007ff077e24 */ /* 0x000fc4000f8e00ff */
[----:B------:R-:W-:Y:S02]  /*3530*/  IMAD.U32 R10, RZ, RZ, UR4 ;  /* 0x00000004ff0a7e24 */ /* 0x000fe4000f8e00ff */
[----:B------:R-:W-:Y:S02]  /*3540*/  IMAD.MOV.U32 R8, RZ, RZ, 0x65 ;  /* 0x00000065ff087424 */ /* 0x000fe400078e00ff */
[----:B------:R-:W-:Y:S02]  /*3550*/  IMAD.MOV.U32 R12, RZ, RZ, 0x1 ;  /* 0x00000001ff0c7424 */ /* 0x000fe400078e00ff */
[----:B------:R-:W-:-:S07]  /*3560*/  IMAD.MOV.U32 R13, RZ, RZ, RZ ;  /* 0x000000ffff0d7224 */ /* 0x000fce00078e00ff */
[----:B------:R-:W-:-:S07]  /*3570*/  LEPC R20, `(.L_x_686) ;  /* 0x000000001014794e */ /* 0x000fce0000000000 */
[----:B0-----:R-:W-:Y:S05]  /*3580*/  CALL.ABS.NOINC R14 ;  /* 0x000000000e007343 */ /* 0x001fea0003c00000 */
.L_x_686:
[----:B------:R-:W-:Y:S05]  /*3590*/  BRA `(.L_x_658) ;  /* 0x0000000000147947 */ /* 0x000fea0003800000 */
.L_x_685:
[----:B------:R-:W0:Y:S02]  /*35a0*/  F2I.U64.F64.TRUNC R4, R4 ;  /* 0x0000000400047311 */ /* 0x000e24000030d800 */
[----:B0-----:R2:W-:Y:S01]  /*35b0*/  STG.E.64 desc[UR36][R16.64], R4 ;  /* 0x0000000410007986 */ /* 0x0015e2000c101b24 */
[----:B------:R-:W-:Y:S05]  /*35c0*/  BRA `(.L_x_658) ;  /* 0x0000000000087947 */ /* 0x000fea0003800000 */
.L_x_684:
[----:B------:R-:W0:Y:S02]  /*35d0*/  F2I.U32.F64.TRUNC R5, R4 ;  /* 0x0000000400057311 */ /* 0x000e24000030d000 */
[----:B0-----:R0:W-:Y:S02]  /*35e0*/  STG.E desc[UR36][R16.64], R5 ;  /* 0x0000000510007986 */ /* 0x0011e4000c101924 */
.L_x_658:
[----:B------:R-:W-:-:S04]  /*35f0*/  IMAD R2, R23, 0x200, R2 ;  /* 0x0000020017027824 */ /* 0x000fc800078e0202 */
[----:B------:R-:W-:-:S07]  /*3600*/  VIADD R19, R2, 0x80 ;  /* 0x0000008002137836 */ /* 0x000fce0000000000 */
.L_x_615:
[----:B------:R-:W-:Y:S05]  /*3610*/  BSYNC B6 ;  /* 0x0000000000067941 */ /* 0x000fea0003800000 */
.L_x_614:
        /* <DEDUP_REMOVED lines=307> */
.L_x_689:
        /* <DEDUP_REMOVED lines=19> */
[----:B--2---:R-:W0:Y:S01]  /*4a80*/  I2F.F64.S16 R2, R2 ;  /* 0x0000000200027312 */ /* 0x004e220000101c00 */
[----:B------:R-:W-:Y:S05]  /*4a90*/  BRA `(.L_x_695) ;  /* 0x0000000c007c7947 */ /* 0x000fea0003800000 */
.L_x_693:
[----:B------:R-:W2:Y:S02]  /*4aa0*/  LDG.E.U8 R2, desc[UR36][R4.64] ;  /* 0x0000002404027981 */ /* 0x000ea4000c1e1100 */
[----:B--2---:R-:W0:Y:S01]  /*4ab0*/  I2F.F64.U16 R2, R2 ;  /* 0x0000000200027312 */ /* 0x004e220000101800 */
[----:B------:R-:W-:Y:S05]  /*4ac0*/  BRA `(.L_x_695) ;  /* 0x0000000c00707947 */ /* 0x000fea0003800000 */
.L_x_692:
        /* <DEDUP_REMOVED lines=9> */
.L_x_697:
[----:B------:R-:W2:Y:S02]  /*4b60*/  LDG.E R2, desc[UR36][R4.64] ;  /* 0x0000002404027981 */ /* 0x000ea4000c1e1900 */
[----:B--2---:R-:W0:Y:S01]  /*4b70*/  I2F.F64 R2, R2 ;  /* 0x0000000200027312 */ /* 0x004e220000201c00 */
[----:B------:R-:W-:Y:S05]  /*4b80*/  BRA `(.L_x_695) ;  /* 0x0000000c00407947 */ /* 0x000fea0003800000 */
.L_x_696:
[----:B------:R-:W2:Y:S02]  /*4b90*/  LDG.E.U16 R2, desc[UR36][R4.64] ;  /* 0x0000002404027981 */ /* 0x000ea4000c1e1500 */
[----:B--2---:R-:W0:Y:S01]  /*4ba0*/  I2F.F64.S16 R2, R2 ;  /* 0x0000000200027312 */ /* 0x004e220000101c00 */
[----:B------:R-:W-:Y:S05]  /*4bb0*/  BRA `(.L_x_695) ;  /* 0x0000000c00347947 */ /* 0x000fea0003800000 */
.L_x_691:
        /* <DEDUP_REMOVED lines=10> */
.L_x_699:
[----:B------:R-:W2:Y:S02]  /*4c60*/  LDG.E.U16 R0, desc[UR36][R4.64] ;  /* 0x0000002404007981 */ /* 0x000ea4000c1e1500 */
[----:B--2---:R-:W-:-:S05]  /*4c70*/  HADD2.F32 R0, -RZ, R0.H0_H0 ;  /* 0x20000000ff007230 */ /* 0x004fca0000004100 */
[----:B------:R-:W-:-:S04]  /*4c80*/  FMUL.FTZ R0, R0, 1 ;  /* 0x3f80000000007820 */ /* 0x000fc80000410000 */
[----:B------:R0:W1:Y:S01]  /*4c90*/  F2F.F64.F32 R2, R0 ;  /* 0x0000000000027310 */ /* 0x0000620000201800 */
[----:B------:R-:W-:Y:S05]  /*4ca0*/  BRA `(.L_x_695) ;  /* 0x0000000800f87947 */ /* 0x000fea0003800000 */
.L_x_698:
        /* <DEDUP_REMOVED lines=10> */
.L_x_701:
[----:B------:R-:W2:Y:S02]  /*4d50*/  LDG.E.U16 R4, desc[UR36][R4.64] ;  /* 0x0000002404047981 */ /* 0x000ea4000c1e1500 */
[----:B--2---:R-:W-:-:S05]  /*4d60*/  HADD2.F32 R0, -RZ, R4.H0_H0 ;  /* 0x20000004ff007230 */ /* 0x004fca0000004100 */
[----:B------:R-:W-:-:S04]  /*4d70*/  FMUL.FTZ R0, R0, 1 ;  /* 0x3f80000000007820 */ /* 0x000fc80000410000 */
[----:B------:R0:W1:Y:S01]  /*4d80*/  F2F.F64.F32 R2, R0 ;  /* 0x0000000000027310 */ /* 0x0000620000201800 */
[----:B------:R-:W-:Y:S05]  /*4d90*/  BRA `(.L_x_695) ;  /* 0x0000000800bc7947 */ /* 0x000fea0003800000 */
.L_x_700:
[----:B------:R0:W5:Y:S01]  /*4da0*/  LDG.E.64 R2, desc[UR36][R4.64] ;  /* 0x0000002404027981 */ /* 0x000162000c1e1b00 */
[----:B------:R-:W-:Y:S05]  /*4db0*/  BRA `(.L_x_695) ;  /* 0x0000000800b47947 */ /* 0x000fea0003800000 */
.L_x_690:
        /* <DEDUP_REMOVED lines=13> */
.L_x_704:
[----:B------:R0:W5:Y:S01]  /*4e90*/  LDG.E.64 R2, desc[UR36][R4.64] ;  /* 0x0000002404027981 */ /* 0x000162000c1e1b00 */
[----:B------:R-:W-:Y:S05]  /*4ea0*/  BRA `(.L_x_695) ;  /* 0x0000000800787947 */ /* 0x000fea0003800000 */
.L_x_703:
        /* <DEDUP_REMOVED lines=11> */
[----:B------:R-:W-:-:S04]  /*4f60*/  IADD3 R6, R2, 0x1000000, RZ ;  /* 0x0100000002067810 */ /* 0x000fc80007ffe0ff */
        /* <DEDUP_REMOVED lines=12> */
[----:B------:R-:W-:-:S05]  /*5030*/  LOP3.LUT R3, R3, 0x80000000, R0, 0xf8, !PT ;  /* 0x8000000003037812 */ /* 0x000fca00078ef800 */
[----:B------:R-:W-:-:S06]  /*5040*/  FMUL.FTZ R3, R3, 1 ;  /* 0x3f80000003037820 */ /* 0x000fcc0000410000 */
[----:B------:R-:W0:Y:S01]  /*5050*/  F2F.F64.F32 R2, R3 ;  /* 0x0000000300027310 */ /* 0x000e220000201800 */
[----:B------:R-:W-:Y:S05]  /*5060*/  BRA `(.L_x_695) ;  /* 0x0000000800087947 */ /* 0x000fea0003800000 */
.L_x_706:
[----:B------:R-:W2:Y:S02]  /*5070*/  LDG.E.U8 R3, desc[UR36][R4.64] ;  /* 0x0000002404037981 */ /* 0x000ea4000c1e1100 */
[----:B--2---:R-:W-:-:S05]  /*5080*/  IMAD.SHL.U32 R0, R3, 0x2000000, RZ ;  /* 0x0200000003007824 */ /* 0x004fca00078e00ff */
[----:B------:R-:W-:-:S13]  /*5090*/  ISETP.GE.U32.AND P0, PT, R0, 0x8000000, PT ;  /* 0x080000000000780c */ /* 0x000fda0003f06070 */
[C---:B------:R-:W-:Y:S02]  /*50a0*/  @!P0 IMAD.SHL.U32 R0, R3.reuse, 0x100, RZ ;  /* 0x0000010003008824 */ /* 0x040fe400078e00ff */
[C---:B------:R-:W-:Y:S02]  /*50b0*/  @P0 IMAD.SHL.U32 R2, R3.reuse, 0x200000, RZ ;  /* 0x0020000003020824 */ /* 0x040fe400078e00ff */
[----:B------:R-:W-:Y:S01]  /*50c0*/  IMAD.SHL.U32 R3, R3, 0x1000000, RZ ;  /* 0x0100000003037824 */ /* 0x000fe200078e00ff */
[----:B------:R-:W-:Y:S02]  /*50d0*/  @!P0 LOP3.LUT R0, R0, 0x7f00, RZ, 0xc0, !PT ;  /* 0x00007f0000008812 */ /* 0x000fe400078ec0ff */
[----:B------:R-:W-:Y:S02]  /*50e0*/  @P0 LOP3.LUT R2, R2, 0x70000000, RZ, 0xfc, !PT ;  /* 0x7000000002020812 */ /* 0x000fe400078efcff */
[----:B------:R-:W-:-:S03]  /*50f0*/  @!P0 LOP3.LUT R0, R0, 0x3f000000, RZ, 0xfc, !PT ;  /* 0x3f00000000008812 */ /* 0x000fc600078efcff */
[----:B------:R-:W-:Y:S02]  /*5100*/  @P0 FMUL.FTZ R2, R2, 1.9259299443872358531e-34 ;  /* 0x0780000002020820 */ /* 0x000fe40000410000 */
[----:B------:R-:W-:-:S05]  /*5110*/  @!P0 FADD.FTZ R2, R0, -0.5 ;  /* 0xbf00000000028421 */ /* 0x000fca0000010000 */
[----:B------:R-:W-:-:S05]  /*5120*/  LOP3.LUT R2, R2, 0x80000000, R3, 0xf8, !PT ;  /* 0x8000000002027812 */ /* 0x000fca00078ef803 */
[----:B------:R-:W-:-:S06]  /*5130*/  FMUL.FTZ R2, R2, 1 ;  /* 0x3f80000002027820 */ /* 0x000fcc0000410000 */
[----:B------:R-:W0:Y:S01]  /*5140*/  F2F.F64.F32 R2, R2 ;  /* 0x0000000200027310 */ /* 0x000e220000201800 */
[----:B------:R-:W-:Y:S05]  /*5150*/  BRA `(.L_x_695) ;  /* 0x0000000400cc7947 */ /* 0x000fea0003800000 */
.L_x_705:
[----:B------:R-:W2:Y:S02]  /*5160*/  LDG.E.U16 R0, desc[UR36][R4.64] ;  /* 0x0000002404007981 */ /* 0x000ea4000c1e1500 */
[----:B--2---:R-:W-:-:S04]  /*5170*/  IMAD.U32 R0, R0, 0x10000, RZ ;  /* 0x0001000000007824 */ /* 0x004fc800078e00ff */
[----:B------:R-:W-:-:S04]  /*5180*/  FMUL.FTZ R0, R0, 1 ;  /* 0x3f80000000007820 */ /* 0x000fc80000410000 */
[----:B------:R0:W1:Y:S01]  /*5190*/  F2F.F64.F32 R2, R0 ;  /* 0x0000000000027310 */ /* 0x0000620000201800 */
[----:B------:R-:W-:Y:S05]  /*51a0*/  BRA `(.L_x_695) ;  /* 0x0000000400b87947 */ /* 0x000fea0003800000 */
.L_x_702:
        /* <DEDUP_REMOVED lines=9> */
[----:B--2---:R-:W4:Y:S01]  /*5240*/  I2F.F64.U16 R2, R2 ;  /* 0x0000000200027312 */ /* 0x004f220000101800 */
[----:B------:R-:W-:Y:S05]  /*5250*/  BRA `(.L_x_695) ;  /* 0x00000004008c7947 */ /* 0x000fea0003800000 */
.L_x_709:
        /* <DEDUP_REMOVED lines=21> */
.L_x_713:
[----:B------:R-:W-:Y:S05]  /*53b0*/  BSYNC B1 ;  /* 0x0000000000017941 */ /* 0x000fea0003800000 */
.L_x_712:
[----:B------:R-:W-:Y:S01]  /*53c0*/  LEA R3, R0, 0x3b800000, 0x17 ;  /* 0x3b80000000037811 */ /* 0x000fe200078eb8ff */
[----:B------:R-:W-:-:S05]  /*53d0*/  IMAD.SHL.U32 R0, R2, 0x100000, RZ ;  /* 0x0010000002007824 */ /* 0x000fca00078e00ff */
[----:B------:R-:W-:-:S07]  /*53e0*/  LOP3.LUT R0, R3, R0, R4, 0xfe, !PT ;  /* 0x0000000003007212 */ /* 0x000fce00078efe04 */
.L_x_711:
[----:B------:R-:W-:Y:S05]  /*53f0*/  BSYNC B0 ;  /* 0x0000000000007941 */ /* 0x000fea0003800000 */
.L_x_710:
[----:B------:R-:W-:-:S04]  /*5400*/  FMUL.FTZ R0, R0, 1 ;  /* 0x3f80000000007820 */ /* 0x000fc80000410000 */
[----:B------:R0:W1:Y:S01]  /*5410*/  F2F.F64.F32 R2, R0 ;  /* 0x0000000000027310 */ /* 0x0000620000201800 */
[----:B------:R-:W-:Y:S05]  /*5420*/  BRA `(.L_x_695) ;  /* 0x0000000400187947 */ /* 0x000fea0003800000 */
.L_x_708:
        /* <DEDUP_REMOVED lines=21> */
.L_x_717:
[----:B------:R-:W-:Y:S05]  /*5580*/  BSYNC B1 ;  /* 0x0000000000017941 */ /* 0x000fea0003800000 */
.L_x_716:
[----:B------:R-:W-:Y:S02]  /*5590*/  LEA R3, R0, 0x37800000, 0x17 ;  /* 0x3780000000037811 */ /* 0x000fe400078eb8ff */
[----:B------:R-:W-:-:S04]  /*55a0*/  SHF.L.U32 R0, R2, 0x15, RZ ;  /* 0x0000001502007819 */ /* 0x000fc800000006ff */
[----:B------:R-:W-:-:S07]  /*55b0*/  LOP3.LUT R0, R3, R0, R4, 0xfe, !PT ;  /* 0x0000000003007212 */ /* 0x000fce00078efe04 */
.L_x_715:
[----:B------:R-:W-:Y:S05]  /*55c0*/  BSYNC B0 ;  /* 0x0000000000007941 */ /* 0x000fea0003800000 */
.L_x_714:
[----:B------:R-:W-:-:S04]  /*55d0*/  FMUL.FTZ R0, R0, 1 ;  /* 0x3f80000000007820 */ /* 0x000fc80000410000 */
[----:B------:R0:W1:Y:S01]  /*55e0*/  F2F.F64.F32 R2, R0 ;  /* 0x0000000000027310 */ /* 0x0000620000201800 */
[----:B------:R-:W-:Y:S05]  /*55f0*/  BRA `(.L_x_695) ;  /* 0x0000000000a47947 */ /* 0x000fea0003800000 */
.L_x_707:
        /* <DEDUP_REMOVED lines=14> */
.L_x_721:
[----:B------:R-:W-:Y:S05]  /*56e0*/  BSYNC B0 ;  /* 0x0000000000007941 */ /* 0x000fea0003800000 */
.L_x_720:
[----:B------:R-:W-:-:S04]  /*56f0*/  FMUL.FTZ R0, R0, 1 ;  /* 0x3f80000000007820 */ /* 0x000fc80000410000 */
[----:B------:R1:W2:Y:S01]  /*5700*/  F2F.F64.F32 R2, R0 ;  /* 0x0000000000027310 */ /* 0x0002a20000201800 */
[----:B------:R-:W-:Y:S05]  /*5710*/  BRA `(.L_x_695) ;  /* 0x00000000005c7947 */ /* 0x000fea0003800000 */
.L_x_694:
        /* <DEDUP_REMOVED lines=16> */
.L_x_722:
[----:B------:R-:W-:Y:S01]  /*5820*/  CS2R R2, SRZ ;  /* 0x0000000000027805 */ /* 0x000fe2000001ff00 */
[----:B------:R-:W-:Y:S06]  /*5830*/  BRA `(.L_x_695) ;  /* 0x0000000000147947 */ /* 0x000fec0003800000 */
.L_x_719:
[----:B------:R-:W2:Y:S02]  /*5840*/  LDG.E.64 R2, desc[UR36][R4.64] ;  /* 0x0000002404027981 */ /* 0x000ea4000c1e1b00 */
[----:B--2---:R-:W0:Y:S01]  /*5850*/  I2F.F64.U64 R2, R2 ;  /* 0x0000000200027312 */ /* 0x004e220000301800 */
[----:B------:R-:W-:Y:S05]  /*5860*/  BRA `(.L_x_695) ;  /* 0x0000000000087947 */ /* 0x000fea0003800000 */
.L_x_718:
[----:B------:R-:W2:Y:S02]  /*5870*/  LDG.E R2, desc[UR36][R4.64] ;  /* 0x0000002404027981 */ /* 0x000ea4000c1e1900 */
[----:B--2---:R-:W3:Y:S02]  /*5880*/  I2F.F64.U32 R2, R2 ;  /* 0x0000000200027312 */ /* 0x004ee40000201800 */
.L_x_695:
[----:B------:R-:W1:Y:S01]  /*5890*/  LDC.64 R8, c[0x0][0x420] ;  /* 0x00010800ff087b82 */ /* 0x000e620000000a00 */
[----:B------:R-:W-:Y:S01]  /*58a0*/  BSSY B0, `(.L_x_723) ;  /* 0x000001e000007945 */ /* 0x000fe20003800000 */
[----:B0-----:R-:W-:Y:S02]  /*58b0*/  IMAD.MOV.U32 R4, RZ, RZ, 0x0 ;  /* 0x00000000ff047424 */ /* 0x001fe400078e00ff */
[----:B------:R-:W-:Y:S01]  /*58c0*/  IMAD.MOV.U32 R5, RZ, RZ, 0x3ff00000 ;  /* 0x3ff00000ff057424 */ /* 0x000fe200078e00ff */
[----:B-12345:R-:W-:-:S14]  /*58d0*/  DSETP.GT.AND P0, PT, R2, R8, PT ;  /* 0x000000080200722a */ /* 0x03efdc0003f04000 */
[----:B------:R-:W-:Y:S05]  /*58e0*/  @!P0 BRA `(.L_x_724) ;  /* 0x0000000000648947 */ /* 0x000fea0003800000 */
[----:B------:R-:W-:Y:S01]  /*58f0*/  UMOV UR4, 0x9abcaf48 ;  /* 0x9abcaf4800047882 */ /* 0x000fe20000000000 */
[----:B------:R-:W-:Y:S01]  /*5900*/  UMOV UR5, 0x3e7ad7f2 ;  /* 0x3e7ad7f200057882 */ /* 0x000fe20000000000 */
[----:B------:R-:W0:Y:S01]  /*5910*/  LDC R0, c[0x0][0x424] ;  /* 0x00010900ff007b82 */ /* 0x000e220000000800 */
[----:B------:R-:W-:Y:S01]  /*5920*/  DADD R4, R2, UR4 ;  /* 0x0000000402047e29 */ /* 0x000fe20008000000 */
[----:B------:R-:W-:Y:S01]  /*5930*/  BSSY B1, `(.L_x_725) ;  /* 0x0000012000017945 */ /* 0x000fe20003800000 */
[----:B------:R-:W-:-:S04]  /*5940*/  IMAD.MOV.U32 R2, RZ, RZ, 0x1 ;  /* 0x00000001ff027424 */ /* 0x000fc800078e00ff */
        /* <DEDUP_REMOVED lines=13> */
[----:B------:R-:W-:-:S07]  /*5a20*/  MOV R0, 0x5a40 ;  /* 0x00005a4000007802 */ /* 0x000fce0000000f00 */
[----:B------:R-:W-:Y:S05]  /*5a30*/  CALL.REL.NOINC `($__internal_0_$__cuda_sm20_div_rn_f64_full) ;  /* 0x0000007c00287944 */ /* 0x000fea0003c00000 */
[----:B------:R-:W-:-:S07]  /*5a40*/  MOV R2, R8 ;  /* 0x0000000800027202 */ /* 0x000fce0000000f00 */
.L_x_726:
[----:B------:R-:W-:Y:S05]  /*5a50*/  BSYNC B1 ;  /* 0x0000000000017941 */ /* 0x000fea0003800000 */
.L_x_725:
[----:B------:R-:W-:Y:S02]  /*5a60*/  IMAD.MOV.U32 R4, RZ, RZ, R2 ;  /* 0x000000ffff047224 */ /* 0x000fe400078e0002 */
[----:B------:R-:W-:-:S07]  /*5a70*/  IMAD.MOV.U32 R5, RZ, RZ, R3 ;  /* 0x000000ffff057224 */ /* 0x000fce00078e0003 */
.L_x_724:
[----:B------:R-:W-:Y:S05]  /*5a80*/  BSYNC B0 ;  /* 0x0000000000007941 */ /* 0x000fea0003800000 */
.L_x_723:
[----:B------:R-:W0:Y:S02]  /*5a90*/  LDC.U8 R2, c[0x0][0x430] ;  /* 0x00010c00ff027b82 */ /* 0x000e240000000000 */
        /* <DEDUP_REMOVED lines=14> */
.L_x_730:
[----:B------:R-:W0:Y:S02]  /*5b80*/  F2I.S64.F64.TRUNC R4, R4 ;  /* 0x0000000400047311 */ /* 0x000e24000030d900 */
[----:B0-----:R-:W-:-:S05]  /*5b90*/  IMAD.MOV.U32 R3, RZ, RZ, R4 ;  /* 0x000000ffff037224 */ /* 0x001fca00078e0004 */
[----:B------:R0:W-:Y:S01]  /*5ba0*/  STG.E.U8 desc[UR36][R16.64], R3 ;  /* 0x0000000310007986 */ /* 0x0001e2000c101124 */
[----:B------:R-:W-:Y:S05]  /*5bb0*/  BRA `(.L_x_732) ;  /* 0x0000000c00f87947 */ /* 0x000fea0003800000 */
.L_x_729:
        /* <DEDUP_REMOVED lines=9> */
.L_x_734:
[----:B------:R-:W0:Y:S02]  /*5c50*/  F2I.F64.TRUNC R5, R4 ;  /* 0x0000000400057311 */ /* 0x000e24000030d100 */
[----:B0-----:R0:W-:Y:S01]  /*5c60*/  STG.E desc[UR36][R16.64], R5 ;  /* 0x0000000510007986 */ /* 0x0011e2000c101924 */
[----:B------:R-:W-:Y:S05]  /*5c70*/  BRA `(.L_x_732) ;  /* 0x0000000c00c87947 */ /* 0x000fea0003800000 */
.L_x_733:
[----:B------:R-:W0:Y:S02]  /*5c80*/  F2I.F64.TRUNC R5, R4 ;  /* 0x0000000400057311 */ /* 0x000e24000030d100 */
[----:B0-----:R0:W-:Y:S01]  /*5c90*/  STG.E.U16 desc[UR36][R16.64], R5 ;  /* 0x0000000510007986 */ /* 0x0011e2000c101524 */
[----:B------:R-:W-:Y:S05]  /*5ca0*/  BRA `(.L_x_732) ;  /* 0x0000000c00bc7947 */ /* 0x000fea0003800000 */
.L_x_728:
        /* <DEDUP_REMOVED lines=13> */
.L_x_736:
        /* <DEDUP_REMOVED lines=8> */
.L_x_735:
        /* <DEDUP_REMOVED lines=10> */
[----:B------:R-:W-:-:S13]  /*5ea0*/  IMAD.MOV.U32 R3, RZ, RZ, RZ ;  /* 0x000000ffff037224 */ /* 0x000fda00078e00ff */
[----:B0-----:R-:W-:-:S05]  /*5eb0*/  @!P0 FMUL R2, R2, 1.175494350822287508e-38 ;  /* 0x0080000002028820 */ /* 0x001fca0000400000 */
[----:B------:R0:W-:Y:S01]  /*5ec0*/  STG.E.64 desc[UR36][R16.64], R2 ;  /* 0x0000000210007986 */ /* 0x0001e2000c101b24 */
[----:B------:R-:W-:Y:S05]  /*5ed0*/  BRA `(.L_x_732) ;  /* 0x0000000c00307947 */ /* 0x000fea0003800000 */
.L_x_738:
        /* <DEDUP_REMOVED lines=9> */
.L_x_737:
[----:B------:R0:W-:Y:S01]  /*5f70*/  STG.E.64 desc[UR36][R16.64], R4 ;  /* 0x0000000410007986 */ /* 0x0001e2000c101b24 */
[----:B------:R-:W-:Y:S05]  /*5f80*/  BRA `(.L_x_732) ;  /* 0x0000000c00047947 */ /* 0x000fea0003800000 */
.L_x_727:
        /* <DEDUP_REMOVED lines=12> */
.L_x_741:
[----:B------:R-:W-:-:S05]  /*6050*/  CS2R R6, SRZ ;  /* 0x0000000000067805 */ /* 0x000fca000001ff00 */
[----:B------:R0:W-:Y:S01]  /*6060*/  STG.E.128 desc[UR36][R16.64], R4 ;  /* 0x0000000410007986 */ /* 0x0001e2000c101d24 */
[----:B------:R-:W-:Y:S05]  /*6070*/  BRA `(.L_x_732) ;  /* 0x0000000800c87947 */ /* 0x000fea0003800000 */
.L_x_740:
        /* <DEDUP_REMOVED lines=25> */
.L_x_745:
[----:B------:R-:W-:Y:S05]  /*6210*/  BSYNC B0 ;  /* 0x0000000000007941 */ /* 0x000fea0003800000 */
.L_x_744:
[----:B------:R-:W-:-:S05]  /*6220*/  LOP3.LUT R3, R0, R3, RZ, 0xfc, !PT ;  /* 0x0000000300037212 */ /* 0x000fca00078efcff */
[----:B------:R0:W-:Y:S01]  /*6230*/  STG.E.U8 desc[UR36][R16.64], R3 ;  /* 0x0000000310007986 */ /* 0x0001e2000c101124 */
[----:B------:R-:W-:Y:S05]  /*6240*/  BRA `(.L_x_732) ;  /* 0x0000000800547947 */ /* 0x000fea0003800000 */
.L_x_743:
        /* <DEDUP_REMOVED lines=17> */
.L_x_747:
[----:B------:R-:W-:Y:S01]  /*6360*/  IMAD.MOV.U32 R0, RZ, RZ, 0x7f ;  /* 0x0000007fff007424 */ /* 0x000fe200078e00ff */
[----:B------:R-:W-:-:S04]  /*6370*/  ISETP.GT.U32.AND P0, PT, R2, 0x7f800000, PT ;  /* 0x7f8000000200780c */ /* 0x000fc80003f04070 */
[----:B------:R-:W-:-:S09]  /*6380*/  SEL R0, R0, 0x7c, P0 ;  /* 0x0000007c00007807 */ /* 0x000fd20000000000 */
.L_x_748:
[----:B------:R-:W-:Y:S05]  /*6390*/  BSYNC B0 ;  /* 0x0000000000007941 */ /* 0x000fea0003800000 */
.L_x_746:
[----:B------:R-:W-:-:S04]  /*63a0*/  LOP3.LUT R2, R3, 0x80000000, RZ, 0xc0, !PT ;  /* 0x8000000003027812 */ /* 0x000fc800078ec0ff */
[----:B------:R-:W-:-:S04]  /*63b0*/  SHF.R.U32.HI R3, RZ, 0x18, R2 ;  /* 0x00000018ff037819 */ /* 0x000fc80000011602 */
[----:B------:R-:W-:-:S05]  /*63c0*/  LOP3.LUT R3, R0, R3, RZ, 0xfc, !PT ;  /* 0x0000000300037212 */ /* 0x000fca00078efcff */
[----:B------:R0:W-:Y:S01]  /*63d0*/  STG.E.U8 desc[UR36][R16.64], R3 ;  /* 0x0000000310007986 */ /* 0x0001e2000c101124 */
[----:B------:R-:W-:Y:S05]  /*63e0*/  BRA `(.L_x_732) ;  /* 0x0000000400ec7947 */ /* 0x000fea0003800000 */
.L_x_742:
        /* <DEDUP_REMOVED lines=8> */
.L_x_739:
        /* <DEDUP_REMOVED lines=11> */
.L_x_751:
        /* <DEDUP_REMOVED lines=21> */
.L_x_754:
[----:B------:R-:W-:-:S04]  /*6670*/  LOP3.LUT R2, R3, 0x80000000, RZ, 0xc0, !PT ;  /* 0x8000000003027812 */ /* 0x000fc800078ec0ff */
[----:B------:R-:W-:-:S04]  /*6680*/  SHF.R.U32.HI R3, RZ, 0x18, R2 ;  /* 0x00000018ff037819 */ /* 0x000fc80000011602 */
[----:B------:R-:W-:-:S04]  /*6690*/  LOP3.LUT R0, R0, R3, RZ, 0xfc, !PT ;  /* 0x0000000300007212 */ /* 0x000fc800078efcff */
[----:B------:R-:W-:-:S07]  /*66a0*/  PRMT R8, R0, 0x7610, R8 ;  /* 0x0000761000087816 */ /* 0x000fce0000000008 */
.L_x_753:
[----:B------:R-:W-:Y:S05]  /*66b0*/  BSYNC B0 ;  /* 0x0000000000007941 */ /* 0x000fea0003800000 */
.L_x_752:
[----:B------:R4:W-:Y:S01]  /*66c0*/  STG.E.U8 desc[UR36][R16.64], R8 ;  /* 0x0000000810007986 */ /* 0x0009e2000c101124 */
[----:B------:R-:W-:Y:S05]  /*66d0*/  BRA `(.L_x_732) ;  /* 0x0000000400307947 */ /* 0x000fea0003800000 */
.L_x_750:
        /* <DEDUP_REMOVED lines=21> */
.L_x_757:
[----:B------:R-:W-:-:S04]  /*6830*/  LOP3.LUT R2, R3, 0x80000000, RZ, 0xc0, !PT ;  /* 0x8000000003027812 */ /* 0x000fc800078ec0ff */
[----:B------:R-:W-:-:S04]  /*6840*/  SHF.R.U32.HI R3, RZ, 0x18, R2 ;  /* 0x00000018ff037819 */ /* 0x000fc80000011602 */
[----:B------:R-:W-:-:S04]  /*6850*/  LOP3.LUT R0, R0, R3, RZ, 0xfc, !PT ;  /* 0x0000000300007212 */ /* 0x000fc800078efcff */
[----:B------:R-:W-:-:S07]  /*6860*/  PRMT R8, R0, 0x7610, R8 ;  /* 0x0000761000087816 */ /* 0x000fce0000000008 */
.L_x_756:
[----:B------:R-:W-:Y:S05]  /*6870*/  BSYNC B0 ;  /* 0x0000000000007941 */ /* 0x000fea0003800000 */
.L_x_755:
[----:B------:R3:W-:Y:S01]  /*6880*/  STG.E.U8 desc[UR36][R16.64], R8 ;  /* 0x0000000810007986 */ /* 0x0007e2000c101124 */
[----:B------:R-:W-:Y:S05]  /*6890*/  BRA `(.L_x_732) ;  /* 0x0000000000c07947 */ /* 0x000fea0003800000 */
.L_x_749:
        /* <DEDUP_REMOVED lines=26> */
.L_x_731:
[----:B------:R-:W-:Y:S01]  /*6a40*/  MOV R0, 0x0 ;  /* 0x0000000000007802 */ /* 0x000fe20000000f00 */
[----:B------:R-:W-:Y:S01]  /*6a50*/  ULDC.64 UR4, c[0x4][0x108] ;  /* 0x0100420000047ab9 */ /* 0x000fe20000000a00 */
[----:B------:R-:W-:Y:S01]  /*6a60*/  ULDC.64 UR6, c[0x4][0x10] ;  /* 0x0100040000067ab9 */ /* 0x000fe20000000a00 */
[----:B------:R-:W-:Y:S01]  /*6a70*/  IMAD.U32 R4, RZ, RZ, UR4 ;  /* 0x00000004ff047e24 */ /* 0x000fe2000f8e00ff */
[----:B------:R0:W1:Y:S01]  /*6a80*/  LDC.64 R2, c[0x4][R0] ;  /* 0x0100000000027b82 */ /* 0x0000620000000a00 */
[----:B------:R-:W-:Y:S01]  /*6a90*/  MOV R5, UR5 ;  /* 0x0000000500057c02 */ /* 0x000fe20008000f00 */
        /* <DEDUP_REMOVED lines=10> */
.L_x_760:
[----:B------:R-:W-:Y:S05]  /*6b40*/  BRA `(.L_x_732) ;  /* 0x0000000000147947 */ /* 0x000fea0003800000 */
.L_x_759:
[----:B------:R-:W0:Y:S02]  /*6b50*/  F2I.U64.F64.TRUNC R4, R4 ;  /* 0x0000000400047311 */ /* 0x000e24000030d800 */
[----:B0-----:R2:W-:Y:S01]  /*6b60*/  STG.E.64 desc[UR36][R16.64], R4 ;  /* 0x0000000410007986 */ /* 0x0015e2000c101b24 */
[----:B------:R-:W-:Y:S05]  /*6b70*/  BRA `(.L_x_732) ;  /* 0x0000000000087947 */ /* 0x000fea0003800000 */
.L_x_758:
[----:B------:R-:W0:Y:S02]  /*6b80*/  F2I.U32.F64.TRUNC R5, R4 ;  /* 0x0000000400057311 */ /* 0x000e24000030d000 */
[----:B0-----:R0:W-:Y:S02]  /*6b90*/  STG.E desc[UR36][R16.64], R5 ;  /* 0x0000000510007986 */ /* 0x0011e4000c101924 */
.L_x_732:
[----:B------:R-:W-:-:S07]  /*6ba0*/  VIADD R19, R19, 0x80 ;  /* 0x0000008013137836 */ /* 0x000fce0000000000 */
.L_x_688:
[----:B------:R-:W-:Y:S05]  /*6bb0*/  BSYNC B6 ;  /* 0x0000000000067941 */ /* 0x000fea0003800000 */
.L_x_687:
        /* <DEDUP_REMOVED lines=307> */
.L_x_763:
        /* <DEDUP_REMOVED lines=21> */
.L_x_767:
[----:B------:R-:W2:Y:S02]  /*8040*/  LDG.E.U8 R2, desc[UR36][R4.64] ;  /* 0x0000002404027981 */ /* 0x000ea4000c1e1100 */
[----:B--2---:R-:W0:Y:S01]  /*8050*/  I2F.F64.U16 R2, R2 ;  /* 0x0000000200027312 */ /* 0x004e220000101800 */
[----:B------:R-:W-:Y:S05]  /*8060*/  BRA `(.L_x_769) ;  /* 0x0000000c00707947 */ /* 0x000fea0003800000 */
.L_x_766:
        /* <DEDUP_REMOVED lines=9> */
.L_x_771:
[----:B------:R-:W2:Y:S02]  /*8100*/  LDG.E R2, desc[UR36][R4.64] ;  /* 0x0000002404027981 */ /* 0x000ea4000c1e1900 */
[----:B--2---:R-:W0:Y:S01]  /*8110*/  I2F.F64 R2, R2 ;  /* 0x0000000200027312 */ /* 0x004e220000201c00 */
[----:B------:R-:W-:Y:S05]  /*8120*/  BRA `(.L_x_769) ;  /* 0x0000000c00407947 */ /* 0x000fea0003800000 */
.L_x_770:
[----:B------:R-:W2:Y:S02]  /*8130*/  LDG.E.U16 R2, desc[UR36][R4.64] ;  /* 0x0000002404027981 */ /* 0x000ea4000c1e1500 */
[----:B--2---:R-:W0:Y:S01]  /*8140*/  I2F.F64.S16 R2, R2 ;  /* 0x0000000200027312 */ /* 0x004e220000101c00 */
[----:B------:R-:W-:Y:S05]  /*8150*/  BRA `(.L_x_769) ;  /* 0x0000000c00347947 */ /* 0x000fea0003800000 */
.L_x_765:
        /* <DEDUP_REMOVED lines=10> */
.L_x_773:
[----:B------:R-:W2:Y:S02]  /*8200*/  LDG.E.U16 R0, desc[UR36][R4.64] ;  /* 0x0000002404007981 */ /* 0x000ea4000c1e1500 */
[----:B--2---:R-:W-:-:S05]  /*8210*/  HADD2.F32 R0, -RZ, R0.H0_H0 ;  /* 0x20000000ff007230 */ /* 0x004fca0000004100 */
[----:B------:R-:W-:-:S04]  /*8220*/  FMUL.FTZ R0, R0, 1 ;  /* 0x3f80000000007820 */ /* 0x000fc80000410000 */
[----:B------:R0:W1:Y:S01]  /*8230*/  F2F.F64.F32 R2, R0 ;  /* 0x0000000000027310 */ /* 0x0000620000201800 */
[----:B------:R-:W-:Y:S05]  /*8240*/  BRA `(.L_x_769) ;  /* 0x0000000800f87947 */ /* 0x000fea0003800000 */
.L_x_772:
        /* <DEDUP_REMOVED lines=10> */
.L_x_775:
[----:B------:R-:W2:Y:S02]  /*82f0*/  LDG.E.U16 R4, desc[UR36][R4.64] ;  /* 0x0000002404047981 */ /* 0x000ea4000c1e1500 */
[----:B--2---:R-:W-:-:S05]  /*8300*/  HADD2.F32 R0, -RZ, R4.H0_H0 ;  /* 0x20000004ff007230 */ /* 0x004fca0000004100 */
[----:B------:R-:W-:-:S04]  /*8310*/  FMUL.FTZ R0, R0, 1 ;  /* 0x3f80000000007820 */ /* 0x000fc80000410000 */
[----:B------:R0:W1:Y:S01]  /*8320*/  F2F.F64.F32 R2, R0 ;  /* 0x0000000000027310 */ /* 0x0000620000201800 */
[----:B------:R-:W-:Y:S05]  /*8330*/  BRA `(.L_x_769) ;  /* 0x0000000800bc7947 */ /* 0x000fea0003800000 */
.L_x_774:
[----:B------:R0:W5:Y:S01]  /*8340*/  LDG.E.64 R2, desc[UR36][R4.64] ;  /* 0x0000002404027981 */ /* 0x000162000c1e1b00 */
[----:B------:R-:W-:Y:S05]  /*8350*/  BRA `(.L_x_769) ;  /* 0x0000000800b47947 */ /* 0x000fea0003800000 */
.L_x_764:
        /* <DEDUP_REMOVED lines=13> */
.L_x_778:
[----:B------:R4:W5:Y:S01]  /*8430*/  LDG.E.64 R2, desc[UR36][R4.64] ;  /* 0x0000002404027981 */ /* 0x000962000c1e1b00 */
[----:B------:R-:W-:Y:S05]  /*8440*/  BRA `(.L_x_769) ;  /* 0x0000000800787947 */ /* 0x000fea0003800000 */
.L_x_777:
[----:B------:R-:W-:-:S13]  /*8450*/  ISETP.NE.AND P0, PT, R2, 0xf, PT ;  /* 0x0000000f0200780c */ /* 0x000fda0003f05270 */
[----:B------:R-:W-:Y:S05]  /*8460*/  @!P0 BRA `(.L_x_779) ;  /* 0x0000000000a48947 */ /* 0x000fea0003800000 */
[----:B------:R-:W-:-:S13]  /*8470*/  ISETP.NE.AND P0, PT, R2, 0x17, PT ;  /* 0x000000170200780c */ /* 0x000fda0003f05270 */
[----:B------:R-:W-:Y:S05]  /*8480*/  @!P0 BRA `(.L_x_780) ;  /* 0x0000000000608947 */ /* 0x000fea0003800000 */
[----:B------:R-:W-:-:S13]  /*8490*/  ISETP.NE.AND P0, PT, R2, 0x18, PT ;  /* 0x000000180200780c */ /* 0x000fda0003f05270 */
[----:B------:R-:W-:Y:S05]  /*84a0*/  @P0 BRA `(.L_x_768) ;  /* 0x0000000800040947 */ /* 0x000fea0003800000 */
[----:B------:R-:W2:Y:S01]  /*84b0*/  LDG.E.U8 R0, desc[UR36][R4.64] ;  /* 0x0000002404007981 */ /* 0x000ea2000c1e1100 */
[----:B------:R-:W-:Y:S01]  /*84c0*/  IMAD.MOV.U32 R8, RZ, RZ, -0x800000 ;  /* 0xff800000ff087424 */ /* 0x000fe200078e00ff */
[----:B--2---:R-:W-:-:S04]  /*84d0*/  SHF.L.U32 R0, R0, 0x18, RZ ;  /* 0x0000001800007819 */ /* 0x004fc800000006ff */
        /* <DEDUP_REMOVED lines=17> */
[----:B------:R-:W2:Y:S01]  /*85f0*/  F2F.F64.F32 R2, R3 ;  /* 0x0000000300027310 */ /* 0x000ea20000201800 */
[----:B------:R-:W-:Y:S05]  /*8600*/  BRA `(.L_x_769) ;  /* 0x0000000800087947 */ /* 0x000fea0003800000 */
.L_x_780:
        /* <DEDUP_REMOVED lines=13> */
[----:B------:R-:W3:Y:S01]  /*86e0*/  F2F.F64.F32 R2, R2 ;  /* 0x0000000200027310 */ /* 0x000ee20000201800 */
[----:B------:R-:W-:Y:S05]  /*86f0*/  BRA `(.L_x_769) ;  /* 0x0000000400cc7947 */ /* 0x000fea0003800000 */
.L_x_779:
[----:B------:R-:W2:Y:S02]  /*8700*/  LDG.E.U16 R0, desc[UR36][R4.64] ;  /* 0x0000002404007981 */ /* 0x000ea4000c1e1500 */
[----:B--2---:R-:W-:-:S04]  /*8710*/  IMAD.U32 R0, R0, 0x10000, RZ ;  /* 0x0001000000007824 */ /* 0x004fc800078e00ff */
[----:B------:R-:W-:-:S04]  /*8720*/  FMUL.FTZ R0, R0, 1 ;  /* 0x3f80000000007820 */ /* 0x000fc80000410000 */
[----:B------:R0:W1:Y:S01]  /*8730*/  F2F.F64.F32 R2, R0 ;  /* 0x0000000000027310 */ /* 0x0000620000201800 */
[----:B------:R-:W-:Y:S05]  /*8740*/  BRA `(.L_x_769) ;  /* 0x0000000400b87947 */ /* 0x000fea0003800000 */
.L_x_776:
        /* <DEDUP_REMOVED lines=9> */
[----:B--2---:R-:W0:Y:S01]  /*87e0*/  I2F.F64.U16 R2, R2 ;  /* 0x0000000200027312 */ /* 0x004e220000101800 */
[----:B------:R-:W-:Y:S05]  /*87f0*/  BRA `(.L_x_769) ;  /* 0x00000004008c7947 */ /* 0x000fea0003800000 */
.L_x_783:
        /* <DEDUP_REMOVED lines=21> */
.L_x_787:
[----:B------:R-:W-:Y:S05]  /*8950*/  BSYNC B1 ;  /* 0x0000000000017941 */ /* 0x000fea0003800000 */
.L_x_786:
[----:B------:R-:W-:Y:S01]  /*8960*/  LEA R3, R0, 0x3b800000, 0x17 ;  /* 0x3b80000000037811 */ /* 0x000fe200078eb8ff */
[----:B------:R-:W-:-:S05]  /*8970*/  IMAD.SHL.U32 R0, R2, 0x100000, RZ ;  /* 0x0010000002007824 */ /* 0x000fca00078e00ff */
[----:B------:R-:W-:-:S07]  /*8980*/  LOP3.LUT R0, R3, R0, R4, 0xfe, !PT ;  /* 0x0000000003007212 */ /* 0x000fce00078efe04 */
.L_x_785:
[----:B------:R-:W-:Y:S05]  /*8990*/  BSYNC B0 ;  /* 0x0000000000007941 */ /* 0x000fea0003800000 */
.L_x_784:
[----:B------:R-:W-:-:S04]  /*89a0*/  FMUL.FTZ R0, R0, 1 ;  /* 0x3f80000000007820 */ /* 0x000fc80000410000 */
[----:B------:R0:W1:Y:S01]  /*89b0*/  F2F.F64.F32 R2, R0 ;  /* 0x0000000000027310 */ /* 0x0000620000201800 */
[----:B------:R-:W-:Y:S05]  /*89c0*/  BRA `(.L_x_769) ;  /* 0x0000000400187947 */ /* 0x000fea0003800000 */
.L_x_782:
[----:B------:R-:W2:Y:S01]  /*89d0*/  LDG.E.U8 R2, desc[UR36][R4.64] ;  /* 0x0000002404027981 */ /* 0x000ea2000c1e1100 */
[----:B------:R-:W-:Y:S01]  /*89e0*/  BSSY B0, `(.L_x_788) ;  /* 0x0000018000007945 */ /* 0x000fe20003800000 */
[----:B------:R-:W-:Y:S01]  /*89f0*/  IMAD.MOV.U32 R0, RZ, RZ, RZ ;  /* 0x000000ffff007224 */ /* 0x000fe200078e00ff */
[----:B--2---:R-:W-:-:S13]  /*8a00*/  ISETP.NE.AND P0, PT, R2, RZ, PT ;  /* 0x000000ff0200720c */ /* 0x004fda0003f05270 */
[----:B------:R-:W-:Y:S05]  /*8a10*/  @!P0 BRA `(.L_x_789) ;  /* 0x0000000000508947 */ /* 0x000fea0003800000 */
[----:B------:R-:W-:-:S13]  /*8a20*/  ISETP.NE.AND P0, PT, R2, 0x80, PT ;  /* 0x000000800200780c */ /* 0x000fda0003f05270 */
[----:B------:R-:W-:Y:S01]  /*8a30*/  @!P0 MOV R0, 0x7f800001 ;  /* 0x7f80000100008802 */ /* 0x000fe20000000f00 */
        /* <DEDUP_REMOVED lines=14> */
.L_x_791:
[----:B------:R-:W-:Y:S05]  /*8b20*/  BSYNC B1 ;  /* 0x0000000000017941 */ /* 0x000fea0003800000 */
.L_x_790:
[----:B------:R-:W-:Y:S01]  /*8b30*/  LEA R3, R0, 0x37800000, 0x17 ;  /* 0x3780000000037811 */ /* 0x000fe200078eb8ff */
[----:B------:R-:W-:-:S05]  /*8b40*/  IMAD.SHL.U32 R0, R2, 0x200000, RZ ;  /* 0x0020000002007824 */ /* 0x000fca00078e00ff */
[----:B------:R-:W-:-:S07]  /*8b50*/  LOP3.LUT R0, R3, R0, R4, 0xfe, !PT ;  /* 0x0000000003007212 */ /* 0x000fce00078efe04 */
.L_x_789:
[----:B------:R-:W-:Y:S05]  /*8b60*/  BSYNC B0 ;  /* 0x0000000000007941 */ /* 0x000fea0003800000 */
.L_x_788:
[----:B------:R-:W-:-:S04]  /*8b70*/  FMUL.FTZ R0, R0, 1 ;  /* 0x3f80000000007820 */ /* 0x000fc80000410000 */
[----:B------:R0:W1:Y:S01]  /*8b80*/  F2F.F64.F32 R2, R0 ;  /* 0x0000000000027310 */ /* 0x0000620000201800 */
[----:B------:R-:W-:Y:S05]  /*8b90*/  BRA `(.L_x_769) ;  /* 0x0000000000a47947 */ /* 0x000fea0003800000 */
.L_x_781:
        /* <DEDUP_REMOVED lines=14> */
.L_x_795:
[----:B------:R-:W-:Y:S05]  /*8c80*/  BSYNC B0 ;  /* 0x0000000000007941 */ /* 0x000fea0003800000 */
.L_x_794:
[----:B------:R-:W-:-:S04]  /*8c90*/  FMUL.FTZ R0, R0, 1 ;  /* 0x3f80000000007820 */ /* 0x000fc80000410000 */
[----:B------:R0:W1:Y:S01]  /*8ca0*/  F2F.F64.F32 R2, R0 ;  /* 0x0000000000027310 */ /* 0x0000620000201800 */
[----:B------:R-:W-:Y:S05]  /*8cb0*/  BRA `(.L_x_769) ;  /* 0x00000000005c7947 */ /* 0x000fea0003800000 */
.L_x_768:
        /* <DEDUP_REMOVED lines=16> */
.L_x_796:
[----:B------:R-:W-:Y:S01]  /*8dc0*/  CS2R R2, SRZ ;  /* 0x0000000000027805 */ /* 0x000fe2000001ff00 */
[----:B------:R-:W-:Y:S06]  /*8dd0*/  BRA `(.L_x_769) ;  /* 0x0000000000147947 */ /* 0x000fec0003800000 */
.L_x_793:
[----:B------:R-:W2:Y:S02]  /*8de0*/  LDG.E.64 R2, desc[UR36][R4.64] ;  /* 0x0000002404027981 */ /* 0x000ea4000c1e1b00 */
[----:B--2---:R-:W0:Y:S01]  /*8df0*/  I2F.F64.U64 R2, R2 ;  /* 0x0000000200027312 */ /* 0x004e220000301800 */
[----:B------:R-:W-:Y:S05]  /*8e00*/  BRA `(.L_x_769) ;  /* 0x0000000000087947 */ /* 0x000fea0003800000 */
.L_x_792:
[----:B------:R-:W2:Y:S02]  /*8e10*/  LDG.E R2, desc[UR36][R4.64] ;  /* 0x0000002404027981 */ /* 0x000ea4000c1e1900 */
[----:B--2---:R-:W0:Y:S02]  /*8e20*/  I2F.F64.U32 R2, R2 ;  /* 0x0000000200027312 */ /* 0x004e240000201800 */
.L_x_769:
[----:B------:R-:W1:Y:S01]  /*8e30*/  LDC.64 R8, c[0x0][0x420] ;  /* 0x00010800ff087b82 */ /* 0x000e620000000a00 */
[----:B------:R-:W-:Y:S01]  /*8e40*/  BSSY B0, `(.L_x_797) ;  /* 0x000001e000007945 */ /* 0x000fe20003800000 */
[----:B0---4-:R-:W-:Y:S01]  /*8e50*/  MOV R4, 0x0 ;  /* 0x0000000000047802 */ /* 0x011fe20000000f00 */
[----:B------:R-:W-:Y:S01]  /*8e60*/  IMAD.MOV.U32 R5, RZ, RZ, 0x3ff00000 ;  /* 0x3ff00000ff057424 */ /* 0x000fe200078e00ff */
[----:B-123-5:R-:W-:-:S14]  /*8e70*/  DSETP.GT.AND P0, PT, R2, R8, PT ;  /* 0x000000080200722a */ /* 0x02efdc0003f04000 */
        /* <DEDUP_REMOVED lines=22> */
[----:B------:R-:W-:-:S07]  /*8fe0*/  IMAD.MOV.U32 R2, RZ, RZ, R8 ;  /* 0x000000ffff027224 */ /* 0x000fce00078e0008 */
.L_x_800:
[----:B------:R-:W-:Y:S05]  /*8ff0*/  BSYNC B1 ;  /* 0x0000000000017941 */ /* 0x000fea0003800000 */
.L_x_799:
[----:B------:R-:W-:Y:S02]  /*9000*/  IMAD.MOV.U32 R4, RZ, RZ, R2 ;  /* 0x000000ffff047224 */ /* 0x000fe400078e0002 */
[----:B------:R-:W-:-:S07]  /*9010*/  IMAD.MOV.U32 R5, RZ, RZ, R3 ;  /* 0x000000ffff057224 */ /* 0x000fce00078e0003 */
.L_x_798:
[----:B------:R-:W-:Y:S05]  /*9020*/  BSYNC B0 ;  /* 0x0000000000007941 */ /* 0x000fea0003800000 */
.L_x_797:
        /* <DEDUP_REMOVED lines=15> */
.L_x_804:
[----:B------:R-:W0:Y:S02]  /*9120*/  F2I.S64.F64.TRUNC R4, R4 ;  /* 0x0000000400047311 */ /* 0x000e24000030d900 */
[----:B0-----:R-:W-:-:S05]  /*9130*/  IMAD.MOV.U32 R3, RZ, RZ, R4 ;  /* 0x000000ffff037224 */ /* 0x001fca00078e0004 */
[----:B------:R0:W-:Y:S01]  /*9140*/  STG.E.U8 desc[UR36][R16.64], R3 ;  /* 0x0000000310007986 */ /* 0x0001e2000c101124 */
[----:B------:R-:W-:Y:S05]  /*9150*/  BRA `(.L_x_806) ;  /* 0x0000000c00f87947 */ /* 0x000fea0003800000 */
.L_x_803:
        /* <DEDUP_REMOVED lines=9> */
.L_x_808:
[----:B------:R-:W0:Y:S02]  /*91f0*/  F2I.F64.TRUNC R5, R4 ;  /* 0x0000000400057311 */ /* 0x000e24000030d100 */
[----:B0-----:R0:W-:Y:S01]  /*9200*/  STG.E desc[UR36][R16.64], R5 ;  /* 0x0000000510007986 */ /* 0x0011e2000c101924 */
[----:B------:R-:W-:Y:S05]  /*9210*/  BRA `(.L_x_806) ;  /* 0x0000000c00c87947 */ /* 0x000fea0003800000 */
.L_x_807:
[----:B------:R-:W0:Y:S02]  /*9220*/  F2I.F64.TRUNC R5, R4 ;  /* 0x0000000400057311 */ /* 0x000e24000030d100 */
[----:B0-----:R0:W-:Y:S01]  /*9230*/  STG.E.U16 desc[UR36][R16.64], R5 ;  /* 0x0000000510007986 */ /* 0x0011e2000c101524 */
[----:B------:R-:W-:Y:S05]  /*9240*/  BRA `(.L_x_806) ;  /* 0x0000000c00bc7947 */ /* 0x000fea0003800000 */
.L_x_802:
        /* <DEDUP_REMOVED lines=13> */
.L_x_810:
        /* <DEDUP_REMOVED lines=8> */
.L_x_809:
        /* <DEDUP_REMOVED lines=14> */
.L_x_812:
        /* <DEDUP_REMOVED lines=9> */
.L_x_811:
[----:B------:R0:W-:Y:S01]  /*9510*/  STG.E.64 desc[UR36][R16.64], R4 ;  /* 0x0000000410007986 */ /* 0x0001e2000c101b24 */
[----:B------:R-:W-:Y:S05]  /*9520*/  BRA `(.L_x_806) ;  /* 0x0000000c00047947 */ /* 0x000fea0003800000 */
.L_x_801:
        /* <DEDUP_REMOVED lines=12> */
.L_x_815:
[----:B------:R-:W-:-:S05]  /*95f0*/  CS2R R6, SRZ ;  /* 0x0000000000067805 */ /* 0x000fca000001ff00 */
[----:B------:R0:W-:Y:S01]  /*9600*/  STG.E.128 desc[UR36][R16.64], R4 ;  /* 0x0000000410007986 */ /* 0x0001e2000c101d24 */
[----:B------:R-:W-:Y:S05]  /*9610*/  BRA `(.L_x_806) ;  /* 0x0000000800c87947 */ /* 0x000fea0003800000 */
.L_x_814:
        /* <DEDUP_REMOVED lines=25> */
.L_x_819:
[----:B------:R-:W-:Y:S05]  /*97b0*/  BSYNC B0 ;  /* 0x0000000000007941 */ /* 0x000fea0003800000 */
.L_x_818:
[----:B------:R-:W-:-:S05]  /*97c0*/  LOP3.LUT R3, R0, R3, RZ, 0xfc, !PT ;  /* 0x0000000300037212 */ /* 0x000fca00078efcff */
[----:B------:R0:W-:Y:S01]  /*97d0*/  STG.E.U8 desc[UR36][R16.64], R3 ;  /* 0x0000000310007986 */ /* 0x0001e2000c101124 */
[----:B------:R-:W-:Y:S05]  /*97e0*/  BRA `(.L_x_806) ;  /* 0x0000000800547947 */ /* 0x000fea0003800000 */
.L_x_817:
        /* <DEDUP_REMOVED lines=17> */
.L_x_821:
[----:B------:R-:W-:Y:S01]  /*9900*/  IMAD.MOV.U32 R0, RZ, RZ, 0x7f ;  /* 0x0000007fff007424 */ /* 0x000fe200078e00ff */
[----:B------:R-:W-:-:S04]  /*9910*/  ISETP.GT.U32.AND P0, PT, R2, 0x7f800000, PT ;  /* 0x7f8000000200780c */ /* 0x000fc80003f04070 */
[----:B------:R-:W-:-:S09]  /*9920*/  SEL R0, R0, 0x7c, P0 ;  /* 0x0000007c00007807 */ /* 0x000fd20000000000 */
.L_x_822:
[----:B------:R-:W-:Y:S05]  /*9930*/  BSYNC B0 ;  /* 0x0000000000007941 */ /* 0x000fea0003800000 */
.L_x_820:
[----:B------:R-:W-:-:S04]  /*9940*/  LOP3.LUT R2, R3, 0x80000000, RZ, 0xc0, !PT ;  /* 0x8000000003027812 */ /* 0x000fc800078ec0ff */
[----:B------:R-:W-:-:S04]  /*9950*/  SHF.R.U32.HI R3, RZ, 0x18, R2 ;  /* 0x00000018ff037819 */ /* 0x000fc80000011602 */
[----:B------:R-:W-:-:S05]  /*9960*/  LOP3.LUT R3, R0, R3, RZ, 0xfc, !PT ;  /* 0x0000000300037212 */ /* 0x000fca00078efcff */
[----:B------:R0:W-:Y:S01]  /*9970*/  STG.E.U8 desc[UR36][R16.64], R3 ;  /* 0x0000000310007986 */ /* 0x0001e2000c101124 */
[----:B------:R-:W-:Y:S05]  /*9980*/  BRA `(.L_x_806) ;  /* 0x0000000400ec7947 */ /* 0x000fea0003800000 */
.L_x_816:
        /* <DEDUP_REMOVED lines=8> */
.L_x_813:
        /* <DEDUP_REMOVED lines=11> */
.L_x_825:
        /* <DEDUP_REMOVED lines=21> */
.L_x_828:
[----:B------:R-:W-:-:S04]  /*9c10*/  LOP3.LUT R2, R3, 0x80000000, RZ, 0xc0, !PT ;  /* 0x8000000003027812 */ /* 0x000fc800078ec0ff */
[----:B------:R-:W-:-:S04]  /*9c20*/  SHF.R.U32.HI R3, RZ, 0x18, R2 ;  /* 0x00000018ff037819 */ /* 0x000fc80000011602 */
[----:B------:R-:W-:-:S04]  /*9c30*/  LOP3.LUT R0, R0, R3, RZ, 0xfc, !PT ;  /* 0x0000000300007212 */ /* 0x000fc800078efcff */
[----:B------:R-:W-:-:S07]  /*9c40*/  PRMT R8, R0, 0x7610, R8 ;  /* 0x0000761000087816 */ /* 0x000fce0000000008 */
.L_x_827:
[----:B------:R-:W-:Y:S05]  /*9c50*/  BSYNC B0 ;  /* 0x0000000000007941 */ /* 0x000fea0003800000 */
.L_x_826:
[----:B------:R4:W-:Y:S01]  /*9c60*/  STG.E.U8 desc[UR36][R16.64], R8 ;  /* 0x0000000810007986 */ /* 0x0009e2000c101124 */
[----:B------:R-:W-:Y:S05]  /*9c70*/  BRA `(.L_x_806) ;  /* 0x0000000400307947 */ /* 0x000fea0003800000 */
.L_x_824:
        /* <DEDUP_REMOVED lines=21> */
.L_x_831:
[----:B------:R-:W-:-:S04]  /*9dd0*/  LOP3.LUT R2, R3, 0x80000000, RZ, 0xc0, !PT ;  /* 0x8000000003027812 */ /* 0x000fc800078ec0ff */
[----:B------:R-:W-:-:S04]  /*9de0*/  SHF.R.U32.HI R3, RZ, 0x18, R2 ;  /* 0x00000018ff037819 */ /* 0x000fc80000011602 */
[----:B------:R-:W-:-:S04]  /*9df0*/  LOP3.LUT R0, R0, R3, RZ, 0xfc, !PT ;  /* 0x0000000300007212 */ /* 0x000fc800078efcff */
[----:B------:R-:W-:-:S07]  /*9e00*/  PRMT R8, R0, 0x7610, R8 ;  /* 0x0000761000087816 */ /* 0x000fce0000000008 */
.L_x_830:
[----:B------:R-:W-:Y:S05]  /*9e10*/  BSYNC B0 ;  /* 0x0000000000007941 */ /* 0x000fea0003800000 */
.L_x_829:
[----:B------:R3:W-:Y:S01]  /*9e20*/  STG.E.U8 desc[UR36][R16.64], R8 ;  /* 0x0000000810007986 */ /* 0x0007e2000c101124 */
[----:B------:R-:W-:Y:S05]  /*9e30*/  BRA `(.L_x_806) ;  /* 0x0000000000c07947 */ /* 0x000fea0003800000 */
.L_x_823:
        /* <DEDUP_REMOVED lines=22> */
[----:B------:R-:W-:-:S05]  /*9fa0*/  @!P0 IADD3 R0, R2, RZ, RZ ;  /* 0x000000ff02008210 */ /* 0x000fca0007ffe0ff */
[----:B------:R-:W-:-:S05]  /*9fb0*/  @P1 IMAD.MOV.U32 R3, RZ, RZ, R0 ;  /* 0x000000ffff031224 */ /* 0x000fca00078e0000 */
[----:B------:R1:W-:Y:S01]  /*9fc0*/  STG.E.U8 desc[UR36][R16.64], R3 ;  /* 0x0000000310007986 */ /* 0x0003e2000c101124 */
[----:B------:R-:W-:Y:S05]  /*9fd0*/  BRA `(.L_x_806) ;  /* 0x0000000000587947 */ /* 0x000fea0003800000 */
.L_x_805:
        /* <DEDUP_REMOVED lines=16> */
.L_x_834:
[----:B------:R-:W-:Y:S05]  /*a0e0*/  BRA `(.L_x_806) ;  /* 0x0000000000147947 */ /* 0x000fea0003800000 */
.L_x_833:
[----:B------:R-:W0:Y:S02]  /*a0f0*/  F2I.U64.F64.TRUNC R4, R4 ;  /* 0x0000000400047311 */ /* 0x000e24000030d800 */
[----:B0-----:R2:W-:Y:S01]  /*a100*/  STG.E.64 desc[UR36][R16.64], R4 ;  /* 0x0000000410007986 */ /* 0x0015e2000c101b24 */
[----:B------:R-:W-:Y:S05]  /*a110*/  BRA `(.L_x_806) ;  /* 0x0000000000087947 */ /* 0x000fea0003800000 */
.L_x_832:
[----:B------:R-:W0:Y:S02]  /*a120*/  F2I.U32.F64.TRUNC R5, R4 ;  /* 0x0000000400057311 */ /* 0x000e24000030d000 */
[----:B0-----:R0:W-:Y:S02]  /*a130*/  STG.E desc[UR36][R16.64], R5 ;  /* 0x0000000510007986 */ /* 0x0011e4000c101924 */
.L_x_806:
[----:B------:R-:W-:-:S07]  /*a140*/  VIADD R19, R19, 0x80 ;  /* 0x0000008013137836 */ /* 0x000fce0000000000 */
.L_x_762:
[----:B------:R-:W-:Y:S05]  /*a150*/  BSYNC B6 ;  /* 0x0000000000067941 */ /* 0x000fea0003800000 */
.L_x_761:
        /* <DEDUP_REMOVED lines=20> */
[----:B------:R-:W-:Y:S01]  /*a2a0*/  HFMA2.MMA R2, -RZ, RZ, 0, 0 ;  /* 0x00000000ff027435 */ /* 0x000fe200000001ff */
[----:B------:R-:W-:Y:S01]  /*a2b0*/  ULDC.64 UR6, c[0x0][0x228] ;  /* 0x00008a0000067ab9 */ /* 0x000fe20000000a00 */
[----:B------:R-:W-:Y:S01]  /*a2c0*/  ULDC UR4, c[0x0][0x230] ;  /* 0x00008c0000047ab9 */ /* 0x000fe20000000800 */
[----:B------:R-:W-:-:S07]  /*a2d0*/  ISETP.NE.AND P0, PT, R6, 0x2, PT ;  /* 0x000000020600780c */ /* 0x000fce0003f05270 */
        /* <DEDUP_REMOVED lines=276> */
[----:B------:R-:W-:-:S04]  /*b420*/  SHF.R.U32.HI R2, RZ, UR5, R2 ;  /* 0x00000005ff027c19 */ /* 0x000fc80008011602 */
[----:B------:R-:W-:-:S05]  /*b430*/  IADD3 R3, -R2, RZ, RZ ;  /* 0x000000ff02037210 */ /* 0x000fca0007ffe1ff */
[----:B------:R-:W-:Y:S01]  /*b440*/  IMAD R5, R3, UR4, R5 ;  /* 0x0000000403057c24 */ /* 0x000fe2000f8e0205 */
[----:B------:R-:W-:-:S03]  /*b450*/  ULDC.64 UR4, c[0x0][0x408] ;  /* 0x0001020000047ab9 */ /* 0x000fc60000000a00 */
[C---:B------:R-:W-:Y:S02]  /*b460*/  IMAD R16, R5.reuse, UR4, R16 ;  /* 0x0000000405107c24 */ /* 0x040fe4000f8e0210 */
[----:B------:R-:W-:-:S07]  /*b470*/  IMAD R0, R5, UR5, R0 ;  /* 0x0000000505007c24 */ /* 0x000fce000f8e0200 */
.L_x_835:
        /* <DEDUP_REMOVED lines=21> */
.L_x_839:
[----:B------:R-:W2:Y:S02]  /*b5d0*/  LDG.E.U8 R2, desc[UR36][R4.64] ;  /* 0x0000002404027981 */ /* 0x000ea4000c1e1100 */
[----:B--2---:R-:W0:Y:S01]  /*b5e0*/  I2F.F64.U16 R2, R2 ;  /* 0x0000000200027312 */ /* 0x004e220000101800 */
[----:B------:R-:W-:Y:S05]  /*b5f0*/  BRA `(.L_x_841) ;  /* 0x0000000c00707947 */ /* 0x000fea0003800000 */
.L_x_838:
        /* <DEDUP_REMOVED lines=9> */
.L_x_843:
[----:B------:R-:W2:Y:S02]  /*b690*/  LDG.E R2, desc[UR36][R4.64] ;  /* 0x0000002404027981 */ /* 0x000ea4000c1e1900 */
[----:B--2---:R-:W0:Y:S01]  /*b6a0*/  I2F.F64 R2, R2 ;  /* 0x0000000200027312 */ /* 0x004e220000201c00 */
[----:B------:R-:W-:Y:S05]  /*b6b0*/  BRA `(.L_x_841) ;  /* 0x0000000c00407947 */ /* 0x000fea0003800000 */
.L_x_842:
[----:B------:R-:W2:Y:S02]  /*b6c0*/  LDG.E.U16 R2, desc[UR36][R4.64] ;  /* 0x0000002404027981 */ /* 0x000ea4000c1e1500 */
[----:B--2---:R-:W0:Y:S01]  /*b6d0*/  I2F.F64.S16 R2, R2 ;  /* 0x0000000200027312 */ /* 0x004e220000101c00 */
[----:B------:R-:W-:Y:S05]  /*b6e0*/  BRA `(.L_x_841) ;  /* 0x0000000c00347947 */ /* 0x000fea0003800000 */
.L_x_837:
        /* <DEDUP_REMOVED lines=10> */
.L_x_845:
[----:B------:R-:W2:Y:S02]  /*b790*/  LDG.E.U16 R0, desc[UR36][R4.64] ;  /* 0x0000002404007981 */ /* 0x000ea4000c1e1500 */
[----:B--2---:R-:W-:-:S05]  /*b7a0*/  HADD2.F32 R0, -RZ, R0.H0_H0 ;  /* 0x20000000ff007230 */ /* 0x004fca0000004100 */
[----:B------:R-:W-:-:S04]  /*b7b0*/  FMUL.FTZ R0, R0, 1 ;  /* 0x3f80000000007820 */ /* 0x000fc80000410000 */
[----:B------:R0:W1:Y:S01]  /*b7c0*/  F2F.F64.F32 R2, R0 ;  /* 0x0000000000027310 */ /* 0x0000620000201800 */
[----:B------:R-:W-:Y:S05]  /*b7d0*/  BRA `(.L_x_841) ;  /* 0x0000000800f87947 */ /* 0x000fea0003800000 */
.L_x_844:
        /* <DEDUP_REMOVED lines=10> */
.L_x_847:
[----:B------:R-:W2:Y:S02]  /*b880*/  LDG.E.U16 R4, desc[UR36][R4.64] ;  /* 0x0000002404047981 */ /* 0x000ea4000c1e1500 */
[----:B--2---:R-:W-:-:S05]  /*b890*/  HADD2.F32 R0, -RZ, R4.H0_H0 ;  /* 0x20000004ff007230 */ /* 0x004fca0000004100 */
[----:B------:R-:W-:-:S04]  /*b8a0*/  FMUL.FTZ R0, R0, 1 ;  /* 0x3f80000000007820 */ /* 0x000fc80000410000 */
[----:B------:R0:W1:Y:S01]  /*b8b0*/  F2F.F64.F32 R2, R0 ;  /* 0x0000000000027310 */ /* 0x0000620000201800 */
[----:B------:R-:W-:Y:S05]  /*b8c0*/  BRA `(.L_x_841) ;  /* 0x0000000800bc7947 */ /* 0x000fea0003800000 */
.L_x_846:
[----:B------:R0:W5:Y:S01]  /*b8d0*/  LDG.E.64 R2, desc[UR36][R4.64] ;  /* 0x0000002404027981 */ /* 0x000162000c1e1b00 */
[----:B------:R-:W-:Y:S05]  /*b8e0*/  BRA `(.L_x_841) ;  /* 0x0000000800b47947 */ /* 0x000fea0003800000 */
.L_x_836:
        /* <DEDUP_REMOVED lines=13> */
.L_x_850:
[----:B------:R0:W5:Y:S01]  /*b9c0*/  LDG.E.64 R2, desc[UR36][R4.64] ;  /* 0x0000002404027981 */ /* 0x000162000c1e1b00 */
[----:B------:R-:W-:Y:S05]  /*b9d0*/  BRA `(.L_x_841) ;  /* 0x0000000800787947 */ /* 0x000fea0003800000 */
.L_x_849:
        /* <DEDUP_REMOVED lines=28> */
.L_x_852:
        /* <DEDUP_REMOVED lines=15> */
.L_x_851:
[----:B------:R-:W2:Y:S02]  /*bc90*/  LDG.E.U16 R0, desc[UR36][R4.64] ;  /* 0x0000002404007981 */ /* 0x000ea4000c1e1500 */
[----:B--2---:R-:W-:-:S04]  /*bca0*/  IMAD.U32 R0, R0, 0x10000, RZ ;  /* 0x0001000000007824 */ /* 0x004fc800078e00ff */
[----:B------:R-:W-:-:S04]  /*bcb0*/  FMUL.FTZ R0, R0, 1 ;  /* 0x3f80000000007820 */ /* 0x000fc80000410000 */
[----:B------:R0:W1:Y:S01]  /*bcc0*/  F2F.F64.F32 R2, R0 ;  /* 0x0000000000027310 */ /* 0x0000620000201800 */
[----:B------:R-:W-:Y:S05]  /*bcd0*/  BRA `(.L_x_841) ;  /* 0x0000000400b87947 */ /* 0x000fea0003800000 */
.L_x_848:
        /* <DEDUP_REMOVED lines=9> */
[----:B--2---:R-:W2:Y:S01]  /*bd70*/  I2F.F64.U16 R2, R2 ;  /* 0x0000000200027312 */ /* 0x004ea20000101800 */
[----:B------:R-:W-:Y:S05]  /*bd80*/  BRA `(.L_x_841) ;  /* 0x00000004008c7947 */ /* 0x000fea0003800000 */
.L_x_855:
        /* <DEDUP_REMOVED lines=21> */
.L_x_859:
[----:B------:R-:W-:Y:S05]  /*bee0*/  BSYNC B1 ;  /* 0x0000000000017941 */ /* 0x000fea0003800000 */
.L_x_858:
[----:B------:R-:W-:Y:S01]  /*bef0*/  LEA R3, R0, 0x3b800000, 0x17 ;  /* 0x3b80000000037811 */ /* 0x000fe200078eb8ff */
[----:B------:R-:W-:-:S05]  /*bf00*/  IMAD.SHL.U32 R0, R2, 0x100000, RZ ;  /* 0x0010000002007824 */ /* 0x000fca00078e00ff */
[----:B------:R-:W-:-:S07]  /*bf10*/  LOP3.LUT R0, R3, R0, R4, 0xfe, !PT ;  /* 0x0000000003007212 */ /* 0x000fce00078efe04 */
.L_x_857:
[----:B------:R-:W-:Y:S05]  /*bf20*/  BSYNC B0 ;  /* 0x0000000000007941 */ /* 0x000fea0003800000 */
.L_x_856:
[----:B------:R-:W-:-:S04]  /*bf30*/  FMUL.FTZ R0, R0, 1 ;  /* 0x3f80000000007820 */ /* 0x000fc80000410000 */
[----:B------:R3:W4:Y:S01]  /*bf40*/  F2F.F64.F32 R2, R0 ;  /* 0x0000000000027310 */ /* 0x0007220000201800 */
[----:B------:R-:W-:Y:S05]  /*bf50*/  BRA `(.L_x_841) ;  /* 0x0000000400187947 */ /* 0x000fea0003800000 */
.L_x_854:
        /* <DEDUP_REMOVED lines=21> */
.L_x_863:
[----:B------:R-:W-:Y:S05]  /*c0b0*/  BSYNC B1 ;  /* 0x0000000000017941 */ /* 0x000fea0003800000 */
.L_x_862:
[----:B------:R-:W-:Y:S01]  /*c0c0*/  LEA R3, R0, 0x37800000, 0x17 ;  /* 0x3780000000037811 */ /* 0x000fe200078eb8ff */
[----:B------:R-:W-:-:S05]  /*c0d0*/  IMAD.SHL.U32 R0, R2, 0x200000, RZ ;  /* 0x0020000002007824 */ /* 0x000fca00078e00ff */
[----:B------:R-:W-:-:S07]  /*c0e0*/  LOP3.LUT R0, R3, R0, R4, 0xfe, !PT ;  /* 0x0000000003007212 */ /* 0x000fce00078efe04 */
.L_x_861:
[----:B------:R-:W-:Y:S05]  /*c0f0*/  BSYNC B0 ;  /* 0x0000000000007941 */ /* 0x000fea0003800000 */
.L_x_860:
[----:B------:R-:W-:-:S04]  /*c100*/  FMUL.FTZ R0, R0, 1 ;  /* 0x3f80000000007820 */ /* 0x000fc80000410000 */
[----:B------:R0:W1:Y:S01]  /*c110*/  F2F.F64.F32 R2, R0 ;  /* 0x0000000000027310 */ /* 0x0000620000201800 */
[----:B------:R-:W-:Y:S05]  /*c120*/  BRA `(.L_x_841) ;  /* 0x0000000000a47947 */ /* 0x000fea0003800000 */
.L_x_853:
        /* <DEDUP_REMOVED lines=14> */
.L_x_867:
[----:B------:R-:W-:Y:S05]  /*c210*/  BSYNC B0 ;  /* 0x0000000000007941 */ /* 0x000fea0003800000 */
.L_x_866:
[----:B------:R-:W-:-:S04]  /*c220*/  FMUL.FTZ R0, R0, 1 ;  /* 0x3f80000000007820 */ /* 0x000fc80000410000 */
[----:B------:R0:W1:Y:S01]  /*c230*/  F2F.F64.F32 R2, R0 ;  /* 0x0000000000027310 */ /* 0x0000620000201800 */
[----:B------:R-:W-:Y:S05]  /*c240*/  BRA `(.L_x_841) ;  /* 0x00000000005c7947 */ /* 0x000fea0003800000 */
.L_x_840:
[----:B------:R-:W-:Y:S01]  /*c250*/  MOV R0, 0x0 ;  /* 0x0000000000007802 */ /* 0x000fe20000000f00 */
[----:B------:R-:W-:Y:S01]  /*c260*/  ULDC.64 UR4, c[0x4][0x108] ;  /* 0x0100420000047ab9 */ /* 0x000fe20000000a00 */
[----:B------:R-:W-:Y:S01]  /*c270*/  ULDC.64 UR6, c[0x4][0x8] ;  /* 0x0100020000067ab9 */ /* 0x000fe20000000a00 */
[----:B------:R-:W-:Y:S01]  /*c280*/  IMAD.U32 R4, RZ, RZ, UR4 ;  /* 0x00000004ff047e24 */ /* 0x000fe2000f8e00ff */
[----:B------:R0:W1:Y:S01]  /*c290*/  LDC.64 R2, c[0x4][R0] ;  /* 0x0100000000027b82 */ /* 0x0000620000000a00 */
[----:B------:R-:W-:Y:S01]  /*c2a0*/  IMAD.U32 R5, RZ, RZ, UR5 ;  /* 0x00000005ff057e24 */ /* 0x000fe2000f8e00ff */
[----:B------:R-:W-:Y:S01]  /*c2b0*/  ULDC.64 UR4, c[0x4][0x110] ;  /* 0x0100440000047ab9 */ /* 0x000fe20000000a00 */
[----:B------:R-:W-:Y:S01]  /*c2c0*/  IMAD.U32 R10, RZ, RZ, UR6 ;  /* 0x00000006ff0a7e24 */ /* 0x000fe2000f8e00ff */
[----:B------:R-:W-:Y:S01]  /*c2d0*/  MOV R7, UR5 ;  /* 0x0000000500077c02 */ /* 0x000fe20008000f00 */
[----:B------:R-:W-:Y:S02]  /*c2e0*/  IMAD.U32 R6, RZ, RZ, UR4 ;  /* 0x00000004ff067e24 */ /* 0x000fe4000f8e00ff */
[----:B------:R-:W-:-:S02]  /*c2f0*/  IMAD.U32 R11, RZ, RZ, UR7 ;  /* 0x00000007ff0b7e24 */ /* 0x000fc4000f8e00ff */
[----:B------:R-:W-:Y:S02]  /*c300*/  IMAD.MOV.U32 R8, RZ, RZ, 0x4e ;  /* 0x0000004eff087424 */ /* 0x000fe400078e00ff */
[----:B------:R-:W-:Y:S02]  /*c310*/  IMAD.MOV.U32 R12, RZ, RZ, 0x1 ;  /* 0x00000001ff0c7424 */ /* 0x000fe400078e00ff */
[----:B0-----:R-:W-:-:S07]  /*c320*/  IMAD.MOV.U32 R13, RZ, RZ, RZ ;  /* 0x000000ffff0d7224 */ /* 0x001fce00078e00ff */
[----:B------:R-:W-:-:S07]  /*c330*/  LEPC R20, `(.L_x_868) ;  /* 0x000000001014794e */ /* 0x000fce0000000000 */
[----:B-1----:R-:W-:Y:S05]  /*c340*/  CALL.ABS.NOINC R2 ;  /* 0x0000000002007343 */ /* 0x002fea0003c00000 */
.L_x_868:
[----:B------:R-:W-:Y:S01]  /*c350*/  CS2R R2, SRZ ;  /* 0x0000000000027805 */ /* 0x000fe2000001ff00 */
[----:B------:R-:W-:Y:S06]  /*c360*/  BRA `(.L_x_841) ;  /* 0x0000000000147947 */ /* 0x000fec0003800000 */
.L_x_865:
[----:B------:R-:W2:Y:S02]  /*c370*/  LDG.E.64 R2, desc[UR36][R4.64] ;  /* 0x0000002404027981 */ /* 0x000ea4000c1e1b00 */
[----:B--2---:R-:W0:Y:S01]  /*c380*/  I2F.F64.U64 R2, R2 ;  /* 0x0000000200027312 */ /* 0x004e220000301800 */
[----:B------:R-:W-:Y:S05]  /*c390*/  BRA `(.L_x_841) ;  /* 0x0000000000087947 */ /* 0x000fea0003800000 */
.L_x_864:
[----:B------:R-:W2:Y:S02]  /*c3a0*/  LDG.E R2, desc[UR36][R4.64] ;  /* 0x0000002404027981 */ /* 0x000ea4000c1e1900 */
[----:B--2---:R-:W0:Y:S02]  /*c3b0*/  I2F.F64.U32 R2, R2 ;  /* 0x0000000200027312 */ /* 0x004e240000201800 */
.L_x_841:
[----:B------:R-:W1:Y:S01]  /*c3c0*/  LDC.64 R8, c[0x0][0x420] ;  /* 0x00010800ff087b82 */ /* 0x000e620000000a00 */
[----:B------:R-:W-:Y:S01]  /*c3d0*/  BSSY B0, `(.L_x_869) ;  /* 0x000001e000007945 */ /* 0x000fe20003800000 */
[----:B0-----:R-:W-:Y:S02]  /*c3e0*/  IMAD.MOV.U32 R4, RZ, RZ, 0x0 ;  /* 0x00000000ff047424 */ /* 0x001fe400078e00ff */
[----:B------:R-:W-:Y:S01]  /*c3f0*/  IMAD.MOV.U32 R5, RZ, RZ, 0x3ff00000 ;  /* 0x3ff00000ff057424 */ /* 0x000fe200078e00ff */
[----:B-12-45:R-:W-:-:S14]  /*c400*/  DSETP.GT.AND P0, PT, R2, R8, PT ;  /* 0x000000080200722a */ /* 0x036fdc0003f04000 */
[----:B------:R-:W-:Y:S05]  /*c410*/  @!P0 BRA `(.L_x_870) ;  /* 0x0000000000648947 */ /* 0x000fea0003800000 */
[----:B------:R-:W-:Y:S01]  /*c420*/  UMOV UR4, 0x9abcaf48 ;  /* 0x9abcaf4800047882 */ /* 0x000fe20000000000 */
[----:B------:R-:W-:Y:S01]  /*c430*/  UMOV UR5, 0x3e7ad7f2 ;  /* 0x3e7ad7f200057882 */ /* 0x000fe20000000000 */
[----:B---3--:R-:W0:Y:S01]  /*c440*/  LDC R0, c[0x0][0x424] ;  /* 0x00010900ff007b82 */ /* 0x008e220000000800 */
        /* <DEDUP_REMOVED lines=19> */
.L_x_872:
[----:B------:R-:W-:Y:S05]  /*c580*/  BSYNC B1 ;  /* 0x0000000000017941 */ /* 0x000fea0003800000 */
.L_x_871:
[----:B------:R-:W-:Y:S02]  /*c590*/  IMAD.MOV.U32 R4, RZ, RZ, R2 ;  /* 0x000000ffff047224 */ /* 0x000fe400078e0002 */
[----:B------:R-:W-:-:S07]  /*c5a0*/  IMAD.MOV.U32 R5, RZ, RZ, R3 ;  /* 0x000000ffff057224 */ /* 0x000fce00078e0003 */
.L_x_870:
[----:B------:R-:W-:Y:S05]  /*c5b0*/  BSYNC B0 ;  /* 0x0000000000007941 */ /* 0x000fea0003800000 */
.L_x_869:
[----:B------:R-:W3:Y:S02]  /*c5c0*/  LDC.U8 R2, c[0x0][0x430] ;  /* 0x00010c00ff027b82 */ /* 0x000ee40000000000 */
[----:B---3--:R-:W-:-:S04]  /*c5d0*/  PRMT R0, R2, 0x9910, RZ ;  /* 0x0000991002007816 */ /* 0x008fc800000000ff */
        /* <DEDUP_REMOVED lines=11> */
[----:B0-----:R-:W-:Y:S01]  /*c690*/  STG.E.U8 desc[UR36][R16.64], R5 ;  /* 0x0000000510007986 */ /* 0x001fe2000c101124 */
[----:B------:R-:W-:Y:S05]  /*c6a0*/  EXIT ;  /* 0x000000000000794d */ /* 0x000fea0003800000 */
.L_x_876:
[----:B------:R-:W0:Y:S02]  /*c6b0*/  F2I.S64.F64.TRUNC R4, R4 ;  /* 0x0000000400047311 */ /* 0x000e24000030d900 */
[----:B0-----:R-:W-:-:S05]  /*c6c0*/  IMAD.MOV.U32 R3, RZ, RZ, R4 ;  /* 0x000000ffff037224 */ /* 0x001fca00078e0004 */
[----:B------:R-:W-:Y:S01]  /*c6d0*/  STG.E.U8 desc[UR36][R16.64], R3 ;  /* 0x0000000310007986 */ /* 0x000fe2000c101124 */
[----:B------:R-:W-:Y:S05]  /*c6e0*/  EXIT ;  /* 0x000000000000794d */ /* 0x000fea0003800000 */
.L_x_875:
[----:B------:R-:W-:-:S13]  /*c6f0*/  ISETP.NE.AND P0, PT, R0, 0x2, PT ;  /* 0x000000020000780c */ /* 0x000fda0003f05270 */
[----:B------:R-:W-:Y:S05]  /*c700*/  @!P0 BRA `(.L_x_878) ;  /* 0x0000000000288947 */ /* 0x000fea0003800000 */
[----:B------:R-:W-:-:S13]  /*c710*/  ISETP.NE.AND P0, PT, R0, 0x3, PT ;  /* 0x000000030000780c */ /* 0x000fda0003f05270 */
[----:B------:R-:W-:Y:S05]  /*c720*/  @!P0 BRA `(.L_x_879) ;  /* 0x0000000000148947 */ /* 0x000fea0003800000 */
[----:B------:R-:W-:-:S13]  /*c730*/  ISETP.NE.AND P0, PT, R0, 0x4, PT ;  /* 0x000000040000780c */ /* 0x000fda0003f05270 */
[----:B------:R-:W-:Y:S05]  /*c740*/  @P0 BRA `(.L_x_877) ;  /* 0x0000000c00880947 */ /* 0x000fea0003800000 */
[----:B------:R-:W0:Y:S02]  /*c750*/  F2I.S64.F64.TRUNC R4, R4 ;  /* 0x0000000400047311 */ /* 0x000e24000030d900 */
[----:B0-----:R-:W-:Y:S01]  /*c760*/  STG.E.64 desc[UR36][R16.64], R4 ;  /* 0x0000000410007986 */ /* 0x001fe2000c101b24 */
[----:B------:R-:W-:Y:S05]  /*c770*/  EXIT ;  /* 0x000000000000794d */ /* 0x000fea0003800000 */
.L_x_879:
[----:B------:R-:W0:Y:S02]  /*c780*/  F2I.F64.TRUNC R5, R4 ;  /* 0x0000000400057311 */ /* 0x000e24000030d100 */
[----:B0-----:R-:W-:Y:S01]  /*c790*/  STG.E desc[UR36][R16.64], R5 ;  /* 0x0000000510007986 */ /* 0x001fe2000c101924 */
[----:B------:R-:W-:Y:S05]  /*c7a0*/  EXIT ;  /* 0x000000000000794d */ /* 0x000fea0003800000 */
.L_x_878:
[----:B------:R-:W0:Y:S02]  /*c7b0*/  F2I.F64.TRUNC R5, R4 ;  /* 0x0000000400057311 */ /* 0x000e24000030d100 */
[----:B0-----:R-:W-:Y:S01]  /*c7c0*/  STG.E.U16 desc[UR36][R16.64], R5 ;  /* 0x0000000510007986 */ /* 0x001fe2000c101524 */
[----:B------:R-:W-:Y:S05]  /*c7d0*/  EXIT ;  /* 0x000000000000794d */ /* 0x000fea0003800000 */
.L_x_874:
        /* <DEDUP_REMOVED lines=11> */
[----:B------:R-:W-:Y:S01]  /*c890*/  STG.E desc[UR36][R16.64], R3 ;  /* 0x0000000310007986 */ /* 0x000fe2000c101924 */
[----:B------:R-:W-:Y:S05]  /*c8a0*/  EXIT ;  /* 0x000000000000794d */ /* 0x000fea0003800000 */
.L_x_881:
[----:B------:R-:W-:Y:S01]  /*c8b0*/  UMOV UR4, 0xf0000000 ;  /* 0xf000000000047882 */ /* 0x000fe20000000000 */
[----:B------:R-:W-:Y:S01]  /*c8c0*/  UMOV UR5, 0x380fffff ;  /* 0x380fffff00057882 */ /* 0x000fe20000000000 */
[----:B------:R-:W0:Y:S01]  /*c8d0*/  F2F.F32.F64 R0, R4 ;  /* 0x0000000400007310 */ /* 0x000e220000301000 */
[----:B------:R-:W-:-:S14]  /*c8e0*/  DSETP.GEU.AND P0, PT, |R4|, UR4, PT ;  /* 0x0000000404007e2a */ /* 0x000fdc000bf0e200 */
[----:B0-----:R-:W-:-:S05]  /*c8f0*/  @!P0 FMUL R0, R0, 1.175494350822287508e-38 ;  /* 0x0080000000008820 */ /* 0x001fca0000400000 */
[----:B------:R-:W-:-:S05]  /*c900*/  F2FP.F16.F32.PACK_AB R0, RZ, R0 ;  /* 0x00000000ff00723e */ /* 0x000fca00000000ff */
[----:B------:R-:W-:Y:S01]  /*c910*/  STG.E.U16 desc[UR36][R16.64], R0 ;  /* 0x0000000010007986 */ /* 0x000fe2000c101524 */
[----:B------:R-:W-:Y:S05]  /*c920*/  EXIT ;  /* 0x000000000000794d */ /* 0x000fea0003800000 */
.L_x_880:
        /* <DEDUP_REMOVED lines=12> */
[----:B------:R-:W-:Y:S01]  /*c9f0*/  STG.E.64 desc[UR36][R16.64], R2 ;  /* 0x0000000210007986 */ /* 0x000fe2000c101b24 */
[----:B------:R-:W-:Y:S05]  /*ca00*/  EXIT ;  /* 0x000000000000794d */ /* 0x000fea0003800000 */
.L_x_883:
[----:B------:R-:W-:Y:S01]  /*ca10*/  UMOV UR4, 0xf0000000 ;  /* 0xf000000000047882 */ /* 0x000fe20000000000 */
[----:B------:R-:W-:Y:S01]  /*ca20*/  UMOV UR5, 0x380fffff ;  /* 0x380fffff00057882 */ /* 0x000fe20000000000 */
[----:B------:R-:W0:Y:S01]  /*ca30*/  F2F.F32.F64 R0, R4 ;  /* 0x0000000400007310 */ /* 0x000e220000301000 */
[----:B------:R-:W-:-:S14]  /*ca40*/  DSETP.GEU.AND P0, PT, |R4|, UR4, PT ;  /* 0x0000000404007e2a */ /* 0x000fdc000bf0e200 */
[----:B0-----:R-:W-:-:S05]  /*ca50*/  @!P0 FMUL R0, R0, 1.175494350822287508e-38 ;  /* 0x0080000000008820 */ /* 0x001fca0000400000 */
[----:B------:R-:W-:-:S04]  /*ca60*/  F2FP.F16.F32.PACK_AB R3, RZ, R0 ;  /* 0x00000000ff03723e */ /* 0x000fc800000000ff */
[----:B------:R-:W-:-:S05]  /*ca70*/  PRMT R3, R3, 0x5410, RZ ;  /* 0x0000541003037816 */ /* 0x000fca00000000ff */
[----:B------:R-:W-:Y:S01]  /*ca80*/  STG.E desc[UR36][R16.64], R3 ;  /* 0x0000000310007986 */ /* 0x000fe2000c101924 */
[----:B------:R-:W-:Y:S05]  /*ca90*/  EXIT ;  /* 0x000000000000794d */ /* 0x000fea0003800000 */
.L_x_882:
[----:B------:R-:W-:Y:S01]  /*caa0*/  STG.E.64 desc[UR36][R16.64], R4 ;  /* 0x0000000410007986 */ /* 0x000fe2000c101b24 */
[----:B------:R-:W-:Y:S05]  /*cab0*/  EXIT ;  /* 0x000000000000794d */ /* 0x000fea0003800000 */
.L_x_873:
        /* <DEDUP_REMOVED lines=10> */
[----:B------:R-:W-:Y:S01]  /*cb60*/  STG.E.U8 desc[UR36][R16.64], R3 ;  /* 0x0000000310007986 */ /* 0x000fe2000c101124 */
[----:B------:R-:W-:Y:S05]  /*cb70*/  EXIT ;  /* 0x000000000000794d */ /* 0x000fea0003800000 */
.L_x_886:
[----:B------:R-:W-:-:S05]  /*cb80*/  CS2R R6, SRZ ;  /* 0x0000000000067805 */ /* 0x000fca000001ff00 */
[----:B------:R-:W-:Y:S01]  /*cb90*/  STG.E.128 desc[UR36][R16.64], R4 ;  /* 0x0000000410007986 */ /* 0x000fe2000c101d24 */
[----:B------:R-:W-:Y:S05]  /*cba0*/  EXIT ;  /* 0x000000000000794d */ /* 0x000fea0003800000 */
.L_x_885:
        /* <DEDUP_REMOVED lines=23> */
[----:B------:R-:W-:Y:S02]  /*cd20*/  @P0 SHF.R.U32.HI R0, RZ, 0x14, R0 ;  /* 0x00000014ff000819 */ /* 0x000fe40000011600 */
[----:B------:R-:W-:-:S07]  /*cd30*/  @!P0 IADD3 R0, R2, -0x46800000, RZ ;  /* 0xb980000002008810 */ /* 0x000fce0007ffe0ff */
.L_x_890:
[----:B------:R-:W-:Y:S05]  /*cd40*/  BSYNC B0 ;  /* 0x0000000000007941 */ /* 0x000fea0003800000 */
.L_x_889:
[----:B------:R-:W-:-:S05]  /*cd50*/  LOP3.LUT R3, R0, R3, RZ, 0xfc, !PT ;  /* 0x0000000300037212 */ /* 0x000fca00078efcff */
[----:B------:R-:W-:Y:S01]  /*cd60*/  STG.E.U8 desc[UR36][R16.64], R3 ;  /* 0x0000000310007986 */ /* 0x000fe2000c101124 */
[----:B------:R-:W-:Y:S05]  /*cd70*/  EXIT ;  /* 0x000000000000794d */ /* 0x000fea0003800000 */
.L_x_888:
        /* <DEDUP_REMOVED lines=17> */
.L_x_892:
[----:B------:R-:W-:Y:S01]  /*ce90*/  IMAD.MOV.U32 R0, RZ, RZ, 0x7f ;  /* 0x0000007fff007424 */ /* 0x000fe200078e00ff */
[----:B------:R-:W-:-:S04]  /*cea0*/  ISETP.GT.U32.AND P0, PT, R2, 0x7f800000, PT ;  /* 0x7f8000000200780c */ /* 0x000fc80003f04070 */
[----:B------:R-:W-:-:S09]  /*ceb0*/  SEL R0, R0, 0x7c, P0 ;  /* 0x0000007c00007807 */ /* 0x000fd20000000000 */
.L_x_893:
[----:B------:R-:W-:Y:S05]  /*cec0*/  BSYNC B0 ;  /* 0x0000000000007941 */ /* 0x000fea0003800000 */
.L_x_891:
[----:B------:R-:W-:-:S04]  /*ced0*/  LOP3.LUT R2, R3, 0x80000000, RZ, 0xc0, !PT ;  /* 0x8000000003027812 */ /* 0x000fc800078ec0ff */
[----:B------:R-:W-:-:S04]  /*cee0*/  SHF.R.U32.HI R3, RZ, 0x18, R2 ;  /* 0x00000018ff037819 */ /* 0x000fc80000011602 */
[----:B------:R-:W-:-:S05]  /*cef0*/  LOP3.LUT R3, R0, R3, RZ, 0xfc, !PT ;  /* 0x0000000300037212 */ /* 0x000fca00078efcff */
[----:B------:R-:W-:Y:S01]  /*cf00*/  STG.E.U8 desc[UR36][R16.64], R3 ;  /* 0x0000000310007986 */ /* 0x000fe2000c101124 */
[----:B------:R-:W-:Y:S05]  /*cf10*/  EXIT ;  /* 0x000000000000794d */ /* 0x000fea0003800000 */
.L_x_887:
[----:B------:R-:W-:Y:S01]  /*cf20*/  UMOV UR4, 0xf0000000 ;  /* 0xf000000000047882 */ /* 0x000fe20000000000 */
[----:B------:R-:W-:Y:S01]  /*cf30*/  UMOV UR5, 0x380fffff ;  /* 0x380fffff00057882 */ /* 0x000fe20000000000 */
[----:B------:R-:W0:Y:S01]  /*cf40*/  F2F.F32.F64 R0, R4 ;  /* 0x0000000400007310 */ /* 0x000e220000301000 */
[----:B------:R-:W-:-:S14]  /*cf50*/  DSETP.GEU.AND P0, PT, |R4|, UR4, PT ;  /* 0x0000000404007e2a */ /* 0x000fdc000bf0e200 */
[----:B0-----:R-:W-:-:S05]  /*cf60*/  @!P0 FMUL R0, R0, 1.175494350822287508e-38 ;  /* 0x0080000000008820 */ /* 0x001fca0000400000 */
[----:B------:R-:W-:-:S05]  /*cf70*/  F2FP.BF16.F32.PACK_AB R0, RZ, R0 ;  /* 0x00000000ff00723e */ /* 0x000fca00000010ff */
[----:B------:R-:W-:Y:S01]  /*cf80*/  STG.E.U16 desc[UR36][R16.64], R0 ;  /* 0x0000000010007986 */ /* 0x000fe2000c101524 */
[----:B------:R-:W-:Y:S05]  /*cf90*/  EXIT ;  /* 0x000000000000794d */ /* 0x000fea0003800000 */
.L_x_884:
        /* <DEDUP_REMOVED lines=9> */
[----:B0-----:R-:W-:Y:S01]  /*d030*/  STG.E.U16 desc[UR36][R16.64], R5 ;  /* 0x0000000510007986 */ /* 0x001fe2000c101524 */
[----:B------:R-:W-:Y:S05]  /*d040*/  EXIT ;  /* 0x000000000000794d */ /* 0x000fea0003800000 */
.L_x_896:
        /* <DEDUP_REMOVED lines=21> */
.L_x_899:
[----:B------:R-:W-:-:S04]  /*d1a0*/  LOP3.LUT R2, R3, 0x80000000, RZ, 0xc0, !PT ;  /* 0x8000000003027812 */ /* 0x000fc800078ec0ff */
[----:B------:R-:W-:-:S04]  /*d1b0*/  SHF.R.U32.HI R3, RZ, 0x18, R2 ;  /* 0x00000018ff037819 */ /* 0x000fc80000011602 */
[----:B------:R-:W-:-:S04]  /*d1c0*/  LOP3.LUT R0, R0, R3, RZ, 0xfc, !PT ;  /* 0x0000000300007212 */ /* 0x000fc800078efcff */
[----:B------:R-:W-:-:S07]  /*d1d0*/  PRMT R8, R0, 0x7610, R8 ;  /* 0x0000761000087816 */ /* 0x000fce0000000008 */
.L_x_898:
[----:B------:R-:W-:Y:S05]  /*d1e0*/  BSYNC B0 ;  /* 0x0000000000007941 */ /* 0x000fea0003800000 */
.L_x_897:
[----:B------:R-:W-:Y:S01]  /*d1f0*/  STG.E.U8 desc[UR36][R16.64], R8 ;  /* 0x0000000810007986 */ /* 0x000fe2000c101124 */
[----:B------:R-:W-:Y:S05]  /*d200*/  EXIT ;  /* 0x000000000000794d */ /* 0x000fea0003800000 */
.L_x_895:
        /* <DEDUP_REMOVED lines=21> */
.L_x_902:
[----:B------:R-:W-:-:S04]  /*d360*/  LOP3.LUT R2, R3, 0x80000000, RZ, 0xc0, !PT ;  /* 0x8000000003027812 */ /* 0x000fc800078ec0ff */
[----:B------:R-:W-:-:S04]  /*d370*/  SHF.R.U32.HI R3, RZ, 0x18, R2 ;  /* 0x00000018ff037819 */ /* 0x000fc80000011602 */
[----:B------:R-:W-:-:S04]  /*d380*/  LOP3.LUT R0, R0, R3, RZ, 0xfc, !PT ;  /* 0x0000000300007212 */ /* 0x000fc800078efcff */
[----:B------:R-:W-:-:S07]  /*d390*/  PRMT R8, R0, 0x7610, R8 ;  /* 0x0000761000087816 */ /* 0x000fce0000000008 */
.L_x_901:
[----:B------:R-:W-:Y:S05]  /*d3a0*/  BSYNC B0 ;  /* 0x0000000000007941 */ /* 0x000fea0003800000 */
.L_x_900:
[----:B------:R-:W-:Y:S01]  /*d3b0*/  STG.E.U8 desc[UR36][R16.64], R8 ;  /* 0x0000000810007986 */ /* 0x000fe2000c101124 */
[----:B------:R-:W-:Y:S05]  /*d3c0*/  EXIT ;  /* 0x000000000000794d */ /* 0x000fea0003800000 */
.L_x_894:
        /* <DEDUP_REMOVED lines=26> */
.L_x_877:
[----:B------:R-:W-:Y:S01]  /*d570*/  MOV R0, 0x0 ;  /* 0x0000000000007802 */ /* 0x000fe20000000f00 */
[----:B------:R-:W-:Y:S01]  /*d580*/  ULDC.64 UR4, c[0x4][0x108] ;  /* 0x0100420000047ab9 */ /* 0x000fe20000000a00 */
[----:B------:R-:W-:Y:S01]  /*d590*/  ULDC.64 UR6, c[0x4][0x10] ;  /* 0x0100040000067ab9 */ /* 0x000fe20000000a00 */
[----:B------:R-:W-:Y:S01]  /*d5a0*/  IMAD.U32 R4, RZ, RZ, UR4 ;  /* 0x00000004ff047e24 */ /* 0x000fe2000f8e00ff */
[----:B------:R0:W1:Y:S01]  /*d5b0*/  LDC.64 R2, c[0x4][R0] ;  /* 0x0100000000027b82 */ /* 0x0000620000000a00 */
[----:B------:R-:W-:Y:S01]  /*d5c0*/  IMAD.U32 R5, RZ, RZ, UR5 ;  /* 0x00000005ff057e24 */ /* 0x000fe2000f8e00ff */
[----:B------:R-:W-:Y:S01]  /*d5d0*/  ULDC.64 UR4, c[0x4][0x110] ;  /* 0x0100440000047ab9 */ /* 0x000fe20000000a00 */
[----:B------:R-:W-:Y:S01]  /*d5e0*/  HFMA2.MMA R8, -RZ, RZ, 0, 6.020069122314453125e-06 ;  /* 0x00000065ff087435 */ /* 0x000fe200000001ff */
[----:B------:R-:W-:Y:S02]  /*d5f0*/  IMAD.U32 R6, RZ, RZ, UR4 ;  /* 0x00000004ff067e24 */ /* 0x000fe4000f8e00ff */
[----:B------:R-:W-:-:S02]  /*d600*/  IMAD.U32 R7, RZ, RZ, UR5 ;  /* 0x00000005ff077e24 */ /* 0x000fc4000f8e00ff */
[----:B------:R-:W-:Y:S02]  /*d610*/  IMAD.U32 R10, RZ, RZ, UR6 ;  /* 0x00000006ff0a7e24 */ /* 0x000fe4000f8e00ff */
[----:B------:R-:W-:Y:S02]  /*d620*/  IMAD.U32 R11, RZ, RZ, UR7 ;  /* 0x00000007ff0b7e24 */ /* 0x000fe4000f8e00ff */
[----:B------:R-:W-:Y:S02]  /*d630*/  IMAD.MOV.U32 R12, RZ, RZ, 0x1 ;  /* 0x00000001ff0c7424 */ /* 0x000fe400078e00ff */
[----:B0-----:R-:W-:-:S07]  /*d640*/  IMAD.MOV.U32 R13, RZ, RZ, RZ ;  /* 0x000000ffff0d7224 */ /* 0x001fce00078e00ff */
[----:B------:R-:W-:-:S07]  /*d650*/  LEPC R20, `(.L_x_905) ;  /* 0x000000001014794e */ /* 0x000fce0000000000 */
[----:B-1----:R-:W-:Y:S05]  /*d660*/  CALL.ABS.NOINC R2 ;  /* 0x0000000002007343 */ /* 0x002fea0003c00000 */
.L_x_905:
[----:B------:R-:W-:Y:S05]  /*d670*/  EXIT ;  /* 0x000000000000794d */ /* 0x000fea0003800000 */
.L_x_904:
[----:B------:R-:W0:Y:S02]  /*d680*/  F2I.U64.F64.TRUNC R4, R4 ;  /* 0x0000000400047311 */ /* 0x000e24000030d800 */
[----:B0-----:R-:W-:Y:S01]  /*d690*/  STG.E.64 desc[UR36][R16.64], R4 ;  /* 0x0000000410007986 */ /* 0x001fe2000c101b24 */
[----:B------:R-:W-:Y:S05]  /*d6a0*/  EXIT ;  /* 0x000000000000794d */ /* 0x000fea0003800000 */
.L_x_903:
[----:B------:R-:W0:Y:S02]  /*d6b0*/  F2I.U32.F64.TRUNC R5, R4 ;  /* 0x0000000400057311 */ /* 0x000e24000030d000 */
[----:B0-----:R-:W-:Y:S01]  /*d6c0*/  STG.E desc[UR36][R16.64], R5 ;  /* 0x0000000510007986 */ /* 0x001fe2000c101924 */
[----:B------:R-:W-:Y:S05]  /*d6d0*/  EXIT ;  /* 0x000000000000794d */ /* 0x000fea0003800000 */
        .weak           $__internal_0_$__cuda_sm20_div_rn_f64_full
        .type           $__internal_0_$__cuda_sm20_div_rn_f64_full,@function
        .size           $__internal_0_$__cuda_sm20_div_rn_f64_full,(.L_x_1489 - $__internal_0_$__cuda_sm20_div_rn_f64_full)
$__internal_0_$__cuda_sm20_div_rn_f64_full:
[C---:B------:R-:W-:Y:S01]  /*d6e0*/  FSETP.GEU.AND P0, PT, |R5|.reuse, 1.469367938527859385e-39, PT ;  /* 0x001000000500780b */ /* 0x040fe20003f0e200 */
[----:B------:R-:W-:Y:S01]  /*d6f0*/  IMAD.MOV.U32 R10, RZ, RZ, 0x1 ;  /* 0x00000001ff0a7424 */ /* 0x000fe200078e00ff */
[C---:B------:R-:W-:Y:S01]  /*d700*/  LOP3.LUT R24, R5.reuse, 0x800fffff, RZ, 0xc0, !PT ;  /* 0x800fffff05187812 */ /* 0x040fe200078ec0ff */
[----:B------:R-:W-:Y:S01]  /*d710*/  IMAD.U32 R27, RZ, RZ, UR39 ;  /* 0x00000027ff1b7e24 */ /* 0x000fe2000f8e00ff */
[----:B------:R-:W-:Y:S01]  /*d720*/  LOP3.LUT R18, R5, 0x7ff00000, RZ, 0xc0, !PT ;  /* 0x7ff0000005127812 */ /* 0x000fe200078ec0ff */
[----:B------:R-:W-:Y:S01]  /*d730*/  IMAD.MOV.U32 R14, RZ, RZ, 0x1ca00000 ;  /* 0x1ca00000ff0e7424 */ /* 0x000fe200078e00ff */
[----:B------:R-:W-:Y:S01]  /*d740*/  LOP3.LUT R25, R24, 0x3ff00000, RZ, 0xfc, !PT ;  /* 0x3ff0000018197812 */ /* 0x000fe200078efcff */
[----:B------:R-:W-:Y:S01]  /*d750*/  IMAD.MOV.U32 R24, RZ, RZ, R4 ;  /* 0x000000ffff187224 */ /* 0x000fe200078e0004 */
[----:B------:R-:W-:Y:S01]  /*d760*/  LOP3.LUT R3, R27, 0x7ff00000, RZ, 0xc0, !PT ;  /* 0x7ff000001b037812 */ /* 0x000fe200078ec0ff */
[----:B------:R-:W-:-:S03]  /*d770*/  IMAD.U32 R26, RZ, RZ, UR38 ;  /* 0x00000026ff1a7e24 */ /* 0x000fc6000f8e00ff */
[----:B------:R-:W-:Y:S01]  /*d780*/  ISETP.GE.U32.AND P1, PT, R3, R18, PT ;  /* 0x000000120300720c */ /* 0x000fe20003f26070 */
[----:B------:R-:W-:Y:S01]  /*d790*/  @!P0 DMUL R24, R4, 8.98846567431157953865e+307 ;  /* 0x7fe0000004188828 */ /* 0x000fe20000000000 */
[----:B------:R-:W-:-:S05]  /*d7a0*/  IMAD.MOV.U32 R15, RZ, RZ, R3 ;  /* 0x000000ffff0f7224 */ /* 0x000fca00078e0003 */
[----:B------:R-:W0:Y:S02]  /*d7b0*/  MUFU.RCP64H R11, R25 ;  /* 0x00000019000b7308 */ /* 0x000e240000001800 */
[----:B0-----:R-:W-:-:S08]  /*d7c0*/  DFMA R6, R10, -R24, 1 ;  /* 0x3ff000000a06742b */ /* 0x001fd00000000818 */
[----:B------:R-:W-:-:S08]  /*d7d0*/  DFMA R6, R6, R6, R6 ;  /* 0x000000060606722b */ /* 0x000fd00000000006 */
[----:B------:R-:W-:Y:S01]  /*d7e0*/  DFMA R10, R10, R6, R10 ;  /* 0x000000060a0a722b */ /* 0x000fe2000000000a */
[----:B------:R-:W-:Y:S01]  /*d7f0*/  SEL R7, R14, 0x63400000, !P1 ;  /* 0x634000000e077807 */ /* 0x000fe20004800000 */
[----:B------:R-:W-:Y:S01]  /*d800*/  IMAD.MOV.U32 R6, RZ, RZ, R26 ;  /* 0x000000ffff067224 */ /* 0x000fe200078e001a */
[----:B------:R-:W-:Y:S02]  /*d810*/  FSETP.GEU.AND P1, PT, |R27|, 1.469367938527859385e-39, PT ;  /* 0x001000001b00780b */ /* 0x000fe40003f2e200 */
[----:B------:R-:W-:-:S03]  /*d820*/  LOP3.LUT R7, R7, 0x800fffff, R27, 0xf8, !PT ;  /* 0x800fffff07077812 */ /* 0x000fc600078ef81b */
[----:B------:R-:W-:-:S08]  /*d830*/  DFMA R8, R10, -R24, 1 ;  /* 0x3ff000000a08742b */ /* 0x000fd00000000818 */
[----:B------:R-:W-:Y:S01]  /*d840*/  DFMA R8, R10, R8, R10 ;  /* 0x000000080a08722b */ /* 0x000fe2000000000a */
[----:B------:R-:W-:Y:S10]  /*d850*/  @P1 BRA `(.L_x_906) ;  /* 0x0000000000201947 */ /* 0x000ff40003800000 */
[----:B------:R-:W-:-:S04]  /*d860*/  LOP3.LUT R10, R5, 0x7ff00000, RZ, 0xc0, !PT ;  /* 0x7ff00000050a7812 */ /* 0x000fc800078ec0ff */
[----:B------:R-:W-:Y:S01]  /*d870*/  ISETP.GE.U32.AND P1, PT, R3, R10, PT ;  /* 0x0000000a0300720c */ /* 0x000fe20003f26070 */
[----:B------:R-:W-:-:S03]  /*d880*/  IMAD.MOV.U32 R10, RZ, RZ, RZ ;  /* 0x000000ffff0a7224 */ /* 0x000fc600078e00ff */
[----:B------:R-:W-:-:S04]  /*d890*/  SEL R11, R14, 0x63400000, !P1 ;  /* 0x634000000e0b7807 */ /* 0x000fc80004800000 */
[----:B------:R-:W-:-:S04]  /*d8a0*/  LOP3.LUT R11, R11, 0x80000000, R27, 0xf8, !PT ;  /* 0x800000000b0b7812 */ /* 0x000fc800078ef81b */
[----:B------:R-:W-:-:S06]  /*d8b0*/  LOP3.LUT R11, R11, 0x100000, RZ, 0xfc, !PT ;  /* 0x001000000b0b7812 */ /* 0x000fcc00078efcff */
[----:B------:R-:W-:-:S10]  /*d8c0*/  DFMA R6, R6, 2, -R10 ;  /* 0x400000000606782b */ /* 0x000fd4000000080a */
[----:B------:R-:W-:-:S07]  /*d8d0*/  LOP3.LUT R15, R7, 0x7ff00000, RZ, 0xc0, !PT ;  /* 0x7ff00000070f7812 */ /* 0x000fce00078ec0ff */
.L_x_906:
[----:B------:R-:W-:Y:S01]  /*d8e0*/  @!P0 LOP3.LUT R18, R25, 0x7ff00000, RZ, 0xc0, !PT ;  /* 0x7ff0000019128812 */ /* 0x000fe200078ec0ff */
[----:B------:R-:W-:Y:S01]  /*d8f0*/  VIADD R20, R15, 0xffffffff ;  /* 0xffffffff0f147836 */ /* 0x000fe20000000000 */
[----:B------:R-:W-:Y:S01]  /*d900*/  DMUL R10, R8, R6 ;  /* 0x00000006080a7228 */ /* 0x000fe20000000000 */
[----:B------:R-:W-:Y:S02]  /*d910*/  BSSY B2, `(.L_x_907) ;  /* 0x0000037000027945 */ /* 0x000fe40003800000 */
[----:B------:R-:W-:Y:S01]  /*d920*/  VIADD R21, R18, 0xffffffff ;  /* 0xffffffff12157836 */ /* 0x000fe20000000000 */
[----:B------:R-:W-:-:S04]  /*d930*/  ISETP.GT.U32.AND P0, PT, R20, 0x7feffffe, PT ;  /* 0x7feffffe1400780c */ /* 0x000fc80003f04070 */
[----:B------:R-:W-:Y:S01]  /*d940*/  ISETP.GT.U32.OR P0, PT, R21, 0x7feffffe, P0 ;  /* 0x7feffffe1500780c */ /* 0x000fe20000704470 */
[----:B------:R-:W-:-:S08]  /*d950*/  DFMA R12, R10, -R24, R6 ;  /* 0x800000180a0c722b */ /* 0x000fd00000000006 */
[----:B------:R-:W-:-:S04]  /*d960*/  DFMA R12, R8, R12, R10 ;  /* 0x0000000c080c722b */ /* 0x000fc8000000000a */
[----:B------:R-:W-:Y:S07]  /*d970*/  @P0 BRA `(.L_x_908) ;  /* 0x00000000006c0947 */ /* 0x000fee0003800000 */
[----:B------:R-:W-:-:S04]  /*d980*/  LOP3.LUT R10, R5, 0x7ff00000, RZ, 0xc0, !PT ;  /* 0x7ff00000050a7812 */ /* 0x000fc800078ec0ff */
[CC--:B------:R-:W-:Y:S02]  /*d990*/  VIADDMNMX R8, R3.reuse, -R10.reuse, 0xb9600000, !PT ;  /* 0xb960000003087446 */ /* 0x0c0fe4000780090a */
[----:B------:R-:W-:Y:S02]  /*d9a0*/  ISETP.GE.U32.AND P0, PT, R3, R10, PT ;  /* 0x0000000a0300720c */ /* 0x000fe40003f06070 */
[----:B------:R-:W-:Y:S02]  /*d9b0*/  VIMNMX R3, R8, 0x46a00000, PT ;  /* 0x46a0000008037848 */ /* 0x000fe40003fe0100 */
[----:B------:R-:W-:Y:S02]  /*d9c0*/  SEL R14, R14, 0x63400000, !P0 ;  /* 0x634000000e0e7807 */ /* 0x000fe40004000000 */
[----:B------:R-:W-:-:S03]  /*d9d0*/  MOV R10, RZ ;  /* 0x000000ff000a7202 */ /* 0x000fc60000000f00 */
[----:B------:R-:W-:-:S04]  /*d9e0*/  IMAD.IADD R3, R3, 0x1, -R14 ;  /* 0x0000000103037824 */ /* 0x000fc800078e0a0e */
[----:B------:R-:W-:-:S06]  /*d9f0*/  VIADD R11, R3, 0x7fe00000 ;  /* 0x7fe00000030b7836 */ /* 0x000fcc0000000000 */
[----:B------:R-:W-:-:S10]  /*da00*/  DMUL R8, R12, R10 ;  /* 0x0000000a0c087228 */ /* 0x000fd40000000000 */
[----:B------:R-:W-:-:S13]  /*da10*/  FSETP.GTU.AND P0, PT, |R9|, 1.469367938527859385e-39, PT ;  /* 0x001000000900780b */ /* 0x000fda0003f0c200 */
[----:B------:R-:W-:Y:S05]  /*da20*/  @P0 BRA `(.L_x_909) ;  /* 0x0000000000940947 */ /* 0x000fea0003800000 */
[----:B------:R-:W-:-:S06]  /*da30*/  DFMA R6, R12, -R24, R6 ;  /* 0x800000180c06722b */ /* 0x000fcc0000000006 */
[----:B------:R-:W-:-:S04]  /*da40*/  IMAD.MOV.U32 R6, RZ, RZ, RZ ;  /* 0x000000ffff067224 */ /* 0x000fc800078e00ff */
[C---:B------:R-:W-:Y:S02]  /*da50*/  FSETP.NEU.AND P0, PT, R7.reuse, RZ, PT ;  /* 0x000000ff0700720b */ /* 0x040fe40003f0d000 */
[----:B------:R-:W-:-:S04]  /*da60*/  LOP3.LUT R10, R7, 0x80000000, R5, 0x48, !PT ;  /* 0x80000000070a7812 */ /* 0x000fc800078e4805 */
[----:B------:R-:W-:-:S07]  /*da70*/  LOP3.LUT R7, R10, R11, RZ, 0xfc, !PT ;  /* 0x0000000b0a077212 */ /* 0x000fce00078efcff */
[----:B------:R-:W-:Y:S05]  /*da80*/  @!P0 BRA `(.L_x_909) ;  /* 0x00000000007c8947 */ /* 0x000fea0003800000 */
[----:B------:R-:W-:Y:S01]  /*da90*/  IMAD.MOV R5, RZ, RZ, -R3 ;  /* 0x000000ffff057224 */ /* 0x000fe200078e0a03 */
[----:B------:R-:W-:Y:S01]  /*daa0*/  DMUL.RP R6, R12, R6 ;  /* 0x000000060c067228 */ /* 0x000fe20000008000 */
[----:B------:R-:W-:Y:S01]  /*dab0*/  IMAD.MOV.U32 R4, RZ, RZ, RZ ;  /* 0x000000ffff047224 */ /* 0x000fe200078e00ff */
[----:B------:R-:W-:-:S05]  /*dac0*/  IADD3 R3, -R3, -0x43300000, RZ ;  /* 0xbcd0000003037810 */ /* 0x000fca0007ffe1ff */
[----:B------:R-:W-:-:S10]  /*dad0*/  DFMA R4, R8, -R4, R12 ;  /* 0x800000040804722b */ /* 0x000fd4000000000c */
[----:B------:R-:W-:Y:S02]  /*dae0*/  FSETP.NEU.AND P0, PT, |R5|, R3, PT ;  /* 0x000000030500720b */ /* 0x000fe40003f0d200 */
[----:B------:R-:W-:Y:S02]  /*daf0*/  LOP3.LUT R3, R7, R10, RZ, 0x3c, !PT ;  /* 0x0000000a07037212 */ /* 0x000fe400078e3cff */
[----:B------:R-:W-:Y:S02]  /*db00*/  FSEL R8, R6, R8, !P0 ;  /* 0x0000000806087208 */ /* 0x000fe40004000000 */
[----:B------:R-:W-:Y:S01]  /*db10*/  FSEL R9, R3, R9, !P0 ;  /* 0x0000000903097208 */ /* 0x000fe20004000000 */
[----:B------:R-:W-:Y:S06]  /*db20*/  BRA `(.L_x_909) ;  /* 0x0000000000547947 */ /* 0x000fec0003800000 */
.L_x_908:
[----:B------:R-:W-:-:S14]  /*db30*/  DSETP.NAN.AND P0, PT, R26, R26, PT ;  /* 0x0000001a1a00722a */ /* 0x000fdc0003f08000 */
[----:B------:R-:W-:Y:S05]  /*db40*/  @P0 BRA `(.L_x_910) ;  /* 0x0000000000440947 */ /* 0x000fea0003800000 */
[----:B------:R-:W-:-:S14]  /*db50*/  DSETP.NAN.AND P0, PT, R4, R4, PT ;  /* 0x000000040400722a */ /* 0x000fdc0003f08000 */
[----:B------:R-:W-:Y:S05]  /*db60*/  @P0 BRA `(.L_x_911) ;  /* 0x0000000000300947 */ /* 0x000fea0003800000 */
[----:B------:R-:W-:Y:S01]  /*db70*/  ISETP.NE.AND P0, PT, R15, R18, PT ;  /* 0x000000120f00720c */ /* 0x000fe20003f05270 */
[----:B------:R-:W-:Y:S02]  /*db80*/  IMAD.MOV.U32 R8, RZ, RZ, 0x0 ;  /* 0x00000000ff087424 */ /* 0x000fe400078e00ff */
[----:B------:R-:W-:-:S10]  /*db90*/  IMAD.MOV.U32 R9, RZ, RZ, -0x80000 ;  /* 0xfff80000ff097424 */ /* 0x000fd400078e00ff */
[----:B------:R-:W-:Y:S05]  /*dba0*/  @!P0 BRA `(.L_x_909) ;  /* 0x0000000000348947 */ /* 0x000fea0003800000 */
[----:B------:R-:W-:Y:S02]  /*dbb0*/  ISETP.NE.AND P0, PT, R15, 0x7ff00000, PT ;  /* 0x7ff000000f00780c */ /* 0x000fe40003f05270 */
[----:B------:R-:W-:Y:S02]  /*dbc0*/  LOP3.LUT R9, R27, 0x80000000, R5, 0x48, !PT ;  /* 0x800000001b097812 */ /* 0x000fe400078e4805 */
[----:B------:R-:W-:-:S13]  /*dbd0*/  ISETP.EQ.OR P0, PT, R18, RZ, !P0 ;  /* 0x000000ff1200720c */ /* 0x000fda0004702670 */
[----:B------:R-:W-:Y:S01]  /*dbe0*/  @P0 LOP3.LUT R3, R9, 0x7ff00000, RZ, 0xfc, !PT ;  /* 0x7ff0000009030812 */ /* 0x000fe200078efcff */
[----:B------:R-:W-:Y:S02]  /*dbf0*/  @!P0 IMAD.MOV.U32 R8, RZ, RZ, RZ ;  /* 0x000000ffff088224 */ /* 0x000fe400078e00ff */
[----:B------:R-:W-:Y:S02]  /*dc00*/  @P0 IMAD.MOV.U32 R8, RZ, RZ, RZ ;  /* 0x000000ffff080224 */ /* 0x000fe400078e00ff */
[----:B------:R-:W-:Y:S01]  /*dc10*/  @P0 IMAD.MOV.U32 R9, RZ, RZ, R3 ;  /* 0x000000ffff090224 */ /* 0x000fe200078e0003 */
[----:B------:R-:W-:Y:S06]  /*dc20*/  BRA `(.L_x_909) ;  /* 0x0000000000147947 */ /* 0x000fec0003800000 */
.L_x_911:
[----:B------:R-:W-:Y:S01]  /*dc30*/  LOP3.LUT R9, R5, 0x80000, RZ, 0xfc, !PT ;  /* 0x0008000005097812 */ /* 0x000fe200078efcff */
[----:B------:R-:W-:Y:S01]  /*dc40*/  IMAD.MOV.U32 R8, RZ, RZ, R4 ;  /* 0x000000ffff087224 */ /* 0x000fe200078e0004 */
[----:B------:R-:W-:Y:S06]  /*dc50*/  BRA `(.L_x_909) ;  /* 0x0000000000087947 */ /* 0x000fec0003800000 */
.L_x_910:
[----:B------:R-:W-:Y:S01]  /*dc60*/  LOP3.LUT R9, R27, 0x80000, RZ, 0xfc, !PT ;  /* 0x000800001b097812 */ /* 0x000fe200078efcff */
[----:B------:R-:W-:-:S07]  /*dc70*/  IMAD.MOV.U32 R8, RZ, RZ, R26 ;  /* 0x000000ffff087224 */ /* 0x000fce00078e001a */
.L_x_909:
[----:B------:R-:W-:Y:S05]  /*dc80*/  BSYNC B2 ;  /* 0x0000000000027941 */ /* 0x000fea0003800000 */
.L_x_907:
[----:B------:R-:W-:Y:S02]  /*dc90*/  IMAD.MOV.U32 R4, RZ, RZ, R0 ;  /* 0x000000ffff047224 */ /* 0x000fe400078e0000 */
[----:B------:R-:W-:Y:S02]  /*dca0*/  IMAD.MOV.U32 R5, RZ, RZ, 0x0 ;  /* 0x00000000ff057424 */ /* 0x000fe400078e00ff */
[----:B------:R-:W-:Y:S02]  /*dcb0*/  IMAD.MOV.U32 R3, RZ, RZ, R9 ;  /* 0x000000ffff037224 */ /* 0x000fe400078e0009 */
[----:B------:R-:W-:Y:S05]  /*dcc0*/  RET.REL.NODEC R4 `(_ZN2at6native18elementwise_kernelILi128ELi4EZNS0_15gpu_kernel_implIZZZNS0_53_GLOBAL__N__52d73765_15_RenormKernel_cu_d28d36d6_299424renorm_scale_factor_implERNS_18TensorIteratorBaseEdENKUlvE_clEvENKUlvE_clEvEUldE_EEvS5_RKT_EUliE_EEviT1_) ;  /* 0xffffff2004cc7950 */ /* 0x000fea0003c3ffff */
.L_x_912:
        /* <DEDUP_REMOVED lines=11> */
.L_x_1489:


//--------------------- .text._ZN2at6native27unrolled_elementwise_kernelIZZZNS0_53_GLOBAL__N__52d73765_15_RenormKernel_cu_d28d36d6_299424renorm_scale_factor_implERNS_18TensorIteratorBaseEdENKUlvE_clEvENKUlvE_clEvEUldE_St5arrayIPcLm2EELi4E23TrivialOffsetCalculatorILi1EjESC_NS0_6memory12LoadWithCastILi1EEENSD_13StoreWithCastILi1EEEEEviT_T0_T2_T3_T4_T5_ --------------------------
	.section	.text._ZN2at6native27unrolled_elementwise_kernelIZZZNS0_53_GLOBAL__N__52d73765_15_RenormKernel_cu_d28d36d6_299424renorm_scale_factor_implERNS_18TensorIteratorBaseEdENKUlvE_clEvENKUlvE_clEvEUldE_St5arrayIPcLm2EELi4E23TrivialOffsetCalculatorILi1EjESC_NS0_6memory12LoadWithCastILi1EEENSD_13StoreWithCastILi1EEEEEviT_T0_T2_T3_T4_T5_,"ax",@progbits
	.align	128
        .global         _ZN2at6native27unrolled_elementwise_kernelIZZZNS0_53_GLOBAL__N__52d73765_15_RenormKernel_cu_d28d36d6_299424renorm_scale_factor_implERNS_18TensorIteratorBaseEdENKUlvE_clEvENKUlvE_clEvEUldE_St5arrayIPcLm2EELi4E23TrivialOffsetCalculatorILi1EjESC_NS0_6memory12LoadWithCastILi1EEENSD_13StoreWithCastILi1EEEEEviT_T0_T2_T3_T4_T5_
        .type           _ZN2at6native27unrolled_elementwise_kernelIZZZNS0_53_GLOBAL__N__52d73765_15_RenormKernel_cu_d28d36d6_299424renorm_scale_factor_implERNS_18TensorIteratorBaseEdENKUlvE_clEvENKUlvE_clEvEUldE_St5arrayIPcLm2EELi4E23TrivialOffsetCalculatorILi1EjESC_NS0_6memory12LoadWithCastILi1EEENSD_13StoreWithCastILi1EEEEEviT_T0_T2_T3_T4_T5_,@function
        .size           _ZN2at6native27unrolled_elementwise_kernelIZZZNS0_53_GLOBAL__N__52d73765_15_RenormKernel_cu_d28d36d6_299424renorm_scale_factor_implERNS_18TensorIteratorBaseEdENKUlvE_clEvENKUlvE_clEvEUldE_St5arrayIPcLm2EELi4E23TrivialOffsetCalculatorILi1EjESC_NS0_6memory12LoadWithCastILi1EEENSD_13StoreWithCastILi1EEEEEviT_T0_T2_T3_T4_T5_,(.L_x_1490 - _ZN2at6native27unrolled_elementwise_kernelIZZZNS0_53_GLOBAL__N__52d73765_15_RenormKernel_cu_d28d36d6_299424renorm_scale_factor_implERNS_18TensorIteratorBaseEdENKUlvE_clEvENKUlvE_clEvEUldE_St5arrayIPcLm2EELi4E23TrivialOffsetCalculatorILi1EjESC_NS0_6memory12LoadWithCastILi1EEENSD_13StoreWithCastILi1EEEEEviT_T0_T2_T3_T4_T5_)
        .other          _ZN2at6native27unrolled_elementwise_kernelIZZZNS0_53_GLOBAL__N__52d73765_15_RenormKernel_cu_d28d36d6_299424renorm_scale_factor_implERNS_18TensorIteratorBaseEdENKUlvE_clEvENKUlvE_clEvEUldE_St5arrayIPcLm2EELi4E23TrivialOffsetCalculatorILi1EjESC_NS0_6memory12LoadWithCastILi1EEENSD_13StoreWithCastILi1EEEEEviT_T0_T2_T3_T4_T5_,@"STO_CUDA_ENTRY STV_DEFAULT"
_ZN2at6native27unrolled_elementwise_kernelIZZZNS0_53_GLOBAL__N__52d73765_15_RenormKernel_cu_d28d36d6_299424renorm_scale_factor_implERNS_18TensorIteratorBaseEdENKUlvE_clEvENKUlvE_clEvEUldE_St5arrayIPcLm2EELi4E23TrivialOffsetCalculatorILi1EjESC_NS0_6memory12LoadWithCastILi1EEENSD_13StoreWithCastILi1EEEEEviT_T0_T2_T3_T4_T5_:
.text._ZN2at6native27unrolled_elementwise_kernelIZZZNS0_53_GLOBAL__N__52d73765_15_RenormKernel_cu_d28d36d6_299424renorm_scale_factor_implERNS_18TensorIteratorBaseEdENKUlvE_clEvENKUlvE_clEvEUldE_St5arrayIPcLm2EELi4E23TrivialOffsetCalculatorILi1EjESC_NS0_6memory12LoadWithCastILi1EEENSD_13StoreWithCastILi1EEEEEviT_T0_T2_T3_T4_T5_:
[----:B------:R-:W0:Y:S01]  /*0000*/  LDC R1, c[0x0][0x28] ;  /* 0x00000a00ff017b82 */ /* 0x000e220000000800 */
[----:B------:R-:W1:Y:S07]  /*0010*/  S2R R22, SR_CTAID.X ;  /* 0x0000000000167919 */ /* 0x000e6e0000002500 */
[----:B------:R-:W1:Y:S01]  /*0020*/  LDC R3, c[0x0][0x210] ;  /* 0x00008400ff037b82 */ /* 0x000e620000000800 */
[----:B------:R-:W-:Y:S01]  /*0030*/  ULDC.64 UR36, c[0x0][0x208] ;  /* 0x0000820000247ab9 */ /* 0x000fe20000000a00 */
[----:B------:R-:W-:Y:S01]  /*0040*/  BSSY B6, `(.L_x_913) ;  /* 0x00000fe000067945 */ /* 0x000fe20003800000 */
[----:B------:R-:W2:Y:S01]  /*0050*/  S2R R29, SR_TID.X ;  /* 0x00000000001d7919 */ /* 0x000ea20000002100 */
[----:B------:R-:W-:-:S02]  /*0060*/  CS2R R24, SRZ ;  /* 0x0000000000187805 */ /* 0x000fc4000001ff00 */
[----:B------:R-:W-:Y:S02]  /*0070*/  CS2R R26, SRZ ;  /* 0x00000000001a7805 */ /* 0x000fe4000001ff00 */
[----:B------:R-:W3:Y:S01]  /*0080*/  LDC.U8 R23, c[0x0][0x23c] ;  /* 0x00008f00ff177b82 */ /* 0x000ee20000000000 */
[----:B-1----:R-:W-:-:S05]  /*0090*/  IMAD R2, R22, -0x200, R3 ;  /* 0xfffffe0016027824 */ /* 0x002fca00078e0203 */
[----:B--2---:R-:W-:-:S13]  /*00a0*/  ISETP.GE.AND P0, PT, R29, R2, PT ;  /* 0x000000021d00720c */ /* 0x004fda0003f06270 */
[----:B0--3--:R-:W-:Y:S05]  /*00b0*/  @P0 BRA `(.L_x_914) ;  /* 0x0000000c00d80947 */ /* 0x009fea0003800000 */
[----:B------:R-:W0:Y:S01]  /*00c0*/  LDC.64 R4, c[0x0][0x230] ;  /* 0x00008c00ff047b82 */ /* 0x000e220000000a00 */
        /* <DEDUP_REMOVED lines=19> */
.L_x_918:
[----:B------:R-:W2:Y:S02]  /*0200*/  LDG.E.U8 R4, desc[UR36][R4.64] ;  /* 0x0000002404047981 */ /* 0x000ea4000c1e1100 */
[----:B--2---:R0:W1:Y:S01]  /*0210*/  I2F.F64.U16 R26, R4 ;  /* 0x00000004001a7312 */ /* 0x0040620000101800 */
[----:B------:R-:W-:Y:S05]  /*0220*/  BRA `(.L_x_920) ;  /* 0x0000000c00747947 */ /* 0x000fea0003800000 */
.L_x_917:
        /* <DEDUP_REMOVED lines=9> */
.L_x_922:
[----:B------:R-:W2:Y:S02]  /*02c0*/  LDG.E R4, desc[UR36][R4.64] ;  /* 0x0000002404047981 */ /* 0x000ea4000c1e1900 */
[----:B--2---:R1:W2:Y:S01]  /*02d0*/  I2F.F64 R26, R4 ;  /* 0x00000004001a7312 */ /* 0x0042a20000201c00 */
[----:B------:R-:W-:Y:S05]  /*02e0*/  BRA `(.L_x_920) ;  /* 0x0000000c00447947 */ /* 0x000fea0003800000 */
.L_x_921:
[----:B------:R-:W2:Y:S02]  /*02f0*/  LDG.E.U16 R4, desc[UR36][R4.64] ;  /* 0x0000002404047981 */ /* 0x000ea4000c1e1500 */
[----:B--2---:R3:W4:Y:S01]  /*0300*/  I2F.F64.S16 R26, R4 ;  /* 0x00000004001a7312 */ /* 0x0047220000101c00 */
[----:B------:R-:W-:Y:S05]  /*0310*/  BRA `(.L_x_920) ;  /* 0x0000000c00387947 */ /* 0x000fea0003800000 */
.L_x_916:
        /* <DEDUP_REMOVED lines=10> */
.L_x_924:
[----:B------:R-:W2:Y:S02]  /*03c0*/  LDG.E.U16 R0, desc[UR36][R4.64] ;  /* 0x0000002404007981 */ /* 0x000ea4000c1e1500 */
[----:B--2---:R-:W-:-:S05]  /*03d0*/  HADD2.F32 R0, -RZ, R0.H0_H0 ;  /* 0x20000000ff007230 */ /* 0x004fca0000004100 */
[----:B------:R-:W-:-:S04]  /*03e0*/  FMUL.FTZ R0, R0, 1 ;  /* 0x3f80000000007820 */ /* 0x000fc80000410000 */
[----:B------:R0:W1:Y:S01]  /*03f0*/  F2F.F64.F32 R26, R0 ;  /* 0x00000000001a7310 */ /* 0x0000620000201800 */
[----:B------:R-:W-:Y:S05]  /*0400*/  BRA `(.L_x_920) ;  /* 0x0000000800fc7947 */ /* 0x000fea0003800000 */
.L_x_923:
        /* <DEDUP_REMOVED lines=10> */
.L_x_926:
[----:B------:R-:W2:Y:S02]  /*04b0*/  LDG.E.U16 R4, desc[UR36][R4.64] ;  /* 0x0000002404047981 */ /* 0x000ea4000c1e1500 */
[----:B--2---:R-:W-:-:S05]  /*04c0*/  HADD2.F32 R0, -RZ, R4.H0_H0 ;  /* 0x20000004ff007230 */ /* 0x004fca0000004100 */
[----:B------:R-:W-:-:S04]  /*04d0*/  FMUL.FTZ R0, R0, 1 ;  /* 0x3f80000000007820 */ /* 0x000fc80000410000 */
[----:B------:R0:W1:Y:S01]  /*04e0*/  F2F.F64.F32 R26, R0 ;  /* 0x00000000001a7310 */ /* 0x0000620000201800 */
[----:B------:R-:W-:Y:S05]  /*04f0*/  BRA `(.L_x_920) ;  /* 0x0000000800c07947 */ /* 0x000fea0003800000 */
.L_x_925:
[----:B------:R0:W5:Y:S01]  /*0500*/  LDG.E.64 R26, desc[UR36][R4.64] ;  /* 0x00000024041a7981 */ /* 0x000162000c1e1b00 */
[----:B------:R-:W-:Y:S05]  /*0510*/  BRA `(.L_x_920) ;  /* 0x0000000800b87947 */ /* 0x000fea0003800000 */
.L_x_915:
        /* <DEDUP_REMOVED lines=13> */
.L_x_929:
[----:B------:R0:W5:Y:S01]  /*05f0*/  LDG.E.64 R26, desc[UR36][R4.64] ;  /* 0x00000024041a7981 */ /* 0x000162000c1e1b00 */
[----:B------:R-:W-:Y:S05]  /*0600*/  BRA `(.L_x_920) ;  /* 0x00000008007c7947 */ /* 0x000fea0003800000 */
.L_x_928:
        /* <DEDUP_REMOVED lines=25> */
[----:B------:R-:W-:-:S04]  /*07a0*/  FMUL.FTZ R7, R7, 1 ;  /* 0x3f80000007077820 */ /* 0x000fc80000410000 */
[----:B------:R0:W1:Y:S01]  /*07b0*/  F2F.F64.F32 R26, R7 ;  /* 0x00000007001a7310 */ /* 0x0000620000201800 */
[----:B------:R-:W-:Y:S05]  /*07c0*/  BRA `(.L_x_920) ;  /* 0x00000008000c7947 */ /* 0x000fea0003800000 */
.L_x_931:
        /* <DEDUP_REMOVED lines=9> */
[----:B------:R-:W-:Y:S02]  /*0860*/  @P0 FMUL.FTZ R3, R3, 1.9259299443872358531e-34 ;  /* 0x0780000003030820 */ /* 0x000fe40000410000 */
[----:B------:R-:W-:Y:S01]  /*0870*/  @!P0 FADD.FTZ R3, R0, -0.5 ;  /* 0xbf00000000038421 */ /* 0x000fe20000010000 */
[----:B------:R-:W-:-:S05]  /*0880*/  IMAD.SHL.U32 R0, R4, 0x1000000, RZ ;  /* 0x0100000004007824 */ /* 0x000fca00078e00ff */
[----:B------:R-:W-:-:S05]  /*0890*/  LOP3.LUT R0, R3, 0x80000000, R0, 0xf8, !PT ;  /* 0x8000000003007812 */ /* 0x000fca00078ef800 */
[----:B------:R-:W-:-:S04]  /*08a0*/  FMUL.FTZ R0, R0, 1 ;  /* 0x3f80000000007820 */ /* 0x000fc80000410000 */
[----:B------:R0:W1:Y:S01]  /*08b0*/  F2F.F64.F32 R26, R0 ;  /* 0x00000000001a7310 */ /* 0x0000620000201800 */
[----:B------:R-:W-:Y:S05]  /*08c0*/  BRA `(.L_x_920) ;  /* 0x0000000400cc7947 */ /* 0x000fea0003800000 */
.L_x_930:
[----:B------:R-:W2:Y:S02]  /*08d0*/  LDG.E.U16 R0, desc[UR36][R4.64] ;  /* 0x0000002404007981 */ /* 0x000ea4000c1e1500 */
[----:B--2---:R-:W-:-:S04]  /*08e0*/  IMAD.U32 R0, R0, 0x10000, RZ ;  /* 0x0001000000007824 */ /* 0x004fc800078e00ff */
[----:B------:R-:W-:-:S04]  /*08f0*/  FMUL.FTZ R0, R0, 1 ;  /* 0x3f80000000007820 */ /* 0x000fc80000410000 */
[----:B------:R0:W1:Y:S01]  /*0900*/  F2F.F64.F32 R26, R0 ;  /* 0x00000000001a7310 */ /* 0x0000620000201800 */
[----:B------:R-:W-:Y:S05]  /*0910*/  BRA `(.L_x_920) ;  /* 0x0000000400b87947 */ /* 0x000fea0003800000 */
.L_x_927:
        /* <DEDUP_REMOVED lines=11> */
.L_x_934:
        /* <DEDUP_REMOVED lines=21> */
.L_x_938:
[----:B------:R-:W-:Y:S05]  /*0b20*/  BSYNC B1 ;  /* 0x0000000000017941 */ /* 0x000fea0003800000 */
.L_x_937:
[----:B------:R-:W-:Y:S01]  /*0b30*/  LEA R5, R0, 0x3b800000, 0x17 ;  /* 0x3b80000000057811 */ /* 0x000fe200078eb8ff */
[----:B------:R-:W-:-:S05]  /*0b40*/  IMAD.SHL.U32 R0, R3, 0x100000, RZ ;  /* 0x0010000003007824 */ /* 0x000fca00078e00ff */
[----:B------:R-:W-:-:S07]  /*0b50*/  LOP3.LUT R0, R5, R0, R6, 0xfe, !PT ;  /* 0x0000000005007212 */ /* 0x000fce00078efe06 */
.L_x_936:
[----:B------:R-:W-:Y:S05]  /*0b60*/  BSYNC B0 ;  /* 0x0000000000007941 */ /* 0x000fea0003800000 */
.L_x_935:
[----:B------:R-:W-:-:S04]  /*0b70*/  FMUL.FTZ R0, R0, 1 ;  /* 0x3f80000000007820 */ /* 0x000fc80000410000 */
[----:B------:R0:W1:Y:S01]  /*0b80*/  F2F.F64.F32 R26, R0 ;  /* 0x00000000001a7310 */ /* 0x0000620000201800 */
[----:B------:R-:W-:Y:S05]  /*0b90*/  BRA `(.L_x_920) ;  /* 0x0000000400187947 */ /* 0x000fea0003800000 */
.L_x_933:
        /* <DEDUP_REMOVED lines=21> */
.L_x_942:
[----:B------:R-:W-:Y:S05]  /*0cf0*/  BSYNC B1 ;  /* 0x0000000000017941 */ /* 0x000fea0003800000 */
.L_x_941:
[----:B------:R-:W-:Y:S01]  /*0d00*/  LEA R5, R0, 0x37800000, 0x17 ;  /* 0x3780000000057811 */ /* 0x000fe200078eb8ff */
[----:B------:R-:W-:-:S05]  /*0d10*/  IMAD.SHL.U32 R0, R3, 0x200000, RZ ;  /* 0x0020000003007824 */ /* 0x000fca00078e00ff */
[----:B------:R-:W-:-:S07]  /*0d20*/  LOP3.LUT R0, R5, R0, R6, 0xfe, !PT ;  /* 0x0000000005007212 */ /* 0x000fce00078efe06 */
.L_x_940:
[----:B------:R-:W-:Y:S05]  /*0d30*/  BSYNC B0 ;  /* 0x0000000000007941 */ /* 0x000fea0003800000 */
.L_x_939:
[----:B------:R-:W-:-:S04]  /*0d40*/  FMUL.FTZ R0, R0, 1 ;  /* 0x3f80000000007820 */ /* 0x000fc80000410000 */
[----:B------:R0:W1:Y:S01]  /*0d50*/  F2F.F64.F32 R26, R0 ;  /* 0x00000000001a7310 */ /* 0x0000620000201800 */
[----:B------:R-:W-:Y:S05]  /*0d60*/  BRA `(.L_x_920) ;  /* 0x0000000000a47947 */ /* 0x000fea0003800000 */
.L_x_932:
        /* <DEDUP_REMOVED lines=14> */
.L_x_946:
[----:B------:R-:W-:Y:S05]  /*0e50*/  BSYNC B0 ;  /* 0x0000000000007941 */ /* 0x000fea0003800000 */
.L_x_945:
[----:B------:R-:W-:-:S04]  /*0e60*/  FMUL.FTZ R0, R0, 1 ;  /* 0x3f80000000007820 */ /* 0x000fc80000410000 */
[----:B------:R0:W1:Y:S01]  /*0e70*/  F2F.F64.F32 R26, R0 ;  /* 0x00000000001a7310 */ /* 0x0000620000201800 */
[----:B------:R-:W-:Y:S05]  /*0e80*/  BRA `(.L_x_920) ;  /* 0x00000000005c7947 */ /* 0x000fea0003800000 */
.L_x_919:
        /* <DEDUP_REMOVED lines=16> */
.L_x_947:
[----:B------:R-:W-:Y:S01]  /*0f90*/  CS2R R26, SRZ ;  /* 0x00000000001a7805 */ /* 0x000fe2000001ff00 */
[----:B------:R-:W-:Y:S06]  /*0fa0*/  BRA `(.L_x_920) ;  /* 0x0000000000147947 */ /* 0x000fec0003800000 */
.L_x_944:
[----:B------:R-:W2:Y:S02]  /*0fb0*/  LDG.E.64 R26, desc[UR36][R4.64] ;  /* 0x00000024041a7981 */ /* 0x000ea4000c1e1b00 */
[----:B--2---:R-:W0:Y:S01]  /*0fc0*/  I2F.F64.U64 R26, R26 ;  /* 0x0000001a001a7312 */ /* 0x004e220000301800 */
[----:B------:R-:W-:Y:S05]  /*0fd0*/  BRA `(.L_x_920) ;  /* 0x0000000000087947 */ /* 0x000fea0003800000 */
.L_x_943:
[----:B------:R-:W2:Y:S02]  /*0fe0*/  LDG.E R4, desc[UR36][R4.64] ;  /* 0x0000002404047981 */ /* 0x000ea4000c1e1900 */
[----:B--2---:R0:W1:Y:S02]  /*0ff0*/  I2F.F64.U32 R26, R4 ;  /* 0x00000004001a7312 */ /* 0x0040640000201800 */
.L_x_920:
[----:B------:R-:W3:Y:S02]  /*1000*/  S2R R29, SR_TID.X ;  /* 0x00000000001d7919 */ /* 0x000ee40000002100 */
[----:B---3--:R-:W-:-:S07]  /*1010*/  VIADD R29, R29, 0x80 ;  /* 0x000000801d1d7836 */ /* 0x008fce0000000000 */
.L_x_914:
[----:B------:R-:W-:Y:S05]  /*1020*/  BSYNC B6 ;  /* 0x0000000000067941 */ /* 0x000fea0003800000 */
.L_x_913:
[----:B------:R-:W-:Y:S01]  /*1030*/  ISETP.GE.AND P0, PT, R29, R2, PT ;  /* 0x000000021d00720c */ /* 0x000fe20003f06270 */
[----:B------:R-:W-:-:S12]  /*1040*/  BSSY B6, `(.L_x_948) ;  /* 0x00000f7000067945 */ /* 0x000fd80003800000 */
[----:B------:R-:W-:Y:S05]  /*1050*/  @P0 BRA `(.L_x_949) ;  /* 0x0000000c00d40947 */ /* 0x000fea0003800000 */
[----:B01----:R-:W0:Y:S01]  /*1060*/  LDC.64 R4, c[0x0][0x230] ;  /* 0x00008c00ff047b82 */ /* 0x003e220000000a00 */
        /* <DEDUP_REMOVED lines=17> */
[----:B------:R-:W3:Y:S02]  /*1180*/  LDG.E.S8 R4, desc[UR36][R4.64] ;  /* 0x0000002404047981 */ /* 0x000ee4000c1e1300 */
[----:B---3--:R0:W1:Y:S01]  /*1190*/  I2F.F64.S16 R24, R4 ;  /* 0x0000000400187312 */ /* 0x0080620000101c00 */
[----:B------:R-:W-:Y:S05]  /*11a0*/  BRA `(.L_x_955) ;  /* 0x0000000c007c7947 */ /* 0x000fea0003800000 */
.L_x_953:
[----:B------:R-:W3:Y:S02]  /*11b0*/  LDG.E.U8 R4, desc[UR36][R4.64] ;  /* 0x0000002404047981 */ /* 0x000ee4000c1e1100 */
[----:B---3--:R0:W1:Y:S01]  /*11c0*/  I2F.F64.U16 R24, R4 ;  /* 0x0000000400187312 */ /* 0x0080620000101800 */
[----:B------:R-:W-:Y:S05]  /*11d0*/  BRA `(.L_x_955) ;  /* 0x0000000c00707947 */ /* 0x000fea0003800000 */
.L_x_952:
[----:B------:R-:W-:-:S13]  /*11e0*/  ISETP.NE.AND P0, PT, R0, 0x2, PT ;  /* 0x000000020000780c */ /* 0x000fda0003f05270 */
[----:B------:R-:W-:Y:S05]  /*11f0*/  @!P0 BRA `(.L_x_956) ;  /* 0x0000000000288947 */ /* 0x000fea0003800000 */
[----:B------:R-:W-:-:S13]  /*1200*/  ISETP.NE.AND P0, PT, R0, 0x3, PT ;  /* 0x000000030000780c */ /* 0x000fda0003f05270 */
[----:B------:R-:W-:Y:S05]  /*1210*/  @!P0 BRA `(.L_x_957) ;  /* 0x0000000000148947 */ /* 0x000fea0003800000 */
[----:B------:R-:W-:-:S13]  /*1220*/  ISETP.NE.AND P0, PT, R0, 0x4, PT ;  /* 0x000000040000780c */ /* 0x000fda0003f05270 */
[----:B------:R-:W-:Y:S05]  /*1230*/  @P0 BRA `(.L_x_954) ;  /* 0x0000000800fc0947 */ /* 0x000fea0003800000 */
[----:B------:R-:W3:Y:S02]  /*1240*/  LDG.E.64 R24, desc[UR36][R4.64] ;  /* 0x0000002404187981 */ /* 0x000ee4000c1e1b00 */
[----:B---3--:R-:W0:Y:S01]  /*1250*/  I2F.F64.S64 R24, R24 ;  /* 0x0000001800187312 */ /* 0x008e220000301c00 */
[----:B------:R-:W-:Y:S05]  /*1260*/  BRA `(.L_x_955) ;  /* 0x0000000c004c7947 */ /* 0x000fea0003800000 */
.L_x_957:
[----:B------:R-:W3:Y:S02]  /*1270*/  LDG.E R4, desc[UR36][R4.64] ;  /* 0x0000002404047981 */ /* 0x000ee4000c1e1900 */
[----:B---3--:R0:W1:Y:S01]  /*1280*/  I2F.F64 R24, R4 ;  /* 0x0000000400187312 */ /* 0x0080620000201c00 */
[----:B------:R-:W-:Y:S05]  /*1290*/  BRA `(.L_x_955) ;  /* 0x0000000c00407947 */ /* 0x000fea0003800000 */
.L_x_956:
[----:B------:R-:W3:Y:S02]  /*12a0*/  LDG.E.U16 R4, desc[UR36][R4.64] ;  /* 0x0000002404047981 */ /* 0x000ee4000c1e1500 */
[----:B---3--:R0:W1:Y:S01]  /*12b0*/  I2F.F64.S16 R24, R4 ;  /* 0x0000000400187312 */ /* 0x0080620000101c00 */
[----:B------:R-:W-:Y:S05]  /*12c0*/  BRA `(.L_x_955) ;  /* 0x0000000c00347947 */ /* 0x000fea0003800000 */
.L_x_951:
[----:B------:R-:W-:-:S13]  /*12d0*/  ISETP.GT.AND P0, PT, R0, 0x6, PT ;  /* 0x000000060000780c */ /* 0x000fda0003f04270 */
[----:B------:R-:W-:Y:S05]  /*12e0*/  @P0 BRA `(.L_x_958) ;  /* 0x0000000000340947 */ /* 0x000fea0003800000 */
[----:B------:R-:W-:-:S13]  /*12f0*/  ISETP.NE.AND P0, PT, R0, 0x5, PT ;  /* 0x000000050000780c */ /* 0x000fda0003f05270 */
[----:B------:R-:W-:Y:S05]  /*1300*/  @!P0 BRA `(.L_x_959) ;  /* 0x0000000000188947 */ /* 0x000fea0003800000 */
[----:B------:R-:W-:-:S13]  /*1310*/  ISETP.NE.AND P0, PT, R0, 0x6, PT ;  /* 0x000000060000780c */ /* 0x000fda0003f05270 */
[----:B------:R-:W-:Y:S05]  /*1320*/  @P0 BRA `(.L_x_954) ;  /* 0x0000000800c00947 */ /* 0x000fea0003800000 */
[----:B------:R-:W3:Y:S02]  /*1330*/  LDG.E R24, desc[UR36][R4.64] ;  /* 0x0000002404187981 */ /* 0x000ee4000c1e1900 */
[----:B---3--:R-:W-:-:S06]  /*1340*/  FMUL.FTZ R24, R24, 1 ;  /* 0x3f80000018187820 */ /* 0x008fcc0000410000 */
[----:B------:R-:W0:Y:S01]  /*1350*/  F2F.F64.F32 R24, R24 ;  /* 0x0000001800187310 */ /* 0x000e220000201800 */
[----:B------:R-:W-:Y:S05]  /*1360*/  BRA `(.L_x_955) ;  /* 0x0000000c000c7947 */ /* 0x000fea0003800000 */
.L_x_959:
[----:B------:R-:W3:Y:S02]  /*1370*/  LDG.E.U16 R0, desc[UR36][R4.64] ;  /* 0x0000002404007981 */ /* 0x000ee4000c1e1500 */
[----:B---3--:R-:W-:-:S05]  /*1380*/  HADD2.F32 R0, -RZ, R0.H0_H0 ;  /* 0x20000000ff007230 */ /* 0x008fca0000004100 */
[----:B------:R-:W-:-:S04]  /*1390*/  FMUL.FTZ R0, R0, 1 ;  /* 0x3f80000000007820 */ /* 0x000fc80000410000 */
[----:B------:R0:W1:Y:S01]  /*13a0*/  F2F.F64.F32 R24, R0 ;  /* 0x0000000000187310 */ /* 0x0000620000201800 */
[----:B------:R-:W-:Y:S05]  /*13b0*/  BRA `(.L_x_955) ;  /* 0x0000000800f87947 */ /* 0x000fea0003800000 */
.L_x_958:
[----:B------:R-:W-:-:S13]  /*13c0*/  ISETP.NE.AND P0, PT, R0, 0x7, PT ;  /* 0x000000070000780c */ /* 0x000fda0003f05270 */
[----:B------:R-:W-:Y:S05]  /*13d0*/  @!P0 BRA `(.L_x_960) ;  /* 0x0000000000348947 */ /* 0x000fea0003800000 */
        /* <DEDUP_REMOVED lines=8> */
.L_x_961:
[----:B------:R-:W3:Y:S02]  /*1460*/  LDG.E.U16 R4, desc[UR36][R4.64] ;  /* 0x0000002404047981 */ /* 0x000ee4000c1e1500 */
[----:B---3--:R-:W-:-:S05]  /*1470*/  HADD2.F32 R0, -RZ, R4.H0_H0 ;  /* 0x20000004ff007230 */ /* 0x008fca0000004100 */
[----:B------:R-:W-:-:S04]  /*1480*/  FMUL.FTZ R0, R0, 1 ;  /* 0x3f80000000007820 */ /* 0x000fc80000410000 */
[----:B------:R0:W1:Y:S01]  /*1490*/  F2F.F64.F32 R24, R0 ;  /* 0x0000000000187310 */ /* 0x0000620000201800 */
[----:B------:R-:W-:Y:S05]  /*14a0*/  BRA `(.L_x_955) ;  /* 0x0000000800bc7947 */ /* 0x000fea0003800000 */
.L_x_960:
[----:B------:R0:W5:Y:S01]  /*14b0*/  LDG.E.64 R24, desc[UR36][R4.64] ;  /* 0x0000002404187981 */ /* 0x000162000c1e1b00 */
[----:B------:R-:W-:Y:S05]  /*14c0*/  BRA `(.L_x_955) ;  /* 0x0000000800b47947 */ /* 0x000fea0003800000 */
.L_x_950:
        /* <DEDUP_REMOVED lines=8> */
[----:B------:R-:W3:Y:S01]  /*1550*/  LDG.E.U8 R4, desc[UR36][R4.64] ;  /* 0x0000002404047981 */ /* 0x000ee2000c1e1100 */
[----:B------:R-:W-:Y:S01]  /*1560*/  IMAD.MOV.U32 R24, RZ, RZ, RZ ;  /* 0x000000ffff187224 */ /* 0x000fe200078e00ff */
[----:B---3--:R-:W-:-:S04]  /*1570*/  ISETP.NE.AND P0, PT, R4, RZ, PT ;  /* 0x000000ff0400720c */ /* 0x008fc80003f05270 */
[----:B------:R-:W-:Y:S01]  /*1580*/  FSEL R25, RZ, 1.875, !P0 ;  /* 0x3ff00000ff197808 */ /* 0x000fe20004000000 */
[----:B------:R-:W-:Y:S08]  /*1590*/  BRA `(.L_x_955) ;  /* 0x0000000800807947 */ /* 0x000ff00003800000 */
.L_x_964:
[----:B------:R0:W5:Y:S01]  /*15a0*/  LDG.E.64 R24, desc[UR36][R4.64] ;  /* 0x0000002404187981 */ /* 0x000162000c1e1b00 */
[----:B------:R-:W-:Y:S05]  /*15b0*/  BRA `(.L_x_955) ;  /* 0x0000000800787947 */ /* 0x000fea0003800000 */
.L_x_963:
[----:B------:R-:W-:-:S13]  /*15c0*/  ISETP.NE.AND P0, PT, R0, 0xf, PT ;  /* 0x0000000f0000780c */ /* 0x000fda0003f05270 */
[----:B------:R-:W-:Y:S05]  /*15d0*/  @!P0 BRA `(.L_x_965) ;  /* 0x0000000000a48947 */ /* 0x000fea0003800000 */
[----:B------:R-:W-:-:S13]  /*15e0*/  ISETP.NE.AND P0, PT, R0, 0x17, PT ;  /* 0x000000170000780c */ /* 0x000fda0003f05270 */
[----:B------:R-:W-:Y:S05]  /*15f0*/  @!P0 BRA `(.L_x_966) ;  /* 0x0000000000608947 */ /* 0x000fea0003800000 */
[----:B------:R-:W-:-:S13]  /*1600*/  ISETP.NE.AND P0, PT, R0, 0x18, PT ;  /* 0x000000180000780c */ /* 0x000fda0003f05270 */
[----:B------:R-:W-:Y:S05]  /*1610*/  @P0 BRA `(.L_x_954) ;  /* 0x0000000800040947 */ /* 0x000fea0003800000 */
[----:B------:R-:W3:Y:S01]  /*1620*/  LDG.E.U8 R0, desc[UR36][R4.64] ;  /* 0x0000002404007981 */ /* 0x000ee2000c1e1100 */
[----:B------:R-:W-:Y:S02]  /*1630*/  IMAD.MOV.U32 R9, RZ, RZ, -0x800000 ;  /* 0xff800000ff097424 */ /* 0x000fe400078e00ff */
[----:B---3--:R-:W-:-:S05]  /*1640*/  IMAD.SHL.U32 R0, R0, 0x1000000, RZ ;  /* 0x0100000000007824 */ /* 0x008fca00078e00ff */
        /* <DEDUP_REMOVED lines=19> */
.L_x_966:
[----:B------:R-:W3:Y:S02]  /*1780*/  LDG.E.U8 R4, desc[UR36][R4.64] ;  /* 0x0000002404047981 */ /* 0x000ee4000c1e1100 */
[----:B---3--:R-:W-:-:S05]  /*1790*/  IMAD.SHL.U32 R0, R4, 0x2000000, RZ ;  /* 0x0200000004007824 */ /* 0x008fca00078e00ff */
        /* <DEDUP_REMOVED lines=11> */
[----:B------:R3:W0:Y:S01]  /*1850*/  F2F.F64.F32 R24, R0 ;  /* 0x0000000000187310 */ /* 0x0006220000201800 */
[----:B------:R-:W-:Y:S05]  /*1860*/  BRA `(.L_x_955) ;  /* 0x0000000400cc7947 */ /* 0x000fea0003800000 */
.L_x_965:
[----:B------:R-:W3:Y:S02]  /*1870*/  LDG.E.U16 R0, desc[UR36][R4.64] ;  /* 0x0000002404007981 */ /* 0x000ee4000c1e1500 */
[----:B---3--:R-:W-:-:S04]  /*1880*/  IMAD.U32 R0, R0, 0x10000, RZ ;  /* 0x0001000000007824 */ /* 0x008fc800078e00ff */
[----:B------:R-:W-:-:S04]  /*1890*/  FMUL.FTZ R0, R0, 1 ;  /* 0x3f80000000007820 */ /* 0x000fc80000410000 */
[----:B------:R0:W1:Y:S01]  /*18a0*/  F2F.F64.F32 R24, R0 ;  /* 0x0000000000187310 */ /* 0x0000620000201800 */
[----:B------:R-:W-:Y:S05]  /*18b0*/  BRA `(.L_x_955) ;  /* 0x0000000400b87947 */ /* 0x000fea0003800000 */
.L_x_962:
        /* <DEDUP_REMOVED lines=8> */
[----:B------:R-:W3:Y:S02]  /*1940*/  LDG.E.U16 R4, desc[UR36][R4.64] ;  /* 0x0000002404047981 */ /* 0x000ee4000c1e1500 */
[----:B---3--:R0:W1:Y:S01]  /*1950*/  I2F.F64.U16 R24, R4 ;  /* 0x0000000400187312 */ /* 0x0080620000101800 */
[----:B------:R-:W-:Y:S05]  /*1960*/  BRA `(.L_x_955) ;  /* 0x00000004008c7947 */ /* 0x000fea0003800000 */
.L_x_969:
[----:B------:R-:W3:Y:S01]  /*1970*/  LDG.E.U8 R3, desc[UR36][R4.64] ;  /* 0x0000002404037981 */ /* 0x000ee2000c1e1100 */
[----:B------:R-:W-:Y:S01]  /*1980*/  BSSY B0, `(.L_x_970) ;  /* 0x0000018000007945 */ /* 0x000fe20003800000 */
[----:B------:R-:W-:Y:S01]  /*1990*/  IMAD.MOV.U32 R0, RZ, RZ, RZ ;  /* 0x000000ffff007224 */ /* 0x000fe200078e00ff */
[----:B---3--:R-:W-:-:S13]  /*19a0*/  ISETP.NE.AND P0, PT, R3, RZ, PT ;  /* 0x000000ff0300720c */ /* 0x008fda0003f05270 */
        /* <DEDUP_REMOVED lines=17> */
.L_x_973:
[----:B------:R-:W-:Y:S05]  /*1ac0*/  BSYNC B1 ;  /* 0x0000000000017941 */ /* 0x000fea0003800000 */
.L_x_972:
[----:B------:R-:W-:Y:S01]  /*1ad0*/  LEA R5, R0, 0x3b800000, 0x17 ;  /* 0x3b80000000057811 */ /* 0x000fe200078eb8ff */
[----:B------:R-:W-:-:S05]  /*1ae0*/  IMAD.SHL.U32 R0, R3, 0x100000, RZ ;  /* 0x0010000003007824 */ /* 0x000fca00078e00ff */
[----:B------:R-:W-:-:S07]  /*1af0*/  LOP3.LUT R0, R5, R0, R6, 0xfe, !PT ;  /* 0x0000000005007212 */ /* 0x000fce00078efe06 */
.L_x_971:
[----:B------:R-:W-:Y:S05]  /*1b00*/  BSYNC B0 ;  /* 0x0000000000007941 */ /* 0x000fea0003800000 */
.L_x_970:
[----:B------:R-:W-:-:S04]  /*1b10*/  FMUL.FTZ R0, R0, 1 ;  /* 0x3f80000000007820 */ /* 0x000fc80000410000 */
[----:B------:R0:W1:Y:S01]  /*1b20*/  F2F.F64.F32 R24, R0 ;  /* 0x0000000000187310 */ /* 0x0000620000201800 */
[----:B------:R-:W-:Y:S05]  /*1b30*/  BRA `(.L_x_955) ;  /* 0x0000000400187947 */ /* 0x000fea0003800000 */
.L_x_968:
        /* <DEDUP_REMOVED lines=21> */
.L_x_977:
[----:B------:R-:W-:Y:S05]  /*1c90*/  BSYNC B1 ;  /* 0x0000000000017941 */ /* 0x000fea0003800000 */
.L_x_976:
[----:B------:R-:W-:Y:S01]  /*1ca0*/  LEA R5, R0, 0x37800000, 0x17 ;  /* 0x3780000000057811 */ /* 0x000fe200078eb8ff */
[----:B------:R-:W-:-:S05]  /*1cb0*/  IMAD.SHL.U32 R0, R3, 0x200000, RZ ;  /* 0x0020000003007824 */ /* 0x000fca00078e00ff */
[----:B------:R-:W-:-:S07]  /*1cc0*/  LOP3.LUT R0, R5, R0, R6, 0xfe, !PT ;  /* 0x0000000005007212 */ /* 0x000fce00078efe06 */
.L_x_975:
[----:B------:R-:W-:Y:S05]  /*1cd0*/  BSYNC B0 ;  /* 0x0000000000007941 */ /* 0x000fea0003800000 */
.L_x_974:
[----:B------:R-:W-:-:S04]  /*1ce0*/  FMUL.FTZ R0, R0, 1 ;  /* 0x3f80000000007820 */ /* 0x000fc80000410000 */
[----:B------:R0:W1:Y:S01]  /*1cf0*/  F2F.F64.F32 R24, R0 ;  /* 0x0000000000187310 */ /* 0x0000620000201800 */
[----:B------:R-:W-:Y:S05]  /*1d00*/  BRA `(.L_x_955) ;  /* 0x0000000000a47947 */ /* 0x000fea0003800000 */
.L_x_967:
[----:B------:R-:W-:-:S13]  /*1d10*/  ISETP.NE.AND P0, PT, R0, 0x1c, PT ;  /* 0x0000001c0000780c */ /* 0x000fda0003f05270 */
[----:B------:R-:W-:Y:S05]  /*1d20*/  @!P0 BRA `(.L_x_978) ;  /* 0x0000000000948947 */ /* 0x000fea0003800000 */
[----:B------:R-:W-:-:S13]  /*1d30*/  ISETP.NE.AND P0, PT, R0, 0x1d, PT ;  /* 0x0000001d0000780c */ /* 0x000fda0003f05270 */
[----:B------:R-:W-:Y:S05]  /*1d40*/  @!P0 BRA `(.L_x_979) ;  /* 0x0000000000808947 */ /* 0x000fea0003800000 */
[----:B------:R-:W-:-:S13]  /*1d50*/  ISETP.NE.AND P0, PT, R0, 0x2c, PT ;  /* 0x0000002c0000780c */ /* 0x000fda0003f05270 */
[----:B------:R-:W-:Y:S05]  /*1d60*/  @P0 BRA `(.L_x_954) ;  /* 0x0000000000300947 */ /* 0x000fea0003800000 */
[----:B------:R-:W3:Y:S01]  /*1d70*/  LDG.E.U8 R4, desc[UR36][R4.64] ;  /* 0x0000002404047981 */ /* 0x000ee2000c1e1100 */
[----:B------:R-:W-:Y:S01]  /*1d80*/  BSSY B0, `(.L_x_980) ;  /* 0x0000007000007945 */ /* 0x000fe20003800000 */
[----:B------:R-:W-:Y:S01]  /*1d90*/  IMAD.MOV.U32 R0, RZ, RZ, 0x400000 ;  /* 0x00400000ff007424 */ /* 0x000fe200078e00ff */
[----:B---3--:R-:W-:-:S13]  /*1da0*/  ISETP.NE.AND P0, PT, R4, RZ, PT ;  /* 0x000000ff0400720c */ /* 0x008fda0003f05270 */
[----:B------:R-:W-:Y:S05]  /*1db0*/  @!P0 BRA `(.L_x_981) ;  /* 0x00000000000c8947 */ /* 0x000fea0003800000 */
[----:B------:R-:W-:-:S13]  /*1dc0*/  ISETP.NE.AND P0, PT, R4, 0xff, PT ;  /* 0x000000ff0400780c */ /* 0x000fda0003f05270 */
[----:B------:R-:W-:Y:S02]  /*1dd0*/  @!P0 IMAD.MOV.U32 R0, RZ, RZ, 0x7f800001 ;  /* 0x7f800001ff008424 */ /* 0x000fe400078e00ff */
[----:B------:R-:W-:-:S07]  /*1de0*/  @P0 IMAD.SHL.U32 R0, R4, 0x800000, RZ ;  /* 0x0080000004000824 */ /* 0x000fce00078e00ff */
.L_x_981:
[----:B------:R-:W-:Y:S05]  /*1df0*/  BSYNC B0 ;  /* 0x0000000000007941 */ /* 0x000fea0003800000 */
.L_x_980:
[----:B------:R-:W-:-:S04]  /*1e00*/  FMUL.FTZ R0, R0, 1 ;  /* 0x3f80000000007820 */ /* 0x000fc80000410000 */
[----:B------:R0:W1:Y:S01]  /*1e10*/  F2F.F64.F32 R24, R0 ;  /* 0x0000000000187310 */ /* 0x0000620000201800 */
[----:B------:R-:W-:Y:S05]  /*1e20*/  BRA `(.L_x_955) ;  /* 0x00000000005c7947 */ /* 0x000fea0003800000 */
.L_x_954:
        /* <DEDUP_REMOVED lines=15> */
[----:B-12-45:R-:W-:Y:S05]  /*1f20*/  CALL.ABS.NOINC R14 ;  /* 0x000000000e007343 */ /* 0x036fea0003c00000 */
.L_x_982:
[----:B------:R-:W-:Y:S01]  /*1f30*/  CS2R R24, SRZ ;  /* 0x0000000000187805 */ /* 0x000fe2000001ff00 */
[----:B------:R-:W-:Y:S06]  /*1f40*/  BRA `(.L_x_955) ;  /* 0x0000000000147947 */ /* 0x000fec0003800000 */
.L_x_979:
[----:B------:R-:W3:Y:S02]  /*1f50*/  LDG.E.64 R24, desc[UR36][R4.64] ;  /* 0x0000002404187981 */ /* 0x000ee4000c1e1b00 */
[----:B---3--:R-:W0:Y:S01]  /*1f60*/  I2F.F64.U64 R24, R24 ;  /* 0x0000001800187312 */ /* 0x008e220000301800 */
[----:B------:R-:W-:Y:S05]  /*1f70*/  BRA `(.L_x_955) ;  /* 0x0000000000087947 */ /* 0x000fea0003800000 */
.L_x_978:
[----:B------:R-:W3:Y:S02]  /*1f80*/  LDG.E R4, desc[UR36][R4.64] ;  /* 0x0000002404047981 */ /* 0x000ee4000c1e1900 */
[----:B---3--:R0:W1:Y:S02]  /*1f90*/  I2F.F64.U32 R24, R4 ;  /* 0x0000000400187312 */ /* 0x0080640000201800 */
.L_x_955:
[----:B------:R-:W-:-:S07]  /*1fa0*/  VIADD R29, R29, 0x80 ;  /* 0x000000801d1d7836 */ /* 0x000fce0000000000 */
.L_x_949:
[----:B------:R-:W-:Y:S05]  /*1fb0*/  BSYNC B6 ;  /* 0x0000000000067941 */ /* 0x000fea0003800000 */
.L_x_948:
[----:B------:R-:W-:Y:S01]  /*1fc0*/  ISETP.GE.AND P0, PT, R29, R2, PT ;  /* 0x000000021d00720c */ /* 0x000fe20003f06270 */
[----:B------:R-:W-:Y:S01]  /*1fd0*/  BSSY B6, `(.L_x_983) ;  /* 0x00000f9000067945 */ /* 0x000fe20003800000 */
[----:B------:R-:W-:Y:S02]  /*1fe0*/  CS2R R18, SRZ ;  /* 0x0000000000127805 */ /* 0x000fe4000001ff00 */
[----:B------:R-:W-:-:S09]  /*1ff0*/  CS2R R16, SRZ ;  /* 0x0000000000107805 */ /* 0x000fd2000001ff00 */
[----:B------:R-:W-:Y:S05]  /*2000*/  @P0 BRA `(.L_x_984) ;  /* 0x0000000c00d40947 */ /* 0x000fea0003800000 */
[----:B01----:R-:W0:Y:S01]  /*2010*/  LDC.64 R4, c[0x0][0x230] ;  /* 0x00008c00ff047b82 */ /* 0x003e220000000a00 */
[----:B---3--:R-:W-:Y:S01]  /*2020*/  IMAD R0, R22, 0x200, R29 ;  /* 0x0000020016007824 */ /* 0x008fe200078e021d */
        /* <DEDUP_REMOVED lines=19> */
.L_x_988:
[----:B------:R-:W3:Y:S02]  /*2160*/  LDG.E.U8 R4, desc[UR36][R4.64] ;  /* 0x0000002404047981 */ /* 0x000ee4000c1e1100 */
[----:B---3--:R0:W1:Y:S01]  /*2170*/  I2F.F64.U16 R16, R4 ;  /* 0x0000000400107312 */ /* 0x0080620000101800 */
[----:B------:R-:W-:Y:S05]  /*2180*/  BRA `(.L_x_990) ;  /* 0x0000000c00707947 */ /* 0x000fea0003800000 */
.L_x_987:
        /* <DEDUP_REMOVED lines=9> */
.L_x_992:
[----:B------:R-:W3:Y:S02]  /*2220*/  LDG.E R4, desc[UR36][R4.64] ;  /* 0x0000002404047981 */ /* 0x000ee4000c1e1900 */
[----:B---3--:R0:W1:Y:S01]  /*2230*/  I2F.F64 R16, R4 ;  /* 0x0000000400107312 */ /* 0x0080620000201c00 */
[----:B------:R-:W-:Y:S05]  /*2240*/  BRA `(.L_x_990) ;  /* 0x0000000c00407947 */ /* 0x000fea0003800000 */
.L_x_991:
[----:B------:R-:W3:Y:S02]  /*2250*/  LDG.E.U16 R4, desc[UR36][R4.64] ;  /* 0x0000002404047981 */ /* 0x000ee4000c1e1500 */
[----:B---3--:R0:W1:Y:S01]  /*2260*/  I2F.F64.S16 R16, R4 ;  /* 0x0000000400107312 */ /* 0x0080620000101c00 */
[----:B------:R-:W-:Y:S05]  /*2270*/  BRA `(.L_x_990) ;  /* 0x0000000c00347947 */ /* 0x000fea0003800000 */
.L_x_986:
        /* <DEDUP_REMOVED lines=10> */
.L_x_994:
[----:B------:R-:W3:Y:S02]  /*2320*/  LDG.E.U16 R0, desc[UR36][R4.64] ;  /* 0x0000002404007981 */ /* 0x000ee4000c1e1500 */
[----:B---3--:R-:W-:-:S05]  /*2330*/  HADD2.F32 R0, -RZ, R0.H0_H0 ;  /* 0x20000000ff007230 */ /* 0x008fca0000004100 */
[----:B------:R-:W-:-:S04]  /*2340*/  FMUL.FTZ R0, R0, 1 ;  /* 0x3f80000000007820 */ /* 0x000fc80000410000 */
[----:B------:R0:W1:Y:S01]  /*2350*/  F2F.F64.F32 R16, R0 ;  /* 0x0000000000107310 */ /* 0x0000620000201800 */
[----:B------:R-:W-:Y:S05]  /*2360*/  BRA `(.L_x_990) ;  /* 0x0000000800f87947 */ /* 0x000fea0003800000 */
.L_x_993:
        /* <DEDUP_REMOVED lines=10> */
.L_x_996:
[----:B------:R-:W3:Y:S02]  /*2410*/  LDG.E.U16 R4, desc[UR36][R4.64] ;  /* 0x0000002404047981 */ /* 0x000ee4000c1e1500 */
[----:B---3--:R-:W-:-:S05]  /*2420*/  HADD2.F32 R0, -RZ, R4.H0_H0 ;  /* 0x20000004ff007230 */ /* 0x008fca0000004100 */
[----:B------:R-:W-:-:S04]  /*2430*/  FMUL.FTZ R0, R0, 1 ;  /* 0x3f80000000007820 */ /* 0x000fc80000410000 */
[----:B------:R0:W1:Y:S01]  /*2440*/  F2F.F64.F32 R16, R0 ;  /* 0x0000000000107310 */ /* 0x0000620000201800 */
[----:B------:R-:W-:Y:S05]  /*2450*/  BRA `(.L_x_990) ;  /* 0x0000000800bc7947 */ /* 0x000fea0003800000 */
.L_x_995:
[----:B------:R0:W5:Y:S01]  /*2460*/  LDG.E.64 R16, desc[UR36][R4.64] ;  /* 0x0000002404107981 */ /* 0x000162000c1e1b00 */
[----:B------:R-:W-:Y:S05]  /*2470*/  BRA `(.L_x_990) ;  /* 0x0000000800b47947 */ /* 0x000fea0003800000 */
.L_x_985:
        /* <DEDUP_REMOVED lines=13> */
.L_x_999:
[----:B------:R0:W5:Y:S01]  /*2550*/  LDG.E.64 R16, desc[UR36][R4.64] ;  /* 0x0000002404107981 */ /* 0x000162000c1e1b00 */
[----:B------:R-:W-:Y:S05]  /*2560*/  BRA `(.L_x_990) ;  /* 0x0000000800787947 */ /* 0x000fea0003800000 */
.L_x_998:
        /* <DEDUP_REMOVED lines=28> */
.L_x_1001:
        /* <DEDUP_REMOVED lines=15> */
.L_x_1000:
[----:B------:R-:W3:Y:S02]  /*2820*/  LDG.E.U16 R0, desc[UR36][R4.64] ;  /* 0x0000002404007981 */ /* 0x000ee4000c1e1500 */
[----:B---3--:R-:W-:-:S04]  /*2830*/  IMAD.U32 R0, R0, 0x10000, RZ ;  /* 0x0001000000007824 */ /* 0x008fc800078e00ff */
[----:B------:R-:W-:-:S04]  /*2840*/  FMUL.FTZ R0, R0, 1 ;  /* 0x3f80000000007820 */ /* 0x000fc80000410000 */
[----:B------:R0:W1:Y:S01]  /*2850*/  F2F.F64.F32 R16, R0 ;  /* 0x0000000000107310 */ /* 0x0000620000201800 */
[----:B------:R-:W-:Y:S05]  /*2860*/  BRA `(.L_x_990) ;  /* 0x0000000400b87947 */ /* 0x000fea0003800000 */
.L_x_997:
        /* <DEDUP_REMOVED lines=11> */
.L_x_1004:
        /* <DEDUP_REMOVED lines=21> */
.L_x_1008:
[----:B------:R-:W-:Y:S05]  /*2a70*/  BSYNC B1 ;  /* 0x0000000000017941 */ /* 0x000fea0003800000 */
.L_x_1007:
[----:B------:R-:W-:Y:S01]  /*2a80*/  LEA R5, R0, 0x3b800000, 0x17 ;  /* 0x3b80000000057811 */ /* 0x000fe200078eb8ff */
[----:B------:R-:W-:-:S05]  /*2a90*/  IMAD.SHL.U32 R0, R3, 0x100000, RZ ;  /* 0x0010000003007824 */ /* 0x000fca00078e00ff */
[----:B------:R-:W-:-:S07]  /*2aa0*/  LOP3.LUT R0, R5, R0, R6, 0xfe, !PT ;  /* 0x0000000005007212 */ /* 0x000fce00078efe06 */
.L_x_1006:
[----:B------:R-:W-:Y:S05]  /*2ab0*/  BSYNC B0 ;  /* 0x0000000000007941 */ /* 0x000fea0003800000 */
.L_x_1005:
[----:B------:R-:W-:-:S04]  /*2ac0*/  FMUL.FTZ R0, R0, 1 ;  /* 0x3f80000000007820 */ /* 0x000fc80000410000 */
[----:B------:R3:W0:Y:S01]  /*2ad0*/  F2F.F64.F32 R16, R0 ;  /* 0x0000000000107310 */ /* 0x0006220000201800 */
[----:B------:R-:W-:Y:S05]  /*2ae0*/  BRA `(.L_x_990) ;  /* 0x0000000400187947 */ /* 0x000fea0003800000 */
.L_x_1003:
        /* <DEDUP_REMOVED lines=21> */
.L_x_1012:
[----:B------:R-:W-:Y:S05]  /*2c40*/  BSYNC B1 ;  /* 0x0000000000017941 */ /* 0x000fea0003800000 */
.L_x_1011:
[----:B------:R-:W-:Y:S01]  /*2c50*/  LEA R5, R0, 0x37800000, 0x17 ;  /* 0x3780000000057811 */ /* 0x000fe200078eb8ff */
[----:B------:R-:W-:-:S05]  /*2c60*/  IMAD.SHL.U32 R0, R3, 0x200000, RZ ;  /* 0x0020000003007824 */ /* 0x000fca00078e00ff */
[----:B------:R-:W-:-:S07]  /*2c70*/  LOP3.LUT R0, R5, R0, R6, 0xfe, !PT ;  /* 0x0000000005007212 */ /* 0x000fce00078efe06 */
.L_x_1010:
[----:B------:R-:W-:Y:S05]  /*2c80*/  BSYNC B0 ;  /* 0x0000000000007941 */ /* 0x000fea0003800000 */
.L_x_1009:
[----:B------:R-:W-:-:S04]  /*2c90*/  FMUL.FTZ R0, R0, 1 ;  /* 0x3f80000000007820 */ /* 0x000fc80000410000 */
[----:B------:R0:W1:Y:S01]  /*2ca0*/  F2F.F64.F32 R16, R0 ;  /* 0x0000000000107310 */ /* 0x0000620000201800 */
[----:B------:R-:W-:Y:S05]  /*2cb0*/  BRA `(.L_x_990) ;  /* 0x0000000000a47947 */ /* 0x000fea0003800000 */
.L_x_1002:
        /* <DEDUP_REMOVED lines=14> */
.L_x_1016:
[----:B------:R-:W-:Y:S05]  /*2da0*/  BSYNC B0 ;  /* 0x0000000000007941 */ /* 0x000fea0003800000 */
.L_x_1015:
[----:B------:R-:W-:-:S04]  /*2db0*/  FMUL.FTZ R0, R0, 1 ;  /* 0x3f80000000007820 */ /* 0x000fc80000410000 */
[----:B------:R0:W1:Y:S01]  /*2dc0*/  F2F.F64.F32 R16, R0 ;  /* 0x0000000000107310 */ /* 0x0000620000201800 */
[----:B------:R-:W-:Y:S05]  /*2dd0*/  BRA `(.L_x_990) ;  /* 0x00000000005c7947 */ /* 0x000fea0003800000 */
.L_x_989:
        /* <DEDUP_REMOVED lines=16> */
.L_x_1017:
[----:B------:R-:W-:Y:S01]  /*2ee0*/  CS2R R16, SRZ ;  /* 0x0000000000107805 */ /* 0x000fe2000001ff00 */
[----:B------:R-:W-:Y:S06]  /*2ef0*/  BRA `(.L_x_990) ;  /* 0x0000000000147947 */ /* 0x000fec0003800000 */
.L_x_1014:
[----:B------:R-:W3:Y:S02]  /*2f00*/  LDG.E.64 R16, desc[UR36][R4.64] ;  /* 0x0000002404107981 */ /* 0x000ee4000c1e1b00 */
[----:B---3--:R-:W0:Y:S01]  /*2f10*/  I2F.F64.U64 R16, R16 ;  /* 0x0000001000107312 */ /* 0x008e220000301800 */
[----:B------:R-:W-:Y:S05]  /*2f20*/  BRA `(.L_x_990) ;  /* 0x0000000000087947 */ /* 0x000fea0003800000 */
.L_x_1013:
[----:B------:R-:W3:Y:S02]  /*2f30*/  LDG.E R4, desc[UR36][R4.64] ;  /* 0x0000002404047981 */ /* 0x000ee4000c1e1900 */
[----:B---3--:R0:W1:Y:S02]  /*2f40*/  I2F.F64.U32 R16, R4 ;  /* 0x0000000400107312 */ /* 0x0080640000201800 */
.L_x_990:
[----:B------:R-:W-:-:S07]  /*2f50*/  VIADD R29, R29, 0x80 ;  /* 0x000000801d1d7836 */ /* 0x000fce0000000000 */
.L_x_984:
[----:B------:R-:W-:Y:S05]  /*2f60*/  BSYNC B6 ;  /* 0x0000000000067941 */ /* 0x000fea0003800000 */
.L_x_983:
[----:B------:R-:W-:Y:S01]  /*2f70*/  ISETP.GE.AND P0, PT, R29, R2, PT ;  /* 0x000000021d00720c */ /* 0x000fe20003f06270 */
[----:B------:R-:W-:-:S12]  /*2f80*/  BSSY B6, `(.L_x_1018) ;  /* 0x00000f4000067945 */ /* 0x000fd80003800000 */
[----:B------:R-:W-:Y:S05]  /*2f90*/  @P0 BRA `(.L_x_1019) ;  /* 0x0000000c00c80947 */ /* 0x000fea0003800000 */
[----:B01----:R-:W0:Y:S01]  /*2fa0*/  LDC.64 R4, c[0x0][0x230] ;  /* 0x00008c00ff047b82 */ /* 0x003e220000000a00 */
[----:B---3--:R-:W-:Y:S01]  /*2fb0*/  PRMT R0, R23, 0x9910, RZ ;  /* 0x0000991017007816 */ /* 0x008fe200000000ff */
        /* <DEDUP_REMOVED lines=18> */
.L_x_1023:
[----:B------:R-:W3:Y:S02]  /*30e0*/  LDG.E.U8 R4, desc[UR36][R4.64] ;  /* 0x0000002404047981 */ /* 0x000ee4000c1e1100 */
[----:B---3--:R0:W1:Y:S01]  /*30f0*/  I2F.F64.U16 R18, R4 ;  /* 0x0000000400127312 */ /* 0x0080620000101800 */
[----:B------:R-:W-:Y:S05]  /*3100*/  BRA `(.L_x_1019) ;  /* 0x0000000c006c7947 */ /* 0x000fea0003800000 */
.L_x_1022:
        /* <DEDUP_REMOVED lines=9> */
.L_x_1026:
[----:B------:R-:W3:Y:S02]  /*31a0*/  LDG.E R4, desc[UR36][R4.64] ;  /* 0x0000002404047981 */ /* 0x000ee4000c1e1900 */
[----:B---3--:R0:W1:Y:S01]  /*31b0*/  I2F.F64 R18, R4 ;  /* 0x0000000400127312 */ /* 0x0080620000201c00 */
[----:B------:R-:W-:Y:S05]  /*31c0*/  BRA `(.L_x_1019) ;  /* 0x0000000c003c7947 */ /* 0x000fea0003800000 */
.L_x_1025:
[----:B------:R-:W3:Y:S02]  /*31d0*/  LDG.E.U16 R4, desc[UR36][R4.64] ;  /* 0x0000002404047981 */ /* 0x000ee4000c1e1500 */
[----:B---3--:R0:W1:Y:S01]  /*31e0*/  I2F.F64.S16 R18, R4 ;  /* 0x0000000400127312 */ /* 0x0080620000101c00 */
[----:B------:R-:W-:Y:S05]  /*31f0*/  BRA `(.L_x_1019) ;  /* 0x0000000c00307947 */ /* 0x000fea0003800000 */
.L_x_1021:
        /* <DEDUP_REMOVED lines=10> */
.L_x_1028:
[----:B------:R-:W3:Y:S02]  /*32a0*/  LDG.E.U16 R0, desc[UR36][R4.64] ;  /* 0x0000002404007981 */ /* 0x000ee4000c1e1500 */
[----:B---3--:R-:W-:-:S05]  /*32b0*/  HADD2.F32 R0, -RZ, R0.H0_H0 ;  /* 0x20000000ff007230 */ /* 0x008fca0000004100 */
[----:B------:R-:W-:-:S04]  /*32c0*/  FMUL.FTZ R0, R0, 1 ;  /* 0x3f80000000007820 */ /* 0x000fc80000410000 */
[----:B------:R0:W1:Y:S01]  /*32d0*/  F2F.F64.F32 R18, R0 ;  /* 0x0000000000127310 */ /* 0x0000620000201800 */
[----:B------:R-:W-:Y:S05]  /*32e0*/  BRA `(.L_x_1019) ;  /* 0x0000000800f47947 */ /* 0x000fea0003800000 */
.L_x_1027:
        /* <DEDUP_REMOVED lines=10> */
.L_x_1030:
[----:B------:R-:W3:Y:S02]  /*3390*/  LDG.E.U16 R4, desc[UR36][R4.64] ;  /* 0x0000002404047981 */ /* 0x000ee4000c1e1500 */
[----:B---3--:R-:W-:-:S05]  /*33a0*/  HADD2.F32 R0, -RZ, R4.H0_H0 ;  /* 0x20000004ff007230 */ /* 0x008fca0000004100 */
[----:B------:R-:W-:-:S04]  /*33b0*/  FMUL.FTZ R0, R0, 1 ;  /* 0x3f80000000007820 */ /* 0x000fc80000410000 */
[----:B------:R0:W1:Y:S01]  /*33c0*/  F2F.F64.F32 R18, R0 ;  /* 0x0000000000127310 */ /* 0x0000620000201800 */
[----:B------:R-:W-:Y:S05]  /*33d0*/  BRA `(.L_x_1019) ;  /* 0x0000000800b87947 */ /* 0x000fea0003800000 */
.L_x_1029:
[----:B------:R0:W5:Y:S01]  /*33e0*/  LDG.E.64 R18, desc[UR36][R4.64] ;  /* 0x0000002404127981 */ /* 0x000162000c1e1b00 */
[----:B------:R-:W-:Y:S05]  /*33f0*/  BRA `(.L_x_1019) ;  /* 0x0000000800b07947 */ /* 0x000fea0003800000 */
.L_x_1020:
        /* <DEDUP_REMOVED lines=13> */
.L_x_1033:
[----:B------:R0:W5:Y:S01]  /*34d0*/  LDG.E.64 R18, desc[UR36][R4.64] ;  /* 0x0000002404127981 */ /* 0x000162000c1e1b00 */
[----:B------:R-:W-:Y:S05]  /*34e0*/  BRA `(.L_x_1019) ;  /* 0x0000000800747947 */ /* 0x000fea0003800000 */
.L_x_1032:
        /* <DEDUP_REMOVED lines=28> */
.L_x_1035:
        /* <DEDUP_REMOVED lines=15> */
.L_x_1034:
[----:B------:R-:W3:Y:S02]  /*37a0*/  LDG.E.U16 R0, desc[UR36][R4.64] ;  /* 0x0000002404007981 */ /* 0x000ee4000c1e1500 */
[----:B---3--:R-:W-:-:S04]  /*37b0*/  IMAD.U32 R0, R0, 0x10000, RZ ;  /* 0x0001000000007824 */ /* 0x008fc800078e00ff */
[----:B------:R-:W-:-:S04]  /*37c0*/  FMUL.FTZ R0, R0, 1 ;  /* 0x3f80000000007820 */ /* 0x000fc80000410000 */
[----:B------:R0:W1:Y:S01]  /*37d0*/  F2F.F64.F32 R18, R0 ;  /* 0x0000000000127310 */ /* 0x0000620000201800 */
[----:B------:R-:W-:Y:S05]  /*37e0*/  BRA `(.L_x_1019) ;  /* 0x0000000400b47947 */ /* 0x000fea0003800000 */
.L_x_1031:
        /* <DEDUP_REMOVED lines=11> */
.L_x_1038:
        /* <DEDUP_REMOVED lines=21> */
.L_x_1042:
[----:B------:R-:W-:Y:S05]  /*39f0*/  BSYNC B1 ;  /* 0x0000000000017941 */ /* 0x000fea0003800000 */
.L_x_1041:
[----:B------:R-:W-:Y:S01]  /*3a00*/  LEA R5, R0, 0x3b800000, 0x17 ;  /* 0x3b80000000057811 */ /* 0x000fe200078eb8ff */
[----:B------:R-:W-:-:S05]  /*3a10*/  IMAD.SHL.U32 R0, R3, 0x100000, RZ ;  /* 0x0010000003007824 */ /* 0x000fca00078e00ff */
[----:B------:R-:W-:-:S07]  /*3a20*/  LOP3.LUT R0, R5, R0, R6, 0xfe, !PT ;  /* 0x0000000005007212 */ /* 0x000fce00078efe06 */
.L_x_1040:
[----:B------:R-:W-:Y:S05]  /*3a30*/  BSYNC B0 ;  /* 0x0000000000007941 */ /* 0x000fea0003800000 */
.L_x_1039:
[----:B------:R-:W-:-:S04]  /*3a40*/  FMUL.FTZ R0, R0, 1 ;  /* 0x3f80000000007820 */ /* 0x000fc80000410000 */
[----:B------:R0:W1:Y:S01]  /*3a50*/  F2F.F64.F32 R18, R0 ;  /* 0x0000000000127310 */ /* 0x0000620000201800 */
[----:B------:R-:W-:Y:S05]  /*3a60*/  BRA `(.L_x_1019) ;  /* 0x0000000400147947 */ /* 0x000fea0003800000 */
.L_x_1037:
        /* <DEDUP_REMOVED lines=21> */
.L_x_1046:
[----:B------:R-:W-:Y:S05]  /*3bc0*/  BSYNC B1 ;  /* 0x0000000000017941 */ /* 0x000fea0003800000 */
.L_x_1045:
[----:B------:R-:W-:Y:S01]  /*3bd0*/  LEA R5, R0, 0x37800000, 0x17 ;  /* 0x3780000000057811 */ /* 0x000fe200078eb8ff */
[----:B------:R-:W-:-:S05]  /*3be0*/  IMAD.SHL.U32 R0, R3, 0x200000, RZ ;  /* 0x0020000003007824 */ /* 0x000fca00078e00ff */
[----:B------:R-:W-:-:S07]  /*3bf0*/  LOP3.LUT R0, R5, R0, R6, 0xfe, !PT ;  /* 0x0000000005007212 */ /* 0x000fce00078efe06 */
.L_x_1044:
[----:B------:R-:W-:Y:S05]  /*3c00*/  BSYNC B0 ;  /* 0x0000000000007941 */ /* 0x000fea0003800000 */
.L_x_1043:
[----:B------:R-:W-:-:S04]  /*3c10*/  FMUL.FTZ R0, R0, 1 ;  /* 0x3f80000000007820 */ /* 0x000fc80000410000 */
[----:B------:R0:W1:Y:S01]  /*3c20*/  F2F.F64.F32 R18, R0 ;  /* 0x0000000000127310 */ /* 0x0000620000201800 */
[----:B------:R-:W-:Y:S05]  /*3c30*/  BRA `(.L_x_1019) ;  /* 0x0000000000a07947 */ /* 0x000fea0003800000 */
.L_x_1036:
        /* <DEDUP_REMOVED lines=14> */
.L_x_1050:
[----:B------:R-:W-:Y:S05]  /*3d20*/  BSYNC B0 ;  /* 0x0000000000007941 */ /* 0x000fea0003800000 */
.L_x_1049:
[----:B------:R-:W-:-:S04]  /*3d30*/  FMUL.FTZ R0, R0, 1 ;  /* 0x3f80000000007820 */ /* 0x000fc80000410000 */
[----:B------:R0:W1:Y:S01]  /*3d40*/  F2F.F64.F32 R18, R0 ;  /* 0x0000000000127310 */ /* 0x0000620000201800 */
[----:B------:R-:W-:Y:S05]  /*3d50*/  BRA `(.L_x_1019) ;  /* 0x0000000000587947 */ /* 0x000fea0003800000 */
.L_x_1024:
        /* <DEDUP_REMOVED lines=16> */
.L_x_1051:
[----:B------:R-:W-:Y:S05]  /*3e60*/  BRA `(.L_x_1019) ;  /* 0x0000000000147947 */ /* 0x000fea0003800000 */
.L_x_1048:
[----:B------:R-:W3:Y:S02]  /*3e70*/  LDG.E.64 R18, desc[UR36][R4.64] ;  /* 0x0000002404127981 */ /* 0x000ee4000c1e1b00 */
[----:B---3--:R-:W0:Y:S01]  /*3e80*/  I2F.F64.U64 R18, R18 ;  /* 0x0000001200127312 */ /* 0x008e220000301800 */
[----:B------:R-:W-:Y:S05]  /*3e90*/  BRA `(.L_x_1019) ;  /* 0x0000000000087947 */ /* 0x000fea0003800000 */
.L_x_1047:
[----:B------:R-:W3:Y:S02]  /*3ea0*/  LDG.E R4, desc[UR36][R4.64] ;  /* 0x0000002404047981 */ /* 0x000ee4000c1e1900 */
[----:B---3--:R0:W1:Y:S02]  /*3eb0*/  I2F.F64.U32 R18, R4 ;  /* 0x0000000400127312 */ /* 0x0080640000201800 */
.L_x_1019:
[----:B------:R-:W-:Y:S05]  /*3ec0*/  BSYNC B6 ;  /* 0x0000000000067941 */ /* 0x000fea0003800000 */
.L_x_1018:
[----:B------:R-:W2:Y:S01]  /*3ed0*/  S2R R23, SR_TID.X ;  /* 0x0000000000177919 */ /* 0x000ea20000002100 */
[----:B0--3--:R-:W0:Y:S01]  /*3ee0*/  LDC R0, c[0x0][0x218] ;  /* 0x00008600ff007b82 */ /* 0x009e220000000800 */
[----:B------:R-:W-:Y:S07]  /*3ef0*/  BSSY B0, `(.L_x_1052) ;  /* 0x0000023000007945 */ /* 0x000fee0003800000 */
[----:B------:R-:W3:Y:S01]  /*3f00*/  LDC R3, c[0x0][0x21c] ;  /* 0x00008700ff037b82 */ /* 0x000ee20000000800 */
[----:B--2---:R-:W-:-:S13]  /*3f10*/  ISETP.GE.AND P1, PT, R23, R2, PT ;  /* 0x000000021700720c */ /* 0x004fda0003f26270 */
[----:B------:R-:W-:Y:S05]  /*3f20*/  @P1 BRA `(.L_x_1053) ;  /* 0x00000000007c1947 */ /* 0x000fea0003800000 */
[----:B------:R-:W4:Y:S01]  /*3f30*/  LDC.64 R6, c[0x0][0x218] ;  /* 0x00008600ff067b82 */ /* 0x000f220000000a00 */
[----:B-1----:R-:W-:Y:S02]  /*3f40*/  IMAD.MOV.U32 R4, RZ, RZ, 0x0 ;  /* 0x00000000ff047424 */ /* 0x002fe400078e00ff */
[----:B------:R-:W-:Y:S01]  /*3f50*/  IMAD.MOV.U32 R5, RZ, RZ, 0x3ff00000 ;  /* 0x3ff00000ff057424 */ /* 0x000fe200078e00ff */
[----:B----45:R-:W-:-:S14]  /*3f60*/  DSETP.GT.AND P0, PT, R26, R6, PT ;  /* 0x000000061a00722a */ /* 0x030fdc0003f04000 */
[----:B------:R-:W-:Y:S05]  /*3f70*/  @!P0 BRA `(.L_x_1053) ;  /* 0x0000000000688947 */ /* 0x000fea0003800000 */
[----:B------:R-:W-:Y:S01]  /*3f80*/  UMOV UR4, 0x9abcaf48 ;  /* 0x9abcaf4800047882 */ /* 0x000fe20000000000 */
[----:B------:R-:W-:Y:S01]  /*3f90*/  UMOV UR5, 0x3e7ad7f2 ;  /* 0x3e7ad7f200057882 */ /* 0x000fe20000000000 */
[----:B------:R-:W-:Y:S01]  /*3fa0*/  IMAD.MOV.U32 R4, RZ, RZ, 0x1 ;  /* 0x00000001ff047424 */ /* 0x000fe200078e00ff */
[----:B------:R-:W-:Y:S01]  /*3fb0*/  DADD R26, R26, UR4 ;  /* 0x000000041a1a7e29 */ /* 0x000fe20008000000 */
[----:B------:R-:W1:Y:S01]  /*3fc0*/  LDC R10, c[0x0][0x21c] ;  /* 0x00008700ff0a7b82 */ /* 0x000e620000000800 */
[----:B------:R-:W-:Y:S04]  /*3fd0*/  BSSY B1, `(.L_x_1053) ;  /* 0x0000014000017945 */ /* 0x000fe80003800000 */
[----:B------:R-:W2:Y:S02]  /*3fe0*/  MUFU.RCP64H R5, R27 ;  /* 0x0000001b00057308 */ /* 0x000ea40000001800 */
[----:B--2---:R-:W-:Y:S01]  /*3ff0*/  DFMA R8, -R26, R4, 1 ;  /* 0x3ff000001a08742b */ /* 0x004fe20000000104 */
[----:B-1----:R-:W-:-:S07]  /*4000*/  FSETP.GEU.AND P2, PT, |R10|, 6.5827683646048100446e-37, PT ;  /* 0x036000000a00780b */ /* 0x002fce0003f4e200 */
        /* <DEDUP_REMOVED lines=13> */
[----:B0--3--:R-:W-:Y:S05]  /*40e0*/  CALL.REL.NOINC `($__internal_1_$__cuda_sm20_div_rn_f64_full) ;  /* 0x0000004c00ac7944 */ /* 0x009fea0003c00000 */
[----:B------:R-:W-:Y:S02]  /*40f0*/  IMAD.MOV.U32 R4, RZ, RZ, R12 ;  /* 0x000000ffff047224 */ /* 0x000fe400078e000c */
[----:B------:R-:W-:-:S07]  /*4100*/  IMAD.MOV.U32 R5, RZ, RZ, R13 ;  /* 0x000000ffff057224 */ /* 0x000fce00078e000d */
.L_x_1054:
[----:B------:R-:W-:Y:S05]  /*4110*/  BSYNC B1 ;  /* 0x0000000000017941 */ /* 0x000fea0003800000 */
.L_x_1053:
[----:B------:R-:W-:Y:S05]  /*4120*/  BSYNC B0 ;  /* 0x0000000000007941 */ /* 0x000fea0003800000 */
.L_x_1052:
[----:B-1--45:R-:W-:Y:S01]  /*4130*/  VIADD R27, R23, 0x80 ;  /* 0x00000080171b7836 */ /* 0x032fe20000000000 */
[----:B------:R-:W-:Y:S04]  /*4140*/  BSSY B0, `(.L_x_1055) ;  /* 0x0000022000007945 */ /* 0x000fe80003800000 */
[----:B------:R-:W-:-:S13]  /*4150*/  ISETP.GE.AND P0, PT, R27, R2, PT ;  /* 0x000000021b00720c */ /* 0x000fda0003f06270 */
[----:B------:R-:W-:Y:S05]  /*4160*/  @P0 BRA `(.L_x_1056) ;  /* 0x00000000007c0947 */ /* 0x000fea0003800000 */
[----:B------:R-:W1:Y:S01]  /*4170*/  LDC.64 R6, c[0x0][0x218] ;  /* 0x00008600ff067b82 */ /* 0x000e620000000a00 */
[----:B------:R-:W-:Y:S02]  /*4180*/  IMAD.MOV.U32 R28, RZ, RZ, 0x0 ;  /* 0x00000000ff1c7424 */ /* 0x000fe400078e00ff */
[----:B------:R-:W-:Y:S01]  /*4190*/  IMAD.MOV.U32 R29, RZ, RZ, 0x3ff00000 ;  /* 0x3ff00000ff1d7424 */ /* 0x000fe200078e00ff */
[----:B-1----:R-:W-:-:S14]  /*41a0*/  DSETP.GT.AND P0, PT, R24, R6, PT ;  /* 0x000000061800722a */ /* 0x002fdc0003f04000 */
[----:B------:R-:W-:Y:S05]  /*41b0*/  @!P0 BRA `(.L_x_1056) ;  /* 0x0000000000688947 */ /* 0x000fea0003800000 */
[----:B------:R-:W-:Y:S01]  /*41c0*/  UMOV UR4, 0x9abcaf48 ;  /* 0x9abcaf4800047882 */ /* 0x000fe20000000000 */
[----:B------:R-:W-:Y:S01]  /*41d0*/  UMOV UR5, 0x3e7ad7f2 ;  /* 0x3e7ad7f200057882 */ /* 0x000fe20000000000 */
[----:B------:R-:W-:Y:S01]  /*41e0*/  IMAD.MOV.U32 R8, RZ, RZ, 0x1 ;  /* 0x00000001ff087424 */ /* 0x000fe200078e00ff */
[----:B------:R-:W-:Y:S01]  /*41f0*/  DADD R24, R24, UR4 ;  /* 0x0000000418187e29 */ /* 0x000fe20008000000 */
[----:B------:R-:W-:Y:S05]  /*4200*/  BSSY B1, `(.L_x_1056) ;  /* 0x0000015000017945 */ /* 0x000fea0003800000 */
[----:B------:R-:W1:Y:S02]  /*4210*/  MUFU.RCP64H R9, R25 ;  /* 0x0000001900097308 */ /* 0x000e640000001800 */
[----:B-1----:R-:W-:-:S08]  /*4220*/  DFMA R10, -R24, R8, 1 ;  /* 0x3ff00000180a742b */ /* 0x002fd00000000108 */
[----:B------:R-:W-:-:S08]  /*4230*/  DFMA R10, R10, R10, R10 ;  /* 0x0000000a0a0a722b */ /* 0x000fd0000000000a */
[----:B------:R-:W-:-:S08]  /*4240*/  DFMA R10, R8, R10, R8 ;  /* 0x0000000a080a722b */ /* 0x000fd00000000008 */
[----:B------:R-:W-:-:S08]  /*4250*/  DFMA R8, -R24, R10, 1 ;  /* 0x3ff000001808742b */ /* 0x000fd0000000010a */
[----:B------:R-:W-:Y:S01]  /*4260*/  DFMA R8, R10, R8, R10 ;  /* 0x000000080a08722b */ /* 0x000fe2000000000a */
[----:B------:R-:W1:Y:S07]  /*4270*/  LDC R10, c[0x0][0x21c] ;  /* 0x00008700ff0a7b82 */ /* 0x000e6e0000000800 */
[----:B------:R-:W-:-:S08]  /*4280*/  DMUL R28, R8, R6 ;  /* 0x00000006081c7228 */ /* 0x000fd00000000000 */
[----:B------:R-:W-:-:S08]  /*4290*/  DFMA R6, -R24, R28, R6 ;  /* 0x0000001c1806722b */ /* 0x000fd00000000106 */
[----:B------:R-:W-:Y:S01]  /*42a0*/  DFMA R28, R8, R6, R28 ;  /* 0x00000006081c722b */ /* 0x000fe2000000001c */
[----:B-1----:R-:W-:-:S09]  /*42b0*/  FSETP.GEU.AND P2, PT, |R10|, 6.5827683646048100446e-37, PT ;  /* 0x036000000a00780b */ /* 0x002fd20003f4e200 */
        /* <DEDUP_REMOVED lines=9> */
.L_x_1057:
[----:B------:R-:W-:Y:S05]  /*4350*/  BSYNC B1 ;  /* 0x0000000000017941 */ /* 0x000fea0003800000 */
.L_x_1056:
[----:B------:R-:W-:Y:S05]  /*4360*/  BSYNC B0 ;  /* 0x0000000000007941 */ /* 0x000fea0003800000 */
.L_x_1055:
[----:B------:R-:W-:Y:S01]  /*4370*/  VIADD R7, R23, 0x100 ;  /* 0x0000010017077836 */ /* 0x000fe20000000000 */
        /* <DEDUP_REMOVED lines=33> */
.L_x_1060:
[----:B------:R-:W-:Y:S05]  /*4590*/  BSYNC B1 ;  /* 0x0000000000017941 */ /* 0x000fea0003800000 */
.L_x_1059:
[----:B------:R-:W-:Y:S05]  /*45a0*/  BSYNC B0 ;  /* 0x0000000000007941 */ /* 0x000fea0003800000 */
.L_x_1058:
        /* <DEDUP_REMOVED lines=34> */
.L_x_1063:
[----:B------:R-:W-:Y:S05]  /*47d0*/  BSYNC B1 ;  /* 0x0000000000017941 */ /* 0x000fea0003800000 */
.L_x_1062:
[----:B------:R-:W-:Y:S05]  /*47e0*/  BSYNC B0 ;  /* 0x0000000000007941 */ /* 0x000fea0003800000 */
.L_x_1061:
[----:B------:R-:W1:Y:S01]  /*47f0*/  LDC.U8 R18, c[0x0][0x244] ;  /* 0x00009100ff127b82 */ /* 0x000e620000000000 */
[----:B------:R-:W-:Y:S04]  /*4800*/  BSSY B6, `(.L_x_1064) ;  /* 0x000012e000067945 */ /* 0x000fe80003800000 */
[----:B------:R-:W-:Y:S05]  /*4810*/  @P1 BRA `(.L_x_1065) ;  /* 0x0000001000b01947 */ /* 0x000fea0003800000 */
[----:B---3--:R-:W0:Y:S01]  /*4820*/  S2R R3, SR_TID.X ;  /* 0x0000000000037919 */ /* 0x008e220000002100 */
[----:B------:R-:W2:Y:S01]  /*4830*/  LDC.64 R8, c[0x0][0x228] ;  /* 0x00008a00ff087b82 */ /* 0x000ea20000000a00 */
[----:B-1----:R-:W-:Y:S01]  /*4840*/  PRMT R6, R18, 0x9910, RZ ;  /* 0x0000991012067816 */ /* 0x002fe200000000ff */
[----:B------:R-:W-:Y:S01]  /*4850*/  ULDC UR4, c[0x0][0x248] ;  /* 0x0000920000047ab9 */ /* 0x000fe20000000800 */
[----:B0-----:R-:W-:-:S04]  /*4860*/  IMAD R0, R22, 0x200, R3 ;  /* 0x0000020016007824 */ /* 0x001fc800078e0203 */
[----:B------:R-:W-:Y:S02]  /*4870*/  IMAD R3, R0, UR4, RZ ;  /* 0x0000000400037c24 */ /* 0x000fe4000f8e02ff */
[----:B------:R-:W-:-:S03]  /*4880*/  IMAD.MOV.U32 R0, RZ, RZ, R6 ;  /* 0x000000ffff007224 */ /* 0x000fc600078e0006 */
[----:B--2---:R-:W-:Y:S02]  /*4890*/  IADD3 R8, P1, R3, R8, RZ ;  /* 0x0000000803087210 */ /* 0x004fe40007f3e0ff */
[----:B------:R-:W-:-:S03]  /*48a0*/  ISETP.GT.AND P0, PT, R0, 0x9, PT ;  /* 0x000000090000780c */ /* 0x000fc60003f04270 */
[----:B------:R-:W-:-:S10]  /*48b0*/  IMAD.X R9, RZ, RZ, R9, P1 ;  /* 0x000000ffff097224 */ /* 0x000fd400008e0609 */
        /* <DEDUP_REMOVED lines=9> */
[----:B------:R-:W0:Y:S01]  /*4950*/  F2I.F64.TRUNC R5, R4 ;  /* 0x0000000400057311 */ /* 0x000e22000030d100 */
[----:B------:R-:W-:Y:S01]  /*4960*/  IMAD.MOV.U32 R23, RZ, RZ, R27 ;  /* 0x000000ffff177224 */ /* 0x000fe200078e001b */
[----:B0-----:R0:W-:Y:S01]  /*4970*/  STG.E.U8 desc[UR36][R8.64], R5 ;  /* 0x0000000508007986 */ /* 0x0011e2000c101124 */
[----:B------:R-:W-:Y:S05]  /*4980*/  BRA `(.L_x_1065) ;  /* 0x0000001000547947 */ /* 0x000fea0003800000 */
.L_x_1069:
[----:B------:R-:W0:Y:S01]  /*4990*/  F2I.S64.F64.TRUNC R4, R4 ;  /* 0x0000000400047311 */ /* 0x000e22000030d900 */
[----:B------:R-:W-:Y:S02]  /*49a0*/  IMAD.MOV.U32 R23, RZ, RZ, R27 ;  /* 0x000000ffff177224 */ /* 0x000fe400078e001b */
[----:B0-----:R-:W-:-:S05]  /*49b0*/  IMAD.MOV.U32 R3, RZ, RZ, R4 ;  /* 0x000000ffff037224 */ /* 0x001fca00078e0004 */
[----:B------:R0:W-:Y:S01]  /*49c0*/  STG.E.U8 desc[UR36][R8.64], R3 ;  /* 0x0000000308007986 */ /* 0x0001e2000c101124 */
[----:B------:R-:W-:Y:S05]  /*49d0*/  BRA `(.L_x_1065) ;  /* 0x0000001000407947 */ /* 0x000fea0003800000 */
.L_x_1068:
[----:B------:R-:W-:-:S13]  /*49e0*/  ISETP.NE.AND P0, PT, R0, 0x2, PT ;  /* 0x000000020000780c */ /* 0x000fda0003f05270 */
[----:B------:R-:W-:Y:S05]  /*49f0*/  @!P0 BRA `(.L_x_1071) ;  /* 0x0000000000308947 */ /* 0x000fea0003800000 */
[----:B------:R-:W-:-:S13]  /*4a00*/  ISETP.NE.AND P0, PT, R0, 0x3, PT ;  /* 0x000000030000780c */ /* 0x000fda0003f05270 */
[----:B------:R-:W-:Y:S05]  /*4a10*/  @!P0 BRA `(.L_x_1072) ;  /* 0x0000000000188947 */ /* 0x000fea0003800000 */
[----:B------:R-:W-:-:S13]  /*4a20*/  ISETP.NE.AND P0, PT, R0, 0x4, PT ;  /* 0x000000040000780c */ /* 0x000fda0003f05270 */
[----:B------:R-:W-:Y:S05]  /*4a30*/  @P0 BRA `(.L_x_1070) ;  /* 0x0000000c00c40947 */ /* 0x000fea0003800000 */
[----:B------:R-:W0:Y:S01]  /*4a40*/  F2I.S64.F64.TRUNC R4, R4 ;  /* 0x0000000400047311 */ /* 0x000e22000030d900 */
[----:B------:R-:W-:Y:S01]  /*4a50*/  IMAD.MOV.U32 R23, RZ, RZ, R27 ;  /* 0x000000ffff177224 */ /* 0x000fe200078e001b */
[----:B0-----:R0:W-:Y:S01]  /*4a60*/  STG.E.64 desc[UR36][R8.64], R4 ;  /* 0x0000000408007986 */ /* 0x0011e2000c101b24 */
[----:B------:R-:W-:Y:S05]  /*4a70*/  BRA `(.L_x_1065) ;  /* 0x0000001000187947 */ /* 0x000fea0003800000 */
.L_x_1072:
[----:B------:R-:W0:Y:S01]  /*4a80*/  F2I.F64.TRUNC R5, R4 ;  /* 0x0000000400057311 */ /* 0x000e22000030d100 */
[----:B------:R-:W-:Y:S01]  /*4a90*/  IMAD.MOV.U32 R23, RZ, RZ, R27 ;  /* 0x000000ffff177224 */ /* 0x000fe200078e001b */
[----:B0-----:R0:W-:Y:S01]  /*4aa0*/  STG.E desc[UR36][R8.64], R5 ;  /* 0x0000000508007986 */ /* 0x0011e2000c101924 */
[----:B------:R-:W-:Y:S05]  /*4ab0*/  BRA `(.L_x_1065) ;  /* 0x0000001000087947 */ /* 0x000fea0003800000 */
.L_x_1071:
[----:B------:R-:W0:Y:S01]  /*4ac0*/  F2I.F64.TRUNC R5, R4 ;  /* 0x0000000400057311 */ /* 0x000e22000030d100 */
[----:B------:R-:W-:Y:S01]  /*4ad0*/  IMAD.MOV.U32 R23, RZ, RZ, R27 ;  /* 0x000000ffff177224 */ /* 0x000fe200078e001b */
[----:B0-----:R0:W-:Y:S01]  /*4ae0*/  STG.E.U16 desc[UR36][R8.64], R5 ;  /* 0x0000000508007986 */ /* 0x0011e2000c101524 */
[----:B------:R-:W-:Y:S05]  /*4af0*/  BRA `(.L_x_1065) ;  /* 0x0000000c00f87947 */ /* 0x000fea0003800000 */
.L_x_1067:
        /* <DEDUP_REMOVED lines=10> */
[----:B------:R-:W-:-:S13]  /*4ba0*/  IMAD.MOV.U32 R23, RZ, RZ, R27 ;  /* 0x000000ffff177224 */ /* 0x000fda00078e001b */
[----:B0-----:R-:W-:-:S05]  /*4bb0*/  @!P0 FMUL R3, R3, 1.175494350822287508e-38 ;  /* 0x0080000003038820 */ /* 0x001fca0000400000 */
[----:B------:R0:W-:Y:S01]  /*4bc0*/  STG.E desc[UR36][R8.64], R3 ;  /* 0x0000000308007986 */ /* 0x0001e2000c101924 */
[----:B------:R-:W-:Y:S05]  /*4bd0*/  BRA `(.L_x_1065) ;  /* 0x0000000c00c07947 */ /* 0x000fea0003800000 */
.L_x_1074:
[----:B------:R-:W-:Y:S01]  /*4be0*/  UMOV UR4, 0xf0000000 ;  /* 0xf000000000047882 */ /* 0x000fe20000000000 */
[----:B------:R-:W-:Y:S01]  /*4bf0*/  UMOV UR5, 0x380fffff ;  /* 0x380fffff00057882 */ /* 0x000fe20000000000 */
[----:B------:R-:W0:Y:S01]  /*4c00*/  F2F.F32.F64 R0, R4 ;  /* 0x0000000400007310 */ /* 0x000e220000301000 */
[----:B------:R-:W-:Y:S01]  /*4c10*/  DSETP.GEU.AND P0, PT, |R4|, UR4, PT ;  /* 0x0000000404007e2a */ /* 0x000fe2000bf0e200 */
[----:B------:R-:W-:-:S13]  /*4c20*/  IMAD.MOV.U32 R23, RZ, RZ, R27 ;  /* 0x000000ffff177224 */ /* 0x000fda00078e001b */
[----:B0-----:R-:W-:-:S05]  /*4c30*/  @!P0 FMUL R0, R0, 1.175494350822287508e-38 ;  /* 0x0080000000008820 */ /* 0x001fca0000400000 */
[----:B------:R-:W-:-:S05]  /*4c40*/  F2FP.F16.F32.PACK_AB R0, RZ, R0 ;  /* 0x00000000ff00723e */ /* 0x000fca00000000ff */
[----:B------:R0:W-:Y:S01]  /*4c50*/  STG.E.U16 desc[UR36][R8.64], R0 ;  /* 0x0000000008007986 */ /* 0x0001e2000c101524 */
[----:B------:R-:W-:Y:S05]  /*4c60*/  BRA `(.L_x_1065) ;  /* 0x0000000c009c7947 */ /* 0x000fea0003800000 */
.L_x_1073:
        /* <DEDUP_REMOVED lines=10> */
[----:B------:R-:W-:Y:S02]  /*4d10*/  IMAD.MOV.U32 R7, RZ, RZ, RZ ;  /* 0x000000ffff077224 */ /* 0x000fe400078e00ff */
[----:B------:R-:W-:-:S11]  /*4d20*/  IMAD.MOV.U32 R23, RZ, RZ, R27 ;  /* 0x000000ffff177224 */ /* 0x000fd600078e001b */
[----:B0-----:R-:W-:-:S05]  /*4d30*/  @!P0 FMUL R6, R6, 1.175494350822287508e-38 ;  /* 0x0080000006068820 */ /* 0x001fca0000400000 */
[----:B------:R0:W-:Y:S01]  /*4d40*/  STG.E.64 desc[UR36][R8.64], R6 ;  /* 0x0000000608007986 */ /* 0x0001e2000c101b24 */
[----:B------:R-:W-:Y:S05]  /*4d50*/  BRA `(.L_x_1065) ;  /* 0x0000000c00607947 */ /* 0x000fea0003800000 */
.L_x_1076:
[----:B------:R-:W-:Y:S01]  /*4d60*/  UMOV UR4, 0xf0000000 ;  /* 0xf000000000047882 */ /* 0x000fe20000000000 */
[----:B------:R-:W-:Y:S01]  /*4d70*/  UMOV UR5, 0x380fffff ;  /* 0x380fffff00057882 */ /* 0x000fe20000000000 */
[----:B------:R-:W0:Y:S01]  /*4d80*/  F2F.F32.F64 R0, R4 ;  /* 0x0000000400007310 */ /* 0x000e220000301000 */
[----:B------:R-:W-:Y:S01]  /*4d90*/  DSETP.GEU.AND P0, PT, |R4|, UR4, PT ;  /* 0x0000000404007e2a */ /* 0x000fe2000bf0e200 */
[----:B------:R-:W-:-:S13]  /*4da0*/  IMAD.MOV.U32 R23, RZ, RZ, R27 ;  /* 0x000000ffff177224 */ /* 0x000fda00078e001b */
[----:B0-----:R-:W-:-:S05]  /*4db0*/  @!P0 FMUL R0, R0, 1.175494350822287508e-38 ;  /* 0x0080000000008820 */ /* 0x001fca0000400000 */
[----:B------:R-:W-:-:S04]  /*4dc0*/  F2FP.F16.F32.PACK_AB R3, RZ, R0 ;  /* 0x00000000ff03723e */ /* 0x000fc800000000ff */
[----:B------:R-:W-:-:S05]  /*4dd0*/  PRMT R3, R3, 0x5410, RZ ;  /* 0x0000541003037816 */ /* 0x000fca00000000ff */
[----:B------:R0:W-:Y:S01]  /*4de0*/  STG.E desc[UR36][R8.64], R3 ;  /* 0x0000000308007986 */ /* 0x0001e2000c101924 */
[----:B------:R-:W-:Y:S05]  /*4df0*/  BRA `(.L_x_1065) ;  /* 0x0000000c00387947 */ /* 0x000fea0003800000 */
.L_x_1075:
[----:B------:R0:W-:Y:S01]  /*4e00*/  STG.E.64 desc[UR36][R8.64], R4 ;  /* 0x0000000408007986 */ /* 0x0001e2000c101b24 */
[----:B------:R-:W-:Y:S01]  /*4e10*/  IMAD.MOV.U32 R23, RZ, RZ, R27 ;  /* 0x000000ffff177224 */ /* 0x000fe200078e001b */
[----:B------:R-:W-:Y:S06]  /*4e20*/  BRA `(.L_x_1065) ;  /* 0x0000000c002c7947 */ /* 0x000fec0003800000 */
.L_x_1066:
        /* <DEDUP_REMOVED lines=8> */
[----:B------:R-:W-:Y:S01]  /*4eb0*/  DSETP.NEU.AND P0, PT, R4, RZ, PT ;  /* 0x000000ff0400722a */ /* 0x000fe20003f0d000 */
[----:B------:R-:W-:-:S05]  /*4ec0*/  IMAD.MOV.U32 R23, RZ, RZ, R27 ;  /* 0x000000ffff177224 */ /* 0x000fca00078e001b */
[----:B------:R-:W-:-:S05]  /*4ed0*/  SEL R3, RZ, 0x1, !P0 ;  /* 0x00000001ff037807 */ /* 0x000fca0004000000 */
[----:B------:R0:W-:Y:S01]  /*4ee0*/  STG.E.U8 desc[UR36][R8.64], R3 ;  /* 0x0000000308007986 */ /* 0x0001e2000c101124 */
[----:B------:R-:W-:Y:S05]  /*4ef0*/  BRA `(.L_x_1065) ;  /* 0x0000000800f87947 */ /* 0x000fea0003800000 */
.L_x_1079:
[----:B------:R-:W-:Y:S01]  /*4f00*/  CS2R R6, SRZ ;  /* 0x0000000000067805 */ /* 0x000fe2000001ff00 */
[----:B------:R-:W-:-:S04]  /*4f10*/  IMAD.MOV.U32 R23, RZ, RZ, R27 ;  /* 0x000000ffff177224 */ /* 0x000fc800078e001b */
[----:B------:R0:W-:Y:S01]  /*4f20*/  STG.E.128 desc[UR36][R8.64], R4 ;  /* 0x0000000408007986 */ /* 0x0001e2000c101d24 */
[----:B------:R-:W-:Y:S05]  /*4f30*/  BRA `(.L_x_1065) ;  /* 0x0000000800e87947 */ /* 0x000fea0003800000 */
.L_x_1078:
        /* <DEDUP_REMOVED lines=25> */
.L_x_1083:
[----:B------:R-:W-:Y:S05]  /*50d0*/  BSYNC B0 ;  /* 0x0000000000007941 */ /* 0x000fea0003800000 */
.L_x_1082:
[----:B------:R-:W-:Y:S01]  /*50e0*/  LOP3.LUT R7, R0, R7, RZ, 0xfc, !PT ;  /* 0x0000000700077212 */ /* 0x000fe200078efcff */
[----:B------:R-:W-:-:S04]  /*50f0*/  IMAD.MOV.U32 R23, RZ, RZ, R27 ;  /* 0x000000ffff177224 */ /* 0x000fc800078e001b */
[----:B------:R0:W-:Y:S01]  /*5100*/  STG.E.U8 desc[UR36][R8.64], R7 ;  /* 0x0000000708007986 */ /* 0x0001e2000c101124 */
[----:B------:R-:W-:Y:S05]  /*5110*/  BRA `(.L_x_1065) ;  /* 0x0000000800707947 */ /* 0x000fea0003800000 */
.L_x_1081:
        /* <DEDUP_REMOVED lines=17> */
.L_x_1085:
[----:B------:R-:W-:Y:S01]  /*5230*/  IMAD.MOV.U32 R0, RZ, RZ, 0x7f ;  /* 0x0000007fff007424 */ /* 0x000fe200078e00ff */
[----:B------:R-:W-:-:S04]  /*5240*/  ISETP.GT.U32.AND P0, PT, R3, 0x7f800000, PT ;  /* 0x7f8000000300780c */ /* 0x000fc80003f04070 */
[----:B------:R-:W-:-:S09]  /*5250*/  SEL R0, R0, 0x7c, P0 ;  /* 0x0000007c00007807 */ /* 0x000fd20000000000 */
.L_x_1086:
[----:B------:R-:W-:Y:S05]  /*5260*/  BSYNC B0 ;  /* 0x0000000000007941 */ /* 0x000fea0003800000 */
.L_x_1084:
[----:B------:R-:W-:Y:S01]  /*5270*/  LOP3.LUT R3, R7, 0x80000000, RZ, 0xc0, !PT ;  /* 0x8000000007037812 */ /* 0x000fe200078ec0ff */
[----:B------:R-:W-:-:S03]  /*5280*/  IMAD.MOV.U32 R23, RZ, RZ, R27 ;  /* 0x000000ffff177224 */ /* 0x000fc600078e001b */
[----:B------:R-:W-:-:S04]  /*5290*/  SHF.R.U32.HI R3, RZ, 0x18, R3 ;  /* 0x00000018ff037819 */ /* 0x000fc80000011603 */
[----:B------:R-:W-:-:S05]  /*52a0*/  LOP3.LUT R3, R0, R3, RZ, 0xfc, !PT ;  /* 0x0000000300037212 */ /* 0x000fca00078efcff */
[----:B------:R0:W-:Y:S01]  /*52b0*/  STG.E.U8 desc[UR36][R8.64], R3 ;  /* 0x0000000308007986 */ /* 0x0001e2000c101124 */
[----:B------:R-:W-:Y:S05]  /*52c0*/  BRA `(.L_x_1065) ;  /* 0x0000000800047947 */ /* 0x000fea0003800000 */
.L_x_1080:
[----:B------:R-:W-:Y:S01]  /*52d0*/  UMOV UR4, 0xf0000000 ;  /* 0xf000000000047882 */ /* 0x000fe20000000000 */
[----:B------:R-:W-:Y:S01]  /*52e0*/  UMOV UR5, 0x380fffff ;  /* 0x380fffff00057882 */ /* 0x000fe20000000000 */
[----:B------:R-:W0:Y:S01]  /*52f0*/  F2F.F32.F64 R0, R4 ;  /* 0x0000000400007310 */ /* 0x000e220000301000 */
[----:B------:R-:W-:Y:S01]  /*5300*/  DSETP.GEU.AND P0, PT, |R4|, UR4, PT ;  /* 0x0000000404007e2a */ /* 0x000fe2000bf0e200 */
[----:B------:R-:W-:-:S13]  /*5310*/  IMAD.MOV.U32 R23, RZ, RZ, R27 ;  /* 0x000000ffff177224 */ /* 0x000fda00078e001b */
[----:B0-----:R-:W-:-:S05]  /*5320*/  @!P0 FMUL R0, R0, 1.175494350822287508e-38 ;  /* 0x0080000000008820 */ /* 0x001fca0000400000 */
[----:B------:R-:W-:-:S05]  /*5330*/  F2FP.BF16.F32.PACK_AB R0, RZ, R0 ;  /* 0x00000000ff00723e */ /* 0x000fca00000010ff */
[----:B------:R0:W-:Y:S01]  /*5340*/  STG.E.U16 desc[UR36][R8.64], R0 ;  /* 0x0000000008007986 */ /* 0x0001e2000c101524 */
[----:B------:R-:W-:Y:S05]  /*5350*/  BRA `(.L_x_1065) ;  /* 0x0000000400e07947 */ /* 0x000fea0003800000 */
.L_x_1077:
        /* <DEDUP_REMOVED lines=8> */
[----:B------:R-:W0:Y:S01]  /*53e0*/  F2I.U32.F64.TRUNC R5, R4 ;  /* 0x0000000400057311 */ /* 0x000e22000030d000 */
[----:B------:R-:W-:Y:S01]  /*53f0*/  IMAD.MOV.U32 R23, RZ, RZ, R27 ;  /* 0x000000ffff177224 */ /* 0x000fe200078e001b */
[----:B0-----:R0:W-:Y:S01]  /*5400*/  STG.E.U16 desc[UR36][R8.64], R5 ;  /* 0x0000000508007986 */ /* 0x0011e2000c101524 */
[----:B------:R-:W-:Y:S05]  /*5410*/  BRA `(.L_x_1065) ;  /* 0x0000000400b07947 */ /* 0x000fea0003800000 */
.L_x_1089:
        /* <DEDUP_REMOVED lines=21> */
.L_x_1092:
[----:B------:R-:W-:-:S04]  /*5570*/  LOP3.LUT R0, R7, 0x80000000, RZ, 0xc0, !PT ;  /* 0x8000000007007812 */ /* 0x000fc800078ec0ff */
[----:B------:R-:W-:-:S04]  /*5580*/  SHF.R.U32.HI R0, RZ, 0x18, R0 ;  /* 0x00000018ff007819 */ /* 0x000fc80000011600 */
[----:B------:R-:W-:-:S07]  /*5590*/  LOP3.LUT R0, R3, R0, RZ, 0xfc, !PT ;  /* 0x0000000003007212 */ /* 0x000fce00078efcff */
.L_x_1091:
[----:B------:R-:W-:Y:S05]  /*55a0*/  BSYNC B0 ;  /* 0x0000000000007941 */ /* 0x000fea0003800000 */
.L_x_1090:
[----:B------:R0:W-:Y:S01]  /*55b0*/  STG.E.U8 desc[UR36][R8.64], R0 ;  /* 0x0000000008007986 */ /* 0x0001e2000c101124 */
[----:B------:R-:W-:Y:S01]  /*55c0*/  IMAD.MOV.U32 R23, RZ, RZ, R27 ;  /* 0x000000ffff177224 */ /* 0x000fe200078e001b */
[----:B------:R-:W-:Y:S06]  /*55d0*/  BRA `(.L_x_1065) ;  /* 0x0000000400407947 */ /* 0x000fec0003800000 */
.L_x_1088:
        /* <DEDUP_REMOVED lines=21> */
.L_x_1095:
[----:B------:R-:W-:-:S04]  /*5730*/  LOP3.LUT R0, R7, 0x80000000, RZ, 0xc0, !PT ;  /* 0x8000000007007812 */ /* 0x000fc800078ec0ff */
[----:B------:R-:W-:-:S04]  /*5740*/  SHF.R.U32.HI R0, RZ, 0x18, R0 ;  /* 0x00000018ff007819 */ /* 0x000fc80000011600 */
[----:B------:R-:W-:-:S07]  /*5750*/  LOP3.LUT R0, R3, R0, RZ, 0xfc, !PT ;  /* 0x0000000003007212 */ /* 0x000fce00078efcff */
.L_x_1094:
[----:B------:R-:W-:Y:S05]  /*5760*/  BSYNC B0 ;  /* 0x0000000000007941 */ /* 0x000fea0003800000 */
.L_x_1093:
[----:B------:R0:W-:Y:S01]  /*5770*/  STG.E.U8 desc[UR36][R8.64], R0 ;  /* 0x0000000008007986 */ /* 0x0001e2000c101124 */
[----:B------:R-:W-:Y:S01]  /*5780*/  IMAD.MOV.U32 R23, RZ, RZ, R27 ;  /* 0x000000ffff177224 */ /* 0x000fe200078e001b */
[----:B------:R-:W-:Y:S06]  /*5790*/  BRA `(.L_x_1065) ;  /* 0x0000000000d07947 */ /* 0x000fec0003800000 */
.L_x_1087:
        /* <DEDUP_REMOVED lines=27> */
.L_x_1070:
        /* <DEDUP_REMOVED lines=16> */
.L_x_1098:
[----:B------:R-:W-:Y:S01]  /*5a50*/  IMAD.MOV.U32 R23, RZ, RZ, R27 ;  /* 0x000000ffff177224 */ /* 0x000fe200078e001b */
[----:B------:R-:W-:Y:S06]  /*5a60*/  BRA `(.L_x_1065) ;  /* 0x00000000001c7947 */ /* 0x000fec0003800000 */
.L_x_1097:
[----:B------:R-:W0:Y:S01]  /*5a70*/  F2I.U64.F64.TRUNC R4, R4 ;  /* 0x0000000400047311 */ /* 0x000e22000030d800 */
[----:B------:R-:W-:Y:S01]  /*5a80*/  IMAD.MOV.U32 R23, RZ, RZ, R27 ;  /* 0x000000ffff177224 */ /* 0x000fe200078e001b */
[----:B0-----:R0:W-:Y:S01]  /*5a90*/  STG.E.64 desc[UR36][R8.64], R4 ;  /* 0x0000000408007986 */ /* 0x0011e2000c101b24 */
[----:B------:R-:W-:Y:S05]  /*5aa0*/  BRA `(.L_x_1065) ;  /* 0x00000000000c7947 */ /* 0x000fea0003800000 */
.L_x_1096:
[----:B------:R-:W0:Y:S01]  /*5ab0*/  F2I.U32.F64.TRUNC R5, R4 ;  /* 0x0000000400057311 */ /* 0x000e22000030d000 */
[----:B------:R-:W-:Y:S01]  /*5ac0*/  IMAD.MOV.U32 R23, RZ, RZ, R27 ;  /* 0x000000ffff177224 */ /* 0x000fe200078e001b */
[----:B0-----:R2:W-:Y:S06]  /*5ad0*/  STG.E desc[UR36][R8.64], R5 ;  /* 0x0000000508007986 */ /* 0x0015ec000c101924 */
.L_x_1065:
[----:B------:R-:W-:Y:S05]  /*5ae0*/  BSYNC B6 ;  /* 0x0000000000067941 */ /* 0x000fea0003800000 */
.L_x_1064:
[----:B------:R-:W-:Y:S01]  /*5af0*/  ISETP.GE.AND P0, PT, R23, R2, PT ;  /* 0x000000021700720c */ /* 0x000fe20003f06270 */
[----:B------:R-:W-:-:S12]  /*5b00*/  BSSY B6, `(.L_x_1099) ;  /* 0x0000230000067945 */ /* 0x000fd80003800000 */
[----:B------:R-:W-:Y:S05]  /*5b10*/  @P0 BRA `(.L_x_1100) ;  /* 0x0000002000b80947 */ /* 0x000fea0003800000 */
[----:B0-2---:R-:W0:Y:S01]  /*5b20*/  LDC.64 R4, c[0x0][0x228] ;  /* 0x00008a00ff047b82 */ /* 0x005e220000000a00 */
[----:B------:R-:W-:Y:S01]  /*5b30*/  IMAD R0, R22, 0x200, R23 ;  /* 0x0000020016007824 */ /* 0x000fe200078e0217 */
[----:B-1----:R-:W-:Y:S01]  /*5b40*/  PRMT R6, R18, 0x9910, RZ ;  /* 0x0000991012067816 */ /* 0x002fe200000000ff */
[----:B------:R-:W-:Y:S02]  /*5b50*/  ULDC UR4, c[0x0][0x248] ;  /* 0x0000920000047ab9 */ /* 0x000fe40000000800 */
[----:B---34-:R-:W-:Y:S02]  /*5b60*/  IMAD R3, R0, UR4, RZ ;  /* 0x0000000400037c24 */ /* 0x018fe4000f8e02ff */
        /* <DEDUP_REMOVED lines=16> */
.L_x_1104:
[----:B------:R-:W0:Y:S02]  /*5c70*/  F2I.S64.F64.TRUNC R28, R28 ;  /* 0x0000001c001c7311 */ /* 0x000e24000030d900 */
[----:B0-----:R-:W-:-:S05]  /*5c80*/  IMAD.MOV.U32 R3, RZ, RZ, R28 ;  /* 0x000000ffff037224 */ /* 0x001fca00078e001c */
[----:B------:R0:W-:Y:S01]  /*5c90*/  STG.E.U8 desc[UR36][R4.64], R3 ;  /* 0x0000000304007986 */ /* 0x0001e2000c101124 */
[----:B------:R-:W-:Y:S05]  /*5ca0*/  BRA `(.L_x_1106) ;  /* 0x0000000c00f07947 */ /* 0x000fea0003800000 */
.L_x_1103:
        /* <DEDUP_REMOVED lines=9> */
.L_x_1108:
[----:B------:R-:W0:Y:S02]  /*5d40*/  F2I.F64.TRUNC R29, R28 ;  /* 0x0000001c001d7311 */ /* 0x000e24000030d100 */
[----:B0-----:R0:W-:Y:S01]  /*5d50*/  STG.E desc[UR36][R4.64], R29 ;  /* 0x0000001d04007986 */ /* 0x0011e2000c101924 */
[----:B------:R-:W-:Y:S05]  /*5d60*/  BRA `(.L_x_1106) ;  /* 0x0000000c00c07947 */ /* 0x000fea0003800000 */
.L_x_1107:
[----:B------:R-:W0:Y:S02]  /*5d70*/  F2I.F64.TRUNC R29, R28 ;  /* 0x0000001c001d7311 */ /* 0x000e24000030d100 */
[----:B0-----:R0:W-:Y:S01]  /*5d80*/  STG.E.U16 desc[UR36][R4.64], R29 ;  /* 0x0000001d04007986 */ /* 0x0011e2000c101524 */
[----:B------:R-:W-:Y:S05]  /*5d90*/  BRA `(.L_x_1106) ;  /* 0x0000000c00b47947 */ /* 0x000fea0003800000 */
.L_x_1102:
        /* <DEDUP_REMOVED lines=13> */
.L_x_1110:
        /* <DEDUP_REMOVED lines=8> */
.L_x_1109:
        /* <DEDUP_REMOVED lines=14> */
.L_x_1112:
        /* <DEDUP_REMOVED lines=9> */
.L_x_1111:
[----:B------:R0:W-:Y:S01]  /*6060*/  STG.E.64 desc[UR36][R4.64], R28 ;  /* 0x0000001c04007986 */ /* 0x0001e2000c101b24 */
[----:B------:R-:W-:Y:S05]  /*6070*/  BRA `(.L_x_1106) ;  /* 0x0000000800fc7947 */ /* 0x000fea0003800000 */
.L_x_1101:
        /* <DEDUP_REMOVED lines=12> */
.L_x_1115:
[----:B------:R-:W-:-:S05]  /*6140*/  CS2R R30, SRZ ;  /* 0x00000000001e7805 */ /* 0x000fca000001ff00 */
[----:B------:R0:W-:Y:S01]  /*6150*/  STG.E.128 desc[UR36][R4.64], R28 ;  /* 0x0000001c04007986 */ /* 0x0001e2000c101d24 */
[----:B------:R-:W-:Y:S05]  /*6160*/  BRA `(.L_x_1106) ;  /* 0x0000000800c07947 */ /* 0x000fea0003800000 */
.L_x_1114:
        /* <DEDUP_REMOVED lines=25> */
.L_x_1119:
[----:B------:R-:W-:Y:S05]  /*6300*/  BSYNC B0 ;  /* 0x0000000000007941 */ /* 0x000fea0003800000 */
.L_x_1118:
[----:B------:R-:W-:-:S05]  /*6310*/  LOP3.LUT R7, R0, R7, RZ, 0xfc, !PT ;  /* 0x0000000700077212 */ /* 0x000fca00078efcff */
[----:B------:R0:W-:Y:S01]  /*6320*/  STG.E.U8 desc[UR36][R4.64], R7 ;  /* 0x0000000704007986 */ /* 0x0001e2000c101124 */
[----:B------:R-:W-:Y:S05]  /*6330*/  BRA `(.L_x_1106) ;  /* 0x00000008004c7947 */ /* 0x000fea0003800000 */
.L_x_1117:
        /* <DEDUP_REMOVED lines=17> */
.L_x_1121:
[----:B------:R-:W-:Y:S01]  /*6450*/  IMAD.MOV.U32 R0, RZ, RZ, 0x7f ;  /* 0x0000007fff007424 */ /* 0x000fe200078e00ff */
[----:B------:R-:W-:-:S04]  /*6460*/  ISETP.GT.U32.AND P0, PT, R3, 0x7f800000, PT ;  /* 0x7f8000000300780c */ /* 0x000fc80003f04070 */
[----:B------:R-:W-:-:S09]  /*6470*/  SEL R0, R0, 0x7c, P0 ;  /* 0x0000007c00007807 */ /* 0x000fd20000000000 */
.L_x_1122:
[----:B------:R-:W-:Y:S05]  /*6480*/  BSYNC B0 ;  /* 0x0000000000007941 */ /* 0x000fea0003800000 */
.L_x_1120:
[----:B------:R-:W-:-:S04]  /*6490*/  LOP3.LUT R3, R7, 0x80000000, RZ, 0xc0, !PT ;  /* 0x8000000007037812 */ /* 0x000fc800078ec0ff */
[----:B------:R-:W-:-:S04]  /*64a0*/  SHF.R.U32.HI R3, RZ, 0x18, R3 ;  /* 0x00000018ff037819 */ /* 0x000fc80000011603 */
[----:B------:R-:W-:-:S05]  /*64b0*/  LOP3.LUT R3, R0, R3, RZ, 0xfc, !PT ;  /* 0x0000000300037212 */ /* 0x000fca00078efcff */
[----:B------:R0:W-:Y:S01]  /*64c0*/  STG.E.U8 desc[UR36][R4.64], R3 ;  /* 0x0000000304007986 */ /* 0x0001e2000c101124 */
[----:B------:R-:W-:Y:S05]  /*64d0*/  BRA `(.L_x_1106) ;  /* 0x0000000400e47947 */ /* 0x000fea0003800000 */
.L_x_1116:
        /* <DEDUP_REMOVED lines=8> */
.L_x_1113:
        /* <DEDUP_REMOVED lines=11> */
.L_x_1125:
        /* <DEDUP_REMOVED lines=21> */
.L_x_1128:
[----:B------:R-:W-:-:S04]  /*6760*/  LOP3.LUT R0, R7, 0x80000000, RZ, 0xc0, !PT ;  /* 0x8000000007007812 */ /* 0x000fc800078ec0ff */
[----:B------:R-:W-:-:S04]  /*6770*/  SHF.R.U32.HI R0, RZ, 0x18, R0 ;  /* 0x00000018ff007819 */ /* 0x000fc80000011600 */
[----:B------:R-:W-:-:S07]  /*6780*/  LOP3.LUT R0, R3, R0, RZ, 0xfc, !PT ;  /* 0x0000000003007212 */ /* 0x000fce00078efcff */
.L_x_1127:
[----:B------:R-:W-:Y:S05]  /*6790*/  BSYNC B0 ;  /* 0x0000000000007941 */ /* 0x000fea0003800000 */
.L_x_1126:
[----:B------:R3:W-:Y:S01]  /*67a0*/  STG.E.U8 desc[UR36][R4.64], R0 ;  /* 0x0000000004007986 */ /* 0x0007e2000c101124 */
[----:B------:R-:W-:Y:S05]  /*67b0*/  BRA `(.L_x_1106) ;  /* 0x00000004002c7947 */ /* 0x000fea0003800000 */
.L_x_1124:
        /* <DEDUP_REMOVED lines=21> */
.L_x_1131:
[----:B------:R-:W-:-:S04]  /*6910*/  LOP3.LUT R0, R7, 0x80000000, RZ, 0xc0, !PT ;  /* 0x8000000007007812 */ /* 0x000fc800078ec0ff */
[----:B------:R-:W-:-:S04]  /*6920*/  SHF.R.U32.HI R0, RZ, 0x18, R0 ;  /* 0x00000018ff007819 */ /* 0x000fc80000011600 */
[----:B------:R-:W-:-:S07]  /*6930*/  LOP3.LUT R0, R3, R0, RZ, 0xfc, !PT ;  /* 0x0000000003007212 */ /* 0x000fce00078efcff */
.L_x_1130:
[----:B------:R-:W-:Y:S05]  /*6940*/  BSYNC B0 ;  /* 0x0000000000007941 */ /* 0x000fea0003800000 */
.L_x_1129:
[----:B------:R0:W-:Y:S01]  /*6950*/  STG.E.U8 desc[UR36][R4.64], R0 ;  /* 0x0000000004007986 */ /* 0x0001e2000c101124 */
[----:B------:R-:W-:Y:S05]  /*6960*/  BRA `(.L_x_1106) ;  /* 0x0000000000c07947 */ /* 0x000fea0003800000 */
.L_x_1123:
        /* <DEDUP_REMOVED lines=26> */
.L_x_1105:
        /* <DEDUP_REMOVED lines=16> */
.L_x_1134:
[----:B------:R-:W-:Y:S05]  /*6c10*/  BRA `(.L_x_1106) ;  /* 0x0000000000147947 */ /* 0x000fea0003800000 */
.L_x_1133:
[----:B------:R-:W0:Y:S02]  /*6c20*/  F2I.U64.F64.TRUNC R28, R28 ;  /* 0x0000001c001c7311 */ /* 0x000e24000030d800 */
[----:B0-----:R2:W-:Y:S01]  /*6c30*/  STG.E.64 desc[UR36][R4.64], R28 ;  /* 0x0000001c04007986 */ /* 0x0015e2000c101b24 */
[----:B------:R-:W-:Y:S05]  /*6c40*/  BRA `(.L_x_1106) ;  /* 0x0000000000087947 */ /* 0x000fea0003800000 */
.L_x_1132:
[----:B------:R-:W0:Y:S02]  /*6c50*/  F2I.U32.F64.TRUNC R29, R28 ;  /* 0x0000001c001d7311 */ /* 0x000e24000030d000 */
[----:B0-----:R0:W-:Y:S02]  /*6c60*/  STG.E desc[UR36][R4.64], R29 ;  /* 0x0000001d04007986 */ /* 0x0011e4000c101924 */
.L_x_1106:
        /* <DEDUP_REMOVED lines=24> */
.L_x_1138:
[----:B------:R-:W0:Y:S02]  /*6df0*/  F2I.S64.F64.TRUNC R24, R24 ;  /* 0x0000001800187311 */ /* 0x000e24000030d900 */
[----:B0-----:R-:W-:-:S05]  /*6e00*/  IMAD.MOV.U32 R3, RZ, RZ, R24 ;  /* 0x000000ffff037224 */ /* 0x001fca00078e0018 */
[----:B------:R3:W-:Y:S01]  /*6e10*/  STG.E.U8 desc[UR36][R4.64], R3 ;  /* 0x0000000304007986 */ /* 0x0007e2000c101124 */
[----:B------:R-:W-:Y:S05]  /*6e20*/  BRA `(.L_x_1140) ;  /* 0x0000000c00f07947 */ /* 0x000fea0003800000 */
.L_x_1137:
        /* <DEDUP_REMOVED lines=9> */
.L_x_1142:
[----:B------:R-:W0:Y:S02]  /*6ec0*/  F2I.F64.TRUNC R25, R24 ;  /* 0x0000001800197311 */ /* 0x000e24000030d100 */
[----:B0-----:R2:W-:Y:S01]  /*6ed0*/  STG.E desc[UR36][R4.64], R25 ;  /* 0x0000001904007986 */ /* 0x0015e2000c101924 */
[----:B------:R-:W-:Y:S05]  /*6ee0*/  BRA `(.L_x_1140) ;  /* 0x0000000c00c07947 */ /* 0x000fea0003800000 */
.L_x_1141:
[----:B------:R-:W0:Y:S02]  /*6ef0*/  F2I.F64.TRUNC R25, R24 ;  /* 0x0000001800197311 */ /* 0x000e24000030d100 */
[----:B0-----:R0:W-:Y:S01]  /*6f00*/  STG.E.U16 desc[UR36][R4.64], R25 ;  /* 0x0000001904007986 */ /* 0x0011e2000c101524 */
[----:B------:R-:W-:Y:S05]  /*6f10*/  BRA `(.L_x_1140) ;  /* 0x0000000c00b47947 */ /* 0x000fea0003800000 */
.L_x_1136:
        /* <DEDUP_REMOVED lines=13> */
.L_x_1144:
        /* <DEDUP_REMOVED lines=8> */
.L_x_1143:
        /* <DEDUP_REMOVED lines=14> */
.L_x_1146:
        /* <DEDUP_REMOVED lines=9> */
.L_x_1145:
[----:B------:R0:W-:Y:S01]  /*71e0*/  STG.E.64 desc[UR36][R4.64], R24 ;  /* 0x0000001804007986 */ /* 0x0001e2000c101b24 */
[----:B------:R-:W-:Y:S05]  /*71f0*/  BRA `(.L_x_1140) ;  /* 0x0000000800fc7947 */ /* 0x000fea0003800000 */
.L_x_1135:
        /* <DEDUP_REMOVED lines=12> */
.L_x_1149:
[----:B------:R-:W-:-:S05]  /*72c0*/  CS2R R26, SRZ ;  /* 0x00000000001a7805 */ /* 0x000fca000001ff00 */
[----:B------:R0:W-:Y:S01]  /*72d0*/  STG.E.128 desc[UR36][R4.64], R24 ;  /* 0x0000001804007986 */ /* 0x0001e2000c101d24 */
[----:B------:R-:W-:Y:S05]  /*72e0*/  BRA `(.L_x_1140) ;  /* 0x0000000800c07947 */ /* 0x000fea0003800000 */
.L_x_1148:
        /* <DEDUP_REMOVED lines=25> */
.L_x_1153:
[----:B------:R-:W-:Y:S05]  /*7480*/  BSYNC B0 ;  /* 0x0000000000007941 */ /* 0x000fea0003800000 */
.L_x_1152:
[----:B------:R-:W-:-:S05]  /*7490*/  LOP3.LUT R7, R0, R7, RZ, 0xfc, !PT ;  /* 0x0000000700077212 */ /* 0x000fca00078efcff */
[----:B------:R0:W-:Y:S01]  /*74a0*/  STG.E.U8 desc[UR36][R4.64], R7 ;  /* 0x0000000704007986 */ /* 0x0001e2000c101124 */
[----:B------:R-:W-:Y:S05]  /*74b0*/  BRA `(.L_x_1140) ;  /* 0x00000008004c7947 */ /* 0x000fea0003800000 */
.L_x_1151:
        /* <DEDUP_REMOVED lines=17> */
.L_x_1155:
[----:B------:R-:W-:Y:S01]  /*75d0*/  IMAD.MOV.U32 R0, RZ, RZ, 0x7f ;  /* 0x0000007fff007424 */ /* 0x000fe200078e00ff */
[----:B------:R-:W-:-:S04]  /*75e0*/  ISETP.GT.U32.AND P0, PT, R3, 0x7f800000, PT ;  /* 0x7f8000000300780c */ /* 0x000fc80003f04070 */
[----:B------:R-:W-:-:S09]  /*75f0*/  SEL R0, R0, 0x7c, P0 ;  /* 0x0000007c00007807 */ /* 0x000fd20000000000 */
.L_x_1156:
[----:B------:R-:W-:Y:S05]  /*7600*/  BSYNC B0 ;  /* 0x0000000000007941 */ /* 0x000fea0003800000 */
.L_x_1154:
[----:B------:R-:W-:-:S04]  /*7610*/  LOP3.LUT R3, R7, 0x80000000, RZ, 0xc0, !PT ;  /* 0x8000000007037812 */ /* 0x000fc800078ec0ff */
[----:B------:R-:W-:-:S04]  /*7620*/  SHF.R.U32.HI R3, RZ, 0x18, R3 ;  /* 0x00000018ff037819 */ /* 0x000fc80000011603 */
[----:B------:R-:W-:-:S05]  /*7630*/  LOP3.LUT R3, R0, R3, RZ, 0xfc, !PT ;  /* 0x0000000300037212 */ /* 0x000fca00078efcff */
[----:B------:R0:W-:Y:S01]  /*7640*/  STG.E.U8 desc[UR36][R4.64], R3 ;  /* 0x0000000304007986 */ /* 0x0001e2000c101124 */
[----:B------:R-:W-:Y:S05]  /*7650*/  BRA `(.L_x_1140) ;  /* 0x0000000400e47947 */ /* 0x000fea0003800000 */
.L_x_1150:
        /* <DEDUP_REMOVED lines=8> */
.L_x_1147:
        /* <DEDUP_REMOVED lines=11> */
.L_x_1159:
        /* <DEDUP_REMOVED lines=21> */
.L_x_1162:
[----:B------:R-:W-:-:S04]  /*78e0*/  LOP3.LUT R0, R7, 0x80000000, RZ, 0xc0, !PT ;  /* 0x8000000007007812 */ /* 0x000fc800078ec0ff */
[----:B------:R-:W-:-:S04]  /*78f0*/  SHF.R.U32.HI R0, RZ, 0x18, R0 ;  /* 0x00000018ff007819 */ /* 0x000fc80000011600 */
[----:B------:R-:W-:-:S07]  /*7900*/  LOP3.LUT R0, R3, R0, RZ, 0xfc, !PT ;  /* 0x0000000003007212 */ /* 0x000fce00078efcff */
.L_x_1161:
[----:B------:R-:W-:Y:S05]  /*7910*/  BSYNC B0 ;  /* 0x0000000000007941 */ /* 0x000fea0003800000 */
.L_x_1160:
[----:B------:R0:W-:Y:S01]  /*7920*/  STG.E.U8 desc[UR36][R4.64], R0 ;  /* 0x0000000004007986 */ /* 0x0001e2000c101124 */
[----:B------:R-:W-:Y:S05]  /*7930*/  BRA `(.L_x_1140) ;  /* 0x00000004002c7947 */ /* 0x000fea0003800000 */
.L_x_1158:
        /* <DEDUP_REMOVED lines=21> */
.L_x_1165:
[----:B------:R-:W-:-:S04]  /*7a90*/  LOP3.LUT R0, R7, 0x80000000, RZ, 0xc0, !PT ;  /* 0x8000000007007812 */ /* 0x000fc800078ec0ff */
[----:B------:R-:W-:-:S04]  /*7aa0*/  SHF.R.U32.HI R0, RZ, 0x18, R0 ;  /* 0x00000018ff007819 */ /* 0x000fc80000011600 */
[----:B------:R-:W-:-:S07]  /*7ab0*/  LOP3.LUT R0, R3, R0, RZ, 0xfc, !PT ;  /* 0x0000000003007212 */ /* 0x000fce00078efcff */
.L_x_1164:
[----:B------:R-:W-:Y:S05]  /*7ac0*/  BSYNC B0 ;  /* 0x0000000000007941 */ /* 0x000fea0003800000 */
.L_x_1163:
[----:B------:R0:W-:Y:S01]  /*7ad0*/  STG.E.U8 desc[UR36][R4.64], R0 ;  /* 0x0000000004007986 */ /* 0x0001e2000c101124 */
[----:B------:R-:W-:Y:S05]  /*7ae0*/  BRA `(.L_x_1140) ;  /* 0x0000000000c07947 */ /* 0x000fea0003800000 */
.L_x_1157:
        /* <DEDUP_REMOVED lines=26> */
.L_x_1139:
        /* <DEDUP_REMOVED lines=16> */
.L_x_1168:
[----:B------:R-:W-:Y:S05]  /*7d90*/  BRA `(.L_x_1140) ;  /* 0x0000000000147947 */ /* 0x000fea0003800000 */
.L_x_1167:
[----:B------:R-:W0:Y:S02]  /*7da0*/  F2I.U64.F64.TRUNC R24, R24 ;  /* 0x0000001800187311 */ /* 0x000e24000030d800 */
[----:B0-----:R0:W-:Y:S01]  /*7db0*/  STG.E.64 desc[UR36][R4.64], R24 ;  /* 0x0000001804007986 */ /* 0x0011e2000c101b24 */
[----:B------:R-:W-:Y:S05]  /*7dc0*/  BRA `(.L_x_1140) ;  /* 0x0000000000087947 */ /* 0x000fea0003800000 */
.L_x_1166:
[----:B------:R-:W0:Y:S02]  /*7dd0*/  F2I.U32.F64.TRUNC R25, R24 ;  /* 0x0000001800197311 */ /* 0x000e24000030d000 */
[----:B0-----:R0:W-:Y:S02]  /*7de0*/  STG.E desc[UR36][R4.64], R25 ;  /* 0x0000001904007986 */ /* 0x0011e4000c101924 */
.L_x_1140:
[----:B------:R-:W-:-:S07]  /*7df0*/  VIADD R23, R23, 0x80 ;  /* 0x0000008017177836 */ /* 0x000fce0000000000 */
.L_x_1100:
[----:B------:R-:W-:Y:S05]  /*7e00*/  BSYNC B6 ;  /* 0x0000000000067941 */ /* 0x000fea0003800000 */
.L_x_1099:
[----:B------:R-:W-:-:S13]  /*7e10*/  ISETP.GE.AND P0, PT, R23, R2, PT ;  /* 0x000000021700720c */ /* 0x000fda0003f06270 */
[----:B------:R-:W-:Y:S05]  /*7e20*/  @P0 EXIT ;  /* 0x000000000000094d */ /* 0x000fea0003800000 */
[----:B01-34-:R-:W0:Y:S01]  /*7e30*/  LDC.64 R2, c[0x0][0x228] ;  /* 0x00008a00ff027b82 */ /* 0x01be220000000a00 */
[----:B------:R-:W-:Y:S01]  /*7e40*/  PRMT R0, R18, 0x9910, RZ ;  /* 0x0000991012007816 */ /* 0x000fe200000000ff */
[----:B------:R-:W-:Y:S01]  /*7e50*/  IMAD R22, R22, 0x200, R23 ;  /* 0x0000020016167824 */ /* 0x000fe200078e0217 */
[----:B------:R-:W-:Y:S02]  /*7e60*/  ULDC UR4, c[0x0][0x248] ;  /* 0x0000920000047ab9 */ /* 0x000fe40000000800 */
[----:B------:R-:W-:Y:S01]  /*7e70*/  ISETP.GT.AND P1, PT, R0, 0x9, PT ;  /* 0x000000090000780c */ /* 0x000fe20003f24270 */
[----:B--2---:R-:W-:-:S05]  /*7e80*/  IMAD R5, R22, UR4, RZ ;  /* 0x0000000416057c24 */ /* 0x004fca000f8e02ff */
        /* <DEDUP_REMOVED lines=14> */
.L_x_1172:
[----:B------:R-:W0:Y:S02]  /*7f70*/  F2I.S64.F64.TRUNC R16, R16 ;  /* 0x0000001000107311 */ /* 0x000e24000030d900 */
[----:B0-----:R-:W-:-:S05]  /*7f80*/  IMAD.MOV.U32 R5, RZ, RZ, R16 ;  /* 0x000000ffff057224 */ /* 0x001fca00078e0010 */
[----:B------:R-:W-:Y:S01]  /*7f90*/  STG.E.U8 desc[UR36][R2.64], R5 ;  /* 0x0000000502007986 */ /* 0x000fe2000c101124 */
[----:B------:R-:W-:Y:S05]  /*7fa0*/  EXIT ;  /* 0x000000000000794d */ /* 0x000fea0003800000 */
.L_x_1171:
        /* <DEDUP_REMOVED lines=9> */
.L_x_1175:
[----:B------:R-:W0:Y:S02]  /*8040*/  F2I.F64.TRUNC R17, R16 ;  /* 0x0000001000117311 */ /* 0x000e24000030d100 */
[----:B0-----:R-:W-:Y:S01]  /*8050*/  STG.E desc[UR36][R2.64], R17 ;  /* 0x0000001102007986 */ /* 0x001fe2000c101924 */
[----:B------:R-:W-:Y:S05]  /*8060*/  EXIT ;  /* 0x000000000000794d */ /* 0x000fea0003800000 */
.L_x_1174:
[----:B------:R-:W0:Y:S02]  /*8070*/  F2I.F64.TRUNC R17, R16 ;  /* 0x0000001000117311 */ /* 0x000e24000030d100 */
[----:B0-----:R-:W-:Y:S01]  /*8080*/  STG.E.U16 desc[UR36][R2.64], R17 ;  /* 0x0000001102007986 */ /* 0x001fe2000c101524 */
[----:B------:R-:W-:Y:S05]  /*8090*/  EXIT ;  /* 0x000000000000794d */ /* 0x000fea0003800000 */
.L_x_1170:
        /* <DEDUP_REMOVED lines=13> */
.L_x_1177:
        /* <DEDUP_REMOVED lines=8> */
.L_x_1176:
        /* <DEDUP_REMOVED lines=14> */
.L_x_1179:
        /* <DEDUP_REMOVED lines=9> */
.L_x_1178:
[----:B------:R-:W-:Y:S01]  /*8360*/  STG.E.64 desc[UR36][R2.64], R16 ;  /* 0x0000001002007986 */ /* 0x000fe2000c101b24 */
[----:B------:R-:W-:Y:S05]  /*8370*/  EXIT ;  /* 0x000000000000794d */ /* 0x000fea0003800000 */
.L_x_1169:
        /* <DEDUP_REMOVED lines=12> */
.L_x_1182:
[----:B------:R-:W-:-:S05]  /*8440*/  CS2R R18, SRZ ;  /* 0x0000000000127805 */ /* 0x000fca000001ff00 */
[----:B------:R-:W-:Y:S01]  /*8450*/  STG.E.128 desc[UR36][R2.64], R16 ;  /* 0x0000001002007986 */ /* 0x000fe2000c101d24 */
[----:B------:R-:W-:Y:S05]  /*8460*/  EXIT ;  /* 0x000000000000794d */ /* 0x000fea0003800000 */
.L_x_1181:
        /* <DEDUP_REMOVED lines=25> */
.L_x_1186:
[----:B------:R-:W-:Y:S05]  /*8600*/  BSYNC B0 ;  /* 0x0000000000007941 */ /* 0x000fea0003800000 */
.L_x_1185:
[----:B------:R-:W-:-:S05]  /*8610*/  LOP3.LUT R5, R0, R5, RZ, 0xfc, !PT ;  /* 0x0000000500057212 */ /* 0x000fca00078efcff */
[----:B------:R-:W-:Y:S01]  /*8620*/  STG.E.U8 desc[UR36][R2.64], R5 ;  /* 0x0000000502007986 */ /* 0x000fe2000c101124 */
[----:B------:R-:W-:Y:S05]  /*8630*/  EXIT ;  /* 0x000000000000794d */ /* 0x000fea0003800000 */
.L_x_1184:
        /* <DEDUP_REMOVED lines=17> */
.L_x_1188:
[----:B------:R-:W-:Y:S01]  /*8750*/  IMAD.MOV.U32 R0, RZ, RZ, 0x7f ;  /* 0x0000007fff007424 */ /* 0x000fe200078e00ff */
[----:B------:R-:W-:-:S04]  /*8760*/  ISETP.GT.U32.AND P0, PT, R4, 0x7f800000, PT ;  /* 0x7f8000000400780c */ /* 0x000fc80003f04070 */
[----:B------:R-:W-:-:S09]  /*8770*/  SEL R0, R0, 0x7c, P0 ;  /* 0x0000007c00007807 */ /* 0x000fd20000000000 */
.L_x_1189:
[----:B------:R-:W-:Y:S05]  /*8780*/  BSYNC B0 ;  /* 0x0000000000007941 */ /* 0x000fea0003800000 */
.L_x_1187:
[----:B------:R-:W-:-:S04]  /*8790*/  LOP3.LUT R4, R5, 0x80000000, RZ, 0xc0, !PT ;  /* 0x8000000005047812 */ /* 0x000fc800078ec0ff */
[----:B------:R-:W-:-:S04]  /*87a0*/  SHF.R.U32.HI R5, RZ, 0x18, R4 ;  /* 0x00000018ff057819 */ /* 0x000fc80000011604 */
[----:B------:R-:W-:-:S05]  /*87b0*/  LOP3.LUT R5, R0, R5, RZ, 0xfc, !PT ;  /* 0x0000000500057212 */ /* 0x000fca00078efcff */
[----:B------:R-:W-:Y:S01]  /*87c0*/  STG.E.U8 desc[UR36][R2.64], R5 ;  /* 0x0000000502007986 */ /* 0x000fe2000c101124 */
[----:B------:R-:W-:Y:S05]  /*87d0*/  EXIT ;  /* 0x000000000000794d */ /* 0x000fea0003800000 */
.L_x_1183:
        /* <DEDUP_REMOVED lines=8> */
.L_x_1180:
        /* <DEDUP_REMOVED lines=11> */
.L_x_1192:
        /* <DEDUP_REMOVED lines=21> */
.L_x_1195:
[----:B------:R-:W-:-:S04]  /*8a60*/  LOP3.LUT R0, R7, 0x80000000, RZ, 0xc0, !PT ;  /* 0x8000000007007812 */ /* 0x000fc800078ec0ff */
[----:B------:R-:W-:-:S04]  /*8a70*/  SHF.R.U32.HI R5, RZ, 0x18, R0 ;  /* 0x00000018ff057819 */ /* 0x000fc80000011600 */
[----:B------:R-:W-:-:S04]  /*8a80*/  LOP3.LUT R4, R4, R5, RZ, 0xfc, !PT ;  /* 0x0000000504047212 */ /* 0x000fc800078efcff */
[----:B------:R-:W-:-:S07]  /*8a90*/  PRMT R0, R4, 0x7610, R0 ;  /* 0x0000761004007816 */ /* 0x000fce0000000000 */
.L_x_1194:
[----:B------:R-:W-:Y:S05]  /*8aa0*/  BSYNC B0 ;  /* 0x0000000000007941 */ /* 0x000fea0003800000 */
.L_x_1193:
[----:B------:R-:W-:Y:S01]  /*8ab0*/  STG.E.U8 desc[UR36][R2.64], R0 ;  /* 0x0000000002007986 */ /* 0x000fe2000c101124 */
[----:B------:R-:W-:Y:S05]  /*8ac0*/  EXIT ;  /* 0x000000000000794d */ /* 0x000fea0003800000 */
.L_x_1191:
        /* <DEDUP_REMOVED lines=21> */
.L_x_1198:
[----:B------:R-:W-:-:S04]  /*8c20*/  LOP3.LUT R0, R7, 0x80000000, RZ, 0xc0, !PT ;  /* 0x8000000007007812 */ /* 0x000fc800078ec0ff */
[----:B------:R-:W-:-:S04]  /*8c30*/  SHF.R.U32.HI R5, RZ, 0x18, R0 ;  /* 0x00000018ff057819 */ /* 0x000fc80000011600 */
[----:B------:R-:W-:-:S04]  /*8c40*/  LOP3.LUT R4, R4, R5, RZ, 0xfc, !PT ;  /* 0x0000000504047212 */ /* 0x000fc800078efcff */
[----:B------:R-:W-:-:S07]  /*8c50*/  PRMT R0, R4, 0x7610, R0 ;  /* 0x0000761004007816 */ /* 0x000fce0000000000 */
.L_x_1197:
[----:B------:R-:W-:Y:S05]  /*8c60*/  BSYNC B0 ;  /* 0x0000000000007941 */ /* 0x000fea0003800000 */
.L_x_1196:
[----:B------:R-:W-:Y:S01]  /*8c70*/  STG.E.U8 desc[UR36][R2.64], R0 ;  /* 0x0000000002007986 */ /* 0x000fe2000c101124 */
[----:B------:R-:W-:Y:S05]  /*8c80*/  EXIT ;  /* 0x000000000000794d */ /* 0x000fea0003800000 */
.L_x_1190:
        /* <DEDUP_REMOVED lines=26> */
.L_x_1173:
        /* <DEDUP_REMOVED lines=16> */
.L_x_1201:
[----:B------:R-:W-:Y:S05]  /*8f30*/  EXIT ;  /* 0x000000000000794d */ /* 0x000fea0003800000 */
.L_x_1200:
[----:B------:R-:W0:Y:S02]  /*8f40*/  F2I.U64.F64.TRUNC R16, R16 ;  /* 0x0000001000107311 */ /* 0x000e24000030d800 */
[----:B0-----:R-:W-:Y:S01]  /*8f50*/  STG.E.64 desc[UR36][R2.64], R16 ;  /* 0x0000001002007986 */ /* 0x001fe2000c101b24 */
[----:B------:R-:W-:Y:S05]  /*8f60*/  EXIT ;  /* 0x000000000000794d */ /* 0x000fea0003800000 */
.L_x_1199:
[----:B------:R-:W0:Y:S02]  /*8f70*/  F2I.U32.F64.TRUNC R17, R16 ;  /* 0x0000001000117311 */ /* 0x000e24000030d000 */
[----:B0-----:R-:W-:Y:S01]  /*8f80*/  STG.E desc[UR36][R2.64], R17 ;  /* 0x0000001102007986 */ /* 0x001fe2000c101924 */
[----:B------:R-:W-:Y:S05]  /*8f90*/  EXIT ;  /* 0x000000000000794d */ /* 0x000fea0003800000 */
        .weak           $__internal_1_$__cuda_sm20_div_rn_f64_full
        .type           $__internal_1_$__cuda_sm20_div_rn_f64_full,@function
        .size           $__internal_1_$__cuda_sm20_div_rn_f64_full,(.L_x_1490 - $__internal_1_$__cuda_sm20_div_rn_f64_full)
$__internal_1_$__cuda_sm20_div_rn_f64_full:
[C---:B------:R-:W-:Y:S01]  /*8fa0*/  FSETP.GEU.AND P0, PT, |R9|.reuse, 1.469367938527859385e-39, PT ;  /* 0x001000000900780b */ /* 0x040fe20003f0e200 */
[----:B------:R-:W-:Y:S01]  /*8fb0*/  IMAD.MOV.U32 R14, RZ, RZ, 0x1 ;  /* 0x00000001ff0e7424 */ /* 0x000fe200078e00ff */
[C---:B------:R-:W-:Y:S01]  /*8fc0*/  LOP3.LUT R6, R9.reuse, 0x800fffff, RZ, 0xc0, !PT ;  /* 0x800fffff09067812 */ /* 0x040fe200078ec0ff */
[----:B------:R-:W-:Y:S01]  /*8fd0*/  IMAD.MOV.U32 R35, RZ, RZ, R3 ;  /* 0x000000ffff237224 */ /* 0x000fe200078e0003 */
[----:B------:R-:W-:Y:S01]  /*8fe0*/  LOP3.LUT R26, R9, 0x7ff00000, RZ, 0xc0, !PT ;  /* 0x7ff00000091a7812 */ /* 0x000fe200078ec0ff */
[----:B------:R-:W-:Y:S01]  /*8ff0*/  IMAD.MOV.U32 R30, RZ, RZ, 0x1ca00000 ;  /* 0x1ca00000ff1e7424 */ /* 0x000fe200078e00ff */
[----:B------:R-:W-:Y:S01]  /*9000*/  LOP3.LUT R7, R6, 0x3ff00000, RZ, 0xfc, !PT ;  /* 0x3ff0000006077812 */ /* 0x000fe200078efcff */
[----:B------:R-:W-:Y:S01]  /*9010*/  IMAD.MOV.U32 R6, RZ, RZ, R8 ;  /* 0x000000ffff067224 */ /* 0x000fe200078e0008 */
[----:B------:R-:W-:Y:S01]  /*9020*/  LOP3.LUT R31, R35, 0x7ff00000, RZ, 0xc0, !PT ;  /* 0x7ff00000231f7812 */ /* 0x000fe200078ec0ff */
[----:B------:R-:W-:-:S03]  /*9030*/  IMAD.MOV.U32 R34, RZ, RZ, R0 ;  /* 0x000000ffff227224 */ /* 0x000fc600078e0000 */
        /* <DEDUP_REMOVED lines=22> */
.L_x_1202:
[----:B------:R-:W-:Y:S01]  /*91a0*/  DMUL R14, R12, R10 ;  /* 0x0000000a0c0e7228 */ /* 0x000fe20000000000 */
[----:B------:R-:W-:Y:S01]  /*91b0*/  @!P0 LOP3.LUT R26, R7, 0x7ff00000, RZ, 0xc0, !PT ;  /* 0x7ff00000071a8812 */ /* 0x000fe200078ec0ff */
[----:B------:R-:W-:Y:S06]  /*91c0*/  BSSY B2, `(.L_x_1203) ;  /* 0x0000038000027945 */ /* 0x000fec0003800000 */
[----:B------:R-:W-:-:S08]  /*91d0*/  DFMA R20, R14, -R6, R10 ;  /* 0x800000060e14722b */ /* 0x000fd0000000000a */
[----:B------:R-:W-:Y:S01]  /*91e0*/  DFMA R20, R12, R20, R14 ;  /* 0x000000140c14722b */ /* 0x000fe2000000000e */
[----:B------:R-:W-:-:S05]  /*91f0*/  VIADD R12, R32, 0xffffffff ;  /* 0xffffffff200c7836 */ /* 0x000fca0000000000 */
[----:B------:R-:W-:Y:S01]  /*9200*/  ISETP.GT.U32.AND P0, PT, R12, 0x7feffffe, PT ;  /* 0x7feffffe0c00780c */ /* 0x000fe20003f04070 */
[----:B------:R-:W-:-:S05]  /*9210*/  VIADD R12, R26, 0xffffffff ;  /* 0xffffffff1a0c7836 */ /* 0x000fca0000000000 */
[----:B------:R-:W-:-:S13]  /*9220*/  ISETP.GT.U32.OR P0, PT, R12, 0x7feffffe, P0 ;  /* 0x7feffffe0c00780c */ /* 0x000fda0000704470 */
[----:B------:R-:W-:Y:S05]  /*9230*/  @P0 BRA `(.L_x_1204) ;  /* 0x00000000006c0947 */ /* 0x000fea0003800000 */
[----:B------:R-:W-:-:S04]  /*9240*/  LOP3.LUT R14, R9, 0x7ff00000, RZ, 0xc0, !PT ;  /* 0x7ff00000090e7812 */ /* 0x000fc800078ec0ff */
[CC--:B------:R-:W-:Y:S02]  /*9250*/  VIADDMNMX R12, R31.reuse, -R14.reuse, 0xb9600000, !PT ;  /* 0xb96000001f0c7446 */ /* 0x0c0fe4000780090e */
[----:B------:R-:W-:Y:S01]  /*9260*/  ISETP.GE.U32.AND P0, PT, R31, R14, PT ;  /* 0x0000000e1f00720c */ /* 0x000fe20003f06070 */
[----:B------:R-:W-:Y:S01]  /*9270*/  IMAD.MOV.U32 R14, RZ, RZ, RZ ;  /* 0x000000ffff0e7224 */ /* 0x000fe200078e00ff */
[----:B------:R-:W-:Y:S02]  /*9280*/  VIMNMX R12, R12, 0x46a00000, PT ;  /* 0x46a000000c0c7848 */ /* 0x000fe40003fe0100 */
[----:B------:R-:W-:-:S05]  /*9290*/  SEL R13, R30, 0x63400000, !P0 ;  /* 0x634000001e0d7807 */ /* 0x000fca0004000000 */
[----:B------:R-:W-:-:S04]  /*92a0*/  IMAD.IADD R26, R12, 0x1, -R13 ;  /* 0x000000010c1a7824 */ /* 0x000fc800078e0a0d */
[----:B------:R-:W-:-:S06]  /*92b0*/  VIADD R15, R26, 0x7fe00000 ;  /* 0x7fe000001a0f7836 */ /* 0x000fcc0000000000 */
[----:B------:R-:W-:-:S10]  /*92c0*/  DMUL R12, R20, R14 ;  /* 0x0000000e140c7228 */ /* 0x000fd40000000000 */
[----:B------:R-:W-:-:S13]  /*92d0*/  FSETP.GTU.AND P0, PT, |R13|, 1.469367938527859385e-39, PT ;  /* 0x001000000d00780b */ /* 0x000fda0003f0c200 */
[----:B------:R-:W-:Y:S05]  /*92e0*/  @P0 BRA `(.L_x_1205) ;  /* 0x0000000000940947 */ /* 0x000fea0003800000 */
[----:B------:R-:W-:Y:S01]  /*92f0*/  DFMA R6, R20, -R6, R10 ;  /* 0x800000061406722b */ /* 0x000fe2000000000a */
[----:B------:R-:W-:-:S09]  /*9300*/  IMAD.MOV.U32 R14, RZ, RZ, RZ ;  /* 0x000000ffff0e7224 */ /* 0x000fd200078e00ff */
[C---:B------:R-:W-:Y:S02]  /*9310*/  FSETP.NEU.AND P0, PT, R7.reuse, RZ, PT ;  /* 0x000000ff0700720b */ /* 0x040fe40003f0d000 */
[----:B------:R-:W-:-:S04]  /*9320*/  LOP3.LUT R9, R7, 0x80000000, R9, 0x48, !PT ;  /* 0x8000000007097812 */ /* 0x000fc800078e4809 */
[----:B------:R-:W-:-:S07]  /*9330*/  LOP3.LUT R15, R9, R15, RZ, 0xfc, !PT ;  /* 0x0000000f090f7212 */ /* 0x000fce00078efcff */
[----:B------:R-:W-:Y:S05]  /*9340*/  @!P0 BRA `(.L_x_1205) ;  /* 0x00000000007c8947 */ /* 0x000fea0003800000 */
[----:B------:R-:W-:Y:S01]  /*9350*/  IMAD.MOV R7, RZ, RZ, -R26 ;  /* 0x000000ffff077224 */ /* 0x000fe200078e0a1a */
[----:B------:R-:W-:Y:S01]  /*9360*/  DMUL.RP R14, R20, R14 ;  /* 0x0000000e140e7228 */ /* 0x000fe20000008000 */
[----:B------:R-:W-:-:S06]  /*9370*/  IMAD.MOV.U32 R6, RZ, RZ, RZ ;  /* 0x000000ffff067224 */ /* 0x000fcc00078e00ff */
[----:B------:R-:W-:-:S03]  /*9380*/  DFMA R6, R12, -R6, R20 ;  /* 0x800000060c06722b */ /* 0x000fc60000000014 */
[----:B------:R-:W-:-:S03]  /*9390*/  LOP3.LUT R9, R15, R9, RZ, 0x3c, !PT ;  /* 0x000000090f097212 */ /* 0x000fc600078e3cff */
[----:B------:R-:W-:-:S04]  /*93a0*/  IADD3 R6, -R26, -0x43300000, RZ ;  /* 0xbcd000001a067810 */ /* 0x000fc80007ffe1ff */
[----:B------:R-:W-:-:S04]  /*93b0*/  FSETP.NEU.AND P0, PT, |R7|, R6, PT ;  /* 0x000000060700720b */ /* 0x000fc80003f0d200 */
[----:B------:R-:W-:Y:S02]  /*93c0*/  FSEL R12, R14, R12, !P0 ;  /* 0x0000000c0e0c7208 */ /* 0x000fe40004000000 */
[----:B------:R-:W-:Y:S01]  /*93d0*/  FSEL R13, R9, R13, !P0 ;  /* 0x0000000d090d7208 */ /* 0x000fe20004000000 */
[----:B------:R-:W-:Y:S06]  /*93e0*/  BRA `(.L_x_1205) ;  /* 0x0000000000547947 */ /* 0x000fec0003800000 */
.L_x_1204:
        /* <DEDUP_REMOVED lines=16> */
.L_x_1207:
[----:B------:R-:W-:Y:S01]  /*94f0*/  LOP3.LUT R13, R9, 0x80000, RZ, 0xfc, !PT ;  /* 0x00080000090d7812 */ /* 0x000fe200078efcff */
[----:B------:R-:W-:Y:S01]  /*9500*/  IMAD.MOV.U32 R12, RZ, RZ, R8 ;  /* 0x000000ffff0c7224 */ /* 0x000fe200078e0008 */
[----:B------:R-:W-:Y:S06]  /*9510*/  BRA `(.L_x_1205) ;  /* 0x0000000000087947 */ /* 0x000fec0003800000 */
.L_x_1206:
[----:B------:R-:W-:Y:S01]  /*9520*/  LOP3.LUT R13, R35, 0x80000, RZ, 0xfc, !PT ;  /* 0x00080000230d7812 */ /* 0x000fe200078efcff */
[----:B------:R-:W-:-:S07]  /*9530*/  IMAD.MOV.U32 R12, RZ, RZ, R34 ;  /* 0x000000ffff0c7224 */ /* 0x000fce00078e0022 */
.L_x_1205:
[----:B------:R-:W-:Y:S05]  /*9540*/  BSYNC B2 ;  /* 0x0000000000027941 */ /* 0x000fea0003800000 */
.L_x_1203:
[----:B------:R-:W-:-:S04]  /*9550*/  IMAD.MOV.U32 R37, RZ, RZ, 0x0 ;  /* 0x00000000ff257424 */ /* 0x000fc800078e00ff */
[----:B------:R-:W-:Y:S05]  /*9560*/  RET.REL.NODEC R36 `(_ZN2at6native27unrolled_elementwise_kernelIZZZNS0_53_GLOBAL__N__52d73765_15_RenormKernel_cu_d28d36d6_299424renorm_scale_factor_implERNS_18TensorIteratorBaseEdENKUlvE_clEvENKUlvE_clEvEUldE_St5arrayIPcLm2EELi4E23TrivialOffsetCalculatorILi1EjESC_NS0_6memory12LoadWithCastILi1EEENSD_13StoreWithCastILi1EEEEEviT_T0_T2_T3_T4_T5_) ;  /* 0xffffff6824a47950 */ /* 0x000fea0003c3ffff */
.L_x_1208:
        /* <DEDUP_REMOVED lines=9> */
.L_x_1490:


//--------------------- .text._ZN2at6native18elementwise_kernelILi128ELi2EZNS0_22gpu_kernel_impl_nocastIZZZNS0_53_GLOBAL__N__52d73765_15_RenormKernel_cu_d28d36d6_299424renorm_scale_factor_implERNS_18TensorIteratorBaseEdENKUlvE_clEvENKUlvE_clEvEUldE_EEvS5_RKT_EUliE_EEviT1_ --------------------------
	.section	.text._ZN2at6native18elementwise_kernelILi128ELi2EZNS0_22gpu_kernel_impl_nocastIZZZNS0_53_GLOBAL__N__52d73765_15_RenormKernel_cu_d28d36d6_299424renorm_scale_factor_implERNS_18TensorIteratorBaseEdENKUlvE_clEvENKUlvE_clEvEUldE_EEvS5_RKT_EUliE_EEviT1_,"ax",@progbits
	.align	128
        .global         _ZN2at6native18elementwise_kernelILi128ELi2EZNS0_22gpu_kernel_impl_nocastIZZZNS0_53_GLOBAL__N__52d73765_15_RenormKernel_cu_d28d36d6_299424renorm_scale_factor_implERNS_18TensorIteratorBaseEdENKUlvE_clEvENKUlvE_clEvEUldE_EEvS5_RKT_EUliE_EEviT1_
        .type           _ZN2at6native18elementwise_kernelILi128ELi2EZNS0_22gpu_kernel_impl_nocastIZZZNS0_53_GLOBAL__N__52d73765_15_RenormKernel_cu_d28d36d6_299424renorm_scale_factor_implERNS_18TensorIteratorBaseEdENKUlvE_clEvENKUlvE_clEvEUldE_EEvS5_RKT_EUliE_EEviT1_,@function
        .size           _ZN2at6native18elementwise_kernelILi128ELi2EZNS0_22gpu_kernel_impl_nocastIZZZNS0_53_GLOBAL__N__52d73765_15_RenormKernel_cu_d28d36d6_299424renorm_scale_factor_implERNS_18TensorIteratorBaseEdENKUlvE_clEvENKUlvE_clEvEUldE_EEvS5_RKT_EUliE_EEviT1_,(.L_x_1491 - _ZN2at6native18elementwise_kernelILi128ELi2EZNS0_22gpu_kernel_impl_nocastIZZZNS0_53_GLOBAL__N__52d73765_15_RenormKernel_cu_d28d36d6_299424renorm_scale_factor_implERNS_18TensorIteratorBaseEdENKUlvE_clEvENKUlvE_clEvEUldE_EEvS5_RKT_EUliE_EEviT1_)
        .other          _ZN2at6native18elementwise_kernelILi128ELi2EZNS0_22gpu_kernel_impl_nocastIZZZNS0_53_GLOBAL__N__52d73765_15_RenormKernel_cu_d28d36d6_299424renorm_scale_factor_implERNS_18TensorIteratorBaseEdENKUlvE_clEvENKUlvE_clEvEUldE_EEvS5_RKT_EUliE_EEviT1_,@"STO_CUDA_ENTRY STV_DEFAULT"
_ZN2at6native18elementwise_kernelILi128ELi2EZNS0_22gpu_kernel_impl_nocastIZZZNS0_53_GLOBAL__N__52d73765_15_RenormKernel_cu_d28d36d6_299424renorm_scale_factor_implERNS_18TensorIteratorBaseEdENKUlvE_clEvENKUlvE_clEvEUldE_EEvS5_RKT_EUliE_EEviT1_:
.text._ZN2at6native18elementwise_kernelILi128ELi2EZNS0_22gpu_kernel_impl_nocastIZZZNS0_53_GLOBAL__N__52d73765_15_RenormKernel_cu_d28d36d6_299424renorm_scale_factor_implERNS_18TensorIteratorBaseEdENKUlvE_clEvENKUlvE_clEvEUldE_EEvS5_RKT_EUliE_EEviT1_:
[----:B------:R-:W-:Y:S01]  /*0000*/  LDC R1, c[0x0][0x28] ;  /* 0x00000a00ff017b82 */ /* 0x000fe20000000800 */
[----:B------:R-:W0:Y:S01]  /*0010*/  S2R R19, SR_CTAID.X ;  /* 0x0000000000137919 */ /* 0x000e220000002500 */
[----:B------:R-:W-:Y:S01]  /*0020*/  ULDC UR4, c[0x0][0x210] ;  /* 0x0000840000047ab9 */ /* 0x000fe20000000800 */
[----:B------:R-:W-:Y:S01]  /*0030*/  ULDC.64 UR6, c[0x0][0x420] ;  /* 0x0001080000067ab9 */ /* 0x000fe20000000a00 */
[----:B------:R-:W-:Y:S01]  /*0040*/  BSSY B0, `(.L_x_1209) ;  /* 0x0000160000007945 */ /* 0x000fe20003800000 */
[----:B------:R-:W0:Y:S02]  /*0050*/  S2R R0, SR_TID.X ;  /* 0x0000000000007919 */ /* 0x000e240000002100 */
[----:B0-----:R-:W-:-:S04]  /*0060*/  LEA R7, R19, R0, 0x8 ;  /* 0x0000000013077211 */ /* 0x001fc800078e40ff */
[----:B------:R-:W-:Y:S01]  /*0070*/  ISETP.GE.AND P0, PT, R7, UR4, PT ;  /* 0x0000000407007c0c */ /* 0x000fe2000bf06270 */
[----:B------:R-:W-:-:S12]  /*0080*/  ULDC.64 UR4, c[0x0][0x208] ;  /* 0x0000820000047ab9 */ /* 0x000fd80000000a00 */
[----:B------:R-:W-:Y:S05]  /*0090*/  @P0 BRA `(.L_x_1210) ;  /* 0x0000001400680947 */ /* 0x000fea0003800000 */
[----:B------:R-:W0:Y:S01]  /*00a0*/  LDC R8, c[0x0][0x218] ;  /* 0x00008600ff087b82 */ /* 0x000e220000000800 */
[----:B------:R-:W-:Y:S01]  /*00b0*/  HFMA2.MMA R2, -RZ, RZ, 0, 0 ;  /* 0x00000000ff027435 */ /* 0x000fe200000001ff */
[----:B------:R-:W-:Y:S01]  /*00c0*/  IMAD.MOV.U32 R9, RZ, RZ, RZ ;  /* 0x000000ffff097224 */ /* 0x000fe200078e00ff */
[----:B0-----:R-:W-:-:S13]  /*00d0*/  ISETP.NE.AND P0, PT, R8, RZ, PT ;  /* 0x000000ff0800720c */ /* 0x001fda0003f05270 */
[----:B------:R-:W-:Y:S05]  /*00e0*/  @!P0 BRA `(.L_x_1211) ;  /* 0x0000001000a88947 */ /* 0x000fea0003800000 */
[----:B------:R-:W-:Y:S01]  /*00f0*/  MOV R2, RZ ;  /* 0x000000ff00027202 */ /* 0x000fe20000000f00 */
[----:B------:R-:W-:Y:S01]  /*0100*/  IMAD.MOV.U32 R3, RZ, RZ, R7 ;  /* 0x000000ffff037224 */ /* 0x000fe200078e0007 */
        /* <DEDUP_REMOVED lines=282> */
[----:B------:R-:W-:Y:S01]  /*12b0*/  @P0 IMAD.MOV.U32 R10, RZ, RZ, RZ ;  /* 0x000000ffff0a0224 */ /* 0x000fe200078e00ff */
[----:B------:R-:W-:Y:S01]  /*12c0*/  ULDC.64 UR8, c[0x0][0x400] ;  /* 0x0001000000087ab9 */ /* 0x000fe20000000a00 */
[----:B------:R-:W-:-:S05]  /*12d0*/  IADD3 R13, -R11, RZ, RZ ;  /* 0x000000ff0b0d7210 */ /* 0x000fca0007ffe1ff */
[----:B------:R-:W1:Y:S08]  /*12e0*/  @P0 LDC R8, c[0x0][0x33c] ;  /* 0x0000cf00ff080b82 */ /* 0x000e700000000800 */
[----:B------:R-:W2:Y:S01]  /*12f0*/  @P0 LDC.64 R6, c[0x0][0x408] ;  /* 0x00010200ff060b82 */ /* 0x000ea20000000a00 */
[----:B0-----:R-:W-:-:S05]  /*1300*/  @P0 IMAD.HI.U32 R4, R11, R14, R10 ;  /* 0x0000000e0b040227 */ /* 0x001fca00078e000a */
[----:B------:R-:W-:Y:S01]  /*1310*/  @P0 SHF.R.U32.HI R3, RZ, R15, R4 ;  /* 0x0000000fff030219 */ /* 0x000fe20000011604 */
[----:B------:R-:W-:-:S03]  /*1320*/  IMAD R4, R13, UR10, R5 ;  /* 0x0000000a0d047c24 */ /* 0x000fc6000f8e0205 */
[----:B------:R-:W-:Y:S01]  /*1330*/  @P0 IADD3 R3, -R3, RZ, RZ ;  /* 0x000000ff03030210 */ /* 0x000fe20007ffe1ff */
[C---:B------:R-:W-:Y:S02]  /*1340*/  IMAD R9, R4.reuse, UR8, R9 ;  /* 0x0000000804097c24 */ /* 0x040fe4000f8e0209 */
[----:B------:R-:W-:Y:S02]  /*1350*/  IMAD R2, R4, UR9, R2 ;  /* 0x0000000904027c24 */ /* 0x000fe4000f8e0202 */
[----:B-1----:R-:W-:-:S04]  /*1360*/  @P0 IMAD R10, R3, R8, R11 ;  /* 0x00000008030a0224 */ /* 0x002fc800078e020b */
[C---:B--2---:R-:W-:Y:S02]  /*1370*/  @P0 IMAD R9, R10.reuse, R6, R9 ;  /* 0x000000060a090224 */ /* 0x044fe400078e0209 */
[----:B------:R-:W-:-:S07]  /*1380*/  @P0 IMAD R2, R10, R7, R2 ;  /* 0x000000070a020224 */ /* 0x000fce00078e0202 */
.L_x_1211:
[----:B------:R-:W-:Y:S02]  /*1390*/  ULDC.64 UR8, c[0x0][0x418] ;  /* 0x0001060000087ab9 */ /* 0x000fe40000000a00 */
[----:B------:R-:W-:Y:S02]  /*13a0*/  IADD3 R6, P0, R2, UR8, RZ ;  /* 0x0000000802067c10 */ /* 0x000fe4000ff1e0ff */
[----:B------:R-:W0:Y:S03]  /*13b0*/  LDC.64 R2, c[0x0][0x420] ;  /* 0x00010800ff027b82 */ /* 0x000e260000000a00 */
[----:B------:R-:W-:Y:S01]  /*13c0*/  IMAD.X R7, RZ, RZ, UR9, P0 ;  /* 0x00000009ff077e24 */ /* 0x000fe200080e06ff */
[----:B------:R-:W-:-:S05]  /*13d0*/  ULDC.64 UR8, c[0x0][0x410] ;  /* 0x0001040000087ab9 */ /* 0x000fca0000000a00 */
[----:B------:R-:W0:Y:S01]  /*13e0*/  LDG.E.64 R6, desc[UR4][R6.64] ;  /* 0x0000000406067981 */ /* 0x000e22000c1e1b00 */
[----:B------:R-:W-:Y:S01]  /*13f0*/  IADD3 R8, P1, R9, UR8, RZ ;  /* 0x0000000809087c10 */ /* 0x000fe2000ff3e0ff */
[----:B------:R-:W-:Y:S01]  /*1400*/  BSSY B1, `(.L_x_1212) ;  /* 0x0000020000017945 */ /* 0x000fe20003800000 */
[----:B------:R-:W-:Y:S02]  /*1410*/  MOV R4, 0x0 ;  /* 0x0000000000047802 */ /* 0x000fe40000000f00 */
[----:B------:R-:W-:Y:S01]  /*1420*/  MOV R5, 0x3ff00000 ;  /* 0x3ff0000000057802 */ /* 0x000fe20000000f00 */
[----:B------:R-:W-:Y:S01]  /*1430*/  IMAD.X R9, RZ, RZ, UR9, P1 ;  /* 0x00000009ff097e24 */ /* 0x000fe200088e06ff */
[----:B0-----:R-:W-:-:S14]  /*1440*/  DSETP.GT.AND P0, PT, R6, R2, PT ;  /* 0x000000020600722a */ /* 0x001fdc0003f04000 */
[----:B------:R-:W-:Y:S05]  /*1450*/  @!P0 BRA `(.L_x_1213) ;  /* 0x0000000000688947 */ /* 0x000fea0003800000 */
[----:B------:R-:W-:Y:S01]  /*1460*/  UMOV UR8, 0x9abcaf48 ;  /* 0x9abcaf4800087882 */ /* 0x000fe20000000000 */
[----:B------:R-:W-:Y:S01]  /*1470*/  UMOV UR9, 0x3e7ad7f2 ;  /* 0x3e7ad7f200097882 */ /* 0x000fe20000000000 */
[----:B------:R-:W0:Y:S01]  /*1480*/  LDC R12, c[0x0][0x424] ;  /* 0x00010900ff0c7b82 */ /* 0x000e220000000800 */
[----:B------:R-:W-:Y:S01]  /*1490*/  DADD R4, R6, UR8 ;  /* 0x0000000806047e29 */ /* 0x000fe20008000000 */
[----:B------:R-:W-:Y:S01]  /*14a0*/  BSSY B2, `(.L_x_1214) ;  /* 0x0000013000027945 */ /* 0x000fe20003800000 */
[----:B------:R-:W-:-:S04]  /*14b0*/  MOV R6, 0x1 ;  /* 0x0000000100067802 */ /* 0x000fc80000000f00 */
        /* <DEDUP_REMOVED lines=14> */
[----:B------:R-:W-:Y:S05]  /*15a0*/  CALL.REL.NOINC `($__internal_2_$__cuda_sm20_div_rn_f64_full) ;  /* 0x0000001400987944 */ /* 0x000fea0003c00000 */
[----:B------:R-:W-:Y:S01]  /*15b0*/  MOV R2, R12 ;  /* 0x0000000c00027202 */ /* 0x000fe20000000f00 */
[----:B------:R-:W-:-:S07]  /*15c0*/  IMAD.MOV.U32 R3, RZ, RZ, R13 ;  /* 0x000000ffff037224 */ /* 0x000fce00078e000d */
.L_x_1215:
[----:B------:R-:W-:Y:S05]  /*15d0*/  BSYNC B2 ;  /* 0x0000000000027941 */ /* 0x000fea0003800000 */
.L_x_1214:
[----:B------:R-:W-:Y:S02]  /*15e0*/  MOV R4, R2 ;  /* 0x0000000200047202 */ /* 0x000fe40000000f00 */
[----:B------:R-:W-:-:S07]  /*15f0*/  MOV R5, R3 ;  /* 0x0000000300057202 */ /* 0x000fce0000000f00 */
.L_x_1213:
[----:B------:R-:W-:Y:S05]  /*1600*/  BSYNC B1 ;  /* 0x0000000000017941 */ /* 0x000fea0003800000 */
.L_x_1212:
[----:B------:R0:W-:Y:S01]  /*1610*/  STG.E.64 desc[UR4][R8.64], R4 ;  /* 0x0000000408007986 */ /* 0x0001e2000c101b04 */
[----:B------:R-:W-:-:S05]  /*1620*/  IMAD R0, R19, 0x100, R0 ;  /* 0x0000010013007824 */ /* 0x000fca00078e0200 */
[----:B------:R-:W-:-:S07]  /*1630*/  IADD3 R7, R0, 0x80, RZ ;  /* 0x0000008000077810 */ /* 0x000fce0007ffe0ff */
.L_x_1210:
[----:B------:R-:W-:Y:S05]  /*1640*/  BSYNC B0 ;  /* 0x0000000000007941 */ /* 0x000fea0003800000 */
.L_x_1209:
[----:B------:R-:W-:Y:S02]  /*1650*/  ULDC UR8, c[0x0][0x210] ;  /* 0x0000840000087ab9 */ /* 0x000fe40000000800 */
[----:B------:R-:W-:-:S13]  /*1660*/  ISETP.GE.AND P0, PT, R7, UR8, PT ;  /* 0x0000000807007c0c */ /* 0x000fda000bf06270 */
[----:B------:R-:W-:Y:S05]  /*1670*/  @P0 EXIT ;  /* 0x000000000000094d */ /* 0x000fea0003800000 */
[----:B------:R-:W1:Y:S01]  /*1680*/  LDC R6, c[0x0][0x218] ;  /* 0x00008600ff067b82 */ /* 0x000e620000000800 */
[----:B------:R-:W-:Y:S01]  /*1690*/  HFMA2.MMA R0, -RZ, RZ, 0, 0 ;  /* 0x00000000ff007435 */ /* 0x000fe200000001ff */
[----:B0-----:R-:W-:Y:S01]  /*16a0*/  IMAD.MOV.U32 R9, RZ, RZ, RZ ;  /* 0x000000ffff097224 */ /* 0x001fe200078e00ff */
        /* <DEDUP_REMOVED lines=280> */
[----:B------:R-:W-:Y:S01]  /*2830*/  IMAD.MOV.U32 R2, RZ, RZ, RZ ;  /* 0x000000ffff027224 */ /* 0x000fe200078e00ff */
[----:B------:R-:W-:Y:S01]  /*2840*/  ULDC.64 UR10, c[0x0][0x330] ;  /* 0x0000cc00000a7ab9 */ /* 0x000fe20000000a00 */
[----:B------:R-:W-:Y:S02]  /*2850*/  ULDC UR8, c[0x0][0x338] ;  /* 0x0000ce0000087ab9 */ /* 0x000fe40000000800 */
[----:B------:R-:W-:-:S05]  /*2860*/  IMAD.HI.U32 R4, R3, UR11, R2 ;  /* 0x0000000b03047c27 */ /* 0x000fca000f8e0002 */
[----:B------:R-:W-:Y:S01]  /*2870*/  SHF.R.U32.HI R5, RZ, UR8, R4 ;  /* 0x00000008ff057c19 */ /* 0x000fe20008011604 */
[----:B------:R-:W-:Y:S02]  /*2880*/  ULDC.64 UR8, c[0x0][0x400] ;  /* 0x0001000000087ab9 */ /* 0x000fe40000000a00 */
[----:B------:R-:W0:Y:S01]  /*2890*/  @P0 LDC.64 R10, c[0x0][0x340] ;  /* 0x0000d000ff0a0b82 */ /* 0x000e220000000a00 */
[----:B------:R-:W-:Y:S02]  /*28a0*/  @P0 MOV R4, RZ ;  /* 0x000000ff00040202 */ /* 0x000fe40000000f00 */
[----:B------:R-:W-:-:S05]  /*28b0*/  IADD3 R7, -R5, RZ, RZ ;  /* 0x000000ff05077210 */ /* 0x000fca0007ffe1ff */
[----:B------:R-:W1:Y:S08]  /*28c0*/  @P0 LDC R13, c[0x0][0x33c] ;  /* 0x0000cf00ff0d0b82 */ /* 0x000e700000000800 */
[----:B------:R-:W2:Y:S01]  /*28d0*/  @P0 LDC.64 R14, c[0x0][0x408] ;  /* 0x00010200ff0e0b82 */ /* 0x000ea20000000a00 */
[----:B0-----:R-:W-:-:S05]  /*28e0*/  @P0 IMAD.HI.U32 R2, R5, R10, R4 ;  /* 0x0000000a05020227 */ /* 0x001fca00078e0004 */
[----:B------:R-:W-:Y:S01]  /*28f0*/  @P0 SHF.R.U32.HI R4, RZ, R11, R2 ;  /* 0x0000000bff040219 */ /* 0x000fe20000011602 */
[----:B------:R-:W-:-:S04]  /*2900*/  IMAD R2, R7, UR10, R3 ;  /* 0x0000000a07027c24 */ /* 0x000fc8000f8e0203 */
[----:B------:R-:W-:Y:S02]  /*2910*/  @P0 IMAD.MOV R4, RZ, RZ, -R4 ;  /* 0x000000ffff040224 */ /* 0x000fe400078e0a04 */
[C---:B------:R-:W-:Y:S02]  /*2920*/  IMAD R9, R2.reuse, UR8, R9 ;  /* 0x0000000802097c24 */ /* 0x040fe4000f8e0209 */
[----:B-1----:R-:W-:Y:S02]  /*2930*/  @P0 IMAD R4, R13, R4, R5 ;  /* 0x000000040d040224 */ /* 0x002fe400078e0205 */
[----:B------:R-:W-:Y:S02]  /*2940*/  IMAD R0, R2, UR9, R0 ;  /* 0x0000000902007c24 */ /* 0x000fe4000f8e0200 */
[C---:B--2---:R-:W-:Y:S02]  /*2950*/  @P0 IMAD R9, R4.reuse, R14, R9 ;  /* 0x0000000e04090224 */ /* 0x044fe400078e0209 */
[----:B------:R-:W-:-:S07]  /*2960*/  @P0 IMAD R0, R4, R15, R0 ;  /* 0x0000000f04000224 */ /* 0x000fce00078e0200 */
.L_x_1216:
[----:B------:R-:W-:Y:S01]  /*2970*/  ULDC.64 UR8, c[0x0][0x418] ;  /* 0x0001060000087ab9 */ /* 0x000fe20000000a00 */
[----:B------:R-:W-:Y:S01]  /*2980*/  ULDC.64 UR10, c[0x0][0x420] ;  /* 0x00010800000a7ab9 */ /* 0x000fe20000000a00 */
[----:B------:R-:W-:-:S04]  /*2990*/  IADD3 R4, P0, R0, UR8, RZ ;  /* 0x0000000800047c10 */ /* 0x000fc8000ff1e0ff */
[----:B------:R-:W-:Y:S01]  /*29a0*/  IADD3.X R5, RZ, UR9, RZ, P0, !PT ;  /* 0x00000009ff057c10 */ /* 0x000fe200087fe4ff */
[----:B------:R-:W-:-:S05]  /*29b0*/  ULDC.64 UR8, c[0x0][0x410] ;  /* 0x0001040000087ab9 */ /* 0x000fca0000000a00 */
[----:B------:R-:W2:Y:S01]  /*29c0*/  LDG.E.64 R4, desc[UR4][R4.64] ;  /* 0x0000000404047981 */ /* 0x000ea2000c1e1b00 */
[----:B------:R-:W-:Y:S01]  /*29d0*/  IADD3 R8, P1, R9, UR8, RZ ;  /* 0x0000000809087c10 */ /* 0x000fe2000ff3e0ff */
[----:B------:R-:W-:Y:S01]  /*29e0*/  BSSY B0, `(.L_x_1217) ;  /* 0x0000020000007945 */ /* 0x000fe20003800000 */
[----:B------:R-:W-:Y:S01]  /*29f0*/  MOV R2, 0x0 ;  /* 0x0000000000027802 */ /* 0x000fe20000000f00 */
[----:B------:R-:W-:Y:S01]  /*2a00*/  IMAD.MOV.U32 R3, RZ, RZ, 0x3ff00000 ;  /* 0x3ff00000ff037424 */ /* 0x000fe200078e00ff */
[----:B------:R-:W-:Y:S01]  /*2a10*/  IADD3.X R9, RZ, UR9, RZ, P1, !PT ;  /* 0x00000009ff097c10 */ /* 0x000fe20008ffe4ff */
[----:B--2---:R-:W-:-:S14]  /*2a20*/  DSETP.GT.AND P0, PT, R4, UR10, PT ;  /* 0x0000000a04007e2a */ /* 0x004fdc000bf04000 */
[----:B------:R-:W-:Y:S05]  /*2a30*/  @!P0 BRA `(.L_x_1218) ;  /* 0x0000000000688947 */ /* 0x000fea0003800000 */
[----:B------:R-:W-:Y:S01]  /*2a40*/  UMOV UR8, 0x9abcaf48 ;  /* 0x9abcaf4800087882 */ /* 0x000fe20000000000 */
[----:B------:R-:W-:Y:S01]  /*2a50*/  UMOV UR9, 0x3e7ad7f2 ;  /* 0x3e7ad7f200097882 */ /* 0x000fe20000000000 */
[----:B------:R-:W-:Y:S01]  /*2a60*/  MOV R2, 0x1 ;  /* 0x0000000100027802 */ /* 0x000fe20000000f00 */
[----:B------:R-:W-:Y:S01]  /*2a70*/  DADD R10, R4, UR8 ;  /* 0x00000008040a7e29 */ /* 0x000fe20008000000 */
[----:B------:R-:W0:Y:S01]  /*2a80*/  LDC R0, c[0x0][0x424] ;  /* 0x00010900ff007b82 */ /* 0x000e220000000800 */
        /* <DEDUP_REMOVED lines=8> */
[----:B------:R-:W-:-:S08]  /*2b10*/  DMUL R4, R2, UR10 ;  /* 0x0000000a02047c28 */ /* 0x000fd00008000000 */
[----:B------:R-:W-:-:S08]  /*2b20*/  DFMA R6, -R10, R4, UR10 ;  /* 0x0000000a0a067e2b */ /* 0x000fd00008000104 */
[----:B------:R-:W-:-:S10]  /*2b30*/  DFMA R2, R2, R6, R4 ;  /* 0x000000060202722b */ /* 0x000fd40000000004 */
[----:B------:R-:W-:-:S05]  /*2b40*/  FFMA R4, RZ, R11, R3 ;  /* 0x0000000bff047223 */ /* 0x000fca0000000003 */
[----:B------:R-:W-:-:S13]  /*2b50*/  FSETP.GT.AND P0, PT, |R4|, 1.469367938527859385e-39, PT ;  /* 0x001000000400780b */ /* 0x000fda0003f04200 */
[----:B------:R-:W-:Y:S05]  /*2b60*/  @P0 BRA P1, `(.L_x_1219) ;  /* 0x0000000000180947 */ /* 0x000fea0000800000 */
[----:B------:R-:W-:Y:S01]  /*2b70*/  IMAD.MOV.U32 R4, RZ, RZ, R10 ;  /* 0x000000ffff047224 */ /* 0x000fe200078e000a */
[----:B------:R-:W-:Y:S02]  /*2b80*/  MOV R5, R11 ;  /* 0x0000000b00057202 */ /* 0x000fe40000000f00 */
[----:B------:R-:W-:-:S07]  /*2b90*/  MOV R18, 0x2bb0 ;  /* 0x00002bb000127802 */ /* 0x000fce0000000f00 */
[----:B------:R-:W-:Y:S05]  /*2ba0*/  CALL.REL.NOINC `($__internal_2_$__cuda_sm20_div_rn_f64_full) ;  /* 0x0000000000187944 */ /* 0x000fea0003c00000 */
[----:B------:R-:W-:Y:S01]  /*2bb0*/  MOV R2, R12 ;  /* 0x0000000c00027202 */ /* 0x000fe20000000f00 */
[----:B------:R-:W-:-:S07]  /*2bc0*/  IMAD.MOV.U32 R3, RZ, RZ, R13 ;  /* 0x000000ffff037224 */ /* 0x000fce00078e000d */
.L_x_1219:
[----:B------:R-:W-:Y:S05]  /*2bd0*/  BSYNC B1 ;  /* 0x0000000000017941 */ /* 0x000fea0003800000 */
.L_x_1218:
[----:B------:R-:W-:Y:S05]  /*2be0*/  BSYNC B0 ;  /* 0x0000000000007941 */ /* 0x000fea0003800000 */
.L_x_1217:
[----:B------:R-:W-:Y:S01]  /*2bf0*/  STG.E.64 desc[UR4][R8.64], R2 ;  /* 0x0000000208007986 */ /* 0x000fe2000c101b04 */
[----:B------:R-:W-:Y:S05]  /*2c00*/  EXIT ;  /* 0x000000000000794d */ /* 0x000fea0003800000 */
        .weak           $__internal_2_$__cuda_sm20_div_rn_f64_full
        .type           $__internal_2_$__cuda_sm20_div_rn_f64_full,@function
        .size           $__internal_2_$__cuda_sm20_div_rn_f64_full,(.L_x_1491 - $__internal_2_$__cuda_sm20_div_rn_f64_full)
$__internal_2_$__cuda_sm20_div_rn_f64_full:
[C---:B------:R-:W-:Y:S02]  /*2c10*/  FSETP.GEU.AND P0, PT, |R5|.reuse, 1.469367938527859385e-39, PT ;  /* 0x001000000500780b */ /* 0x040fe40003f0e200 */
[C---:B------:R-:W-:Y:S02]  /*2c20*/  LOP3.LUT R6, R5.reuse, 0x800fffff, RZ, 0xc0, !PT ;  /* 0x800fffff05067812 */ /* 0x040fe400078ec0ff */
[----:B------:R-:W-:Y:S02]  /*2c30*/  MOV R14, 0x1 ;  /* 0x00000001000e7802 */ /* 0x000fe40000000f00 */
[----:B------:R-:W-:Y:S02]  /*2c40*/  LOP3.LUT R7, R6, 0x3ff00000, RZ, 0xfc, !PT ;  /* 0x3ff0000006077812 */ /* 0x000fe400078efcff */
[----:B------:R-:W-:Y:S02]  /*2c50*/  MOV R6, R4 ;  /* 0x0000000400067202 */ /* 0x000fe40000000f00 */
[----:B------:R-:W-:-:S02]  /*2c60*/  LOP3.LUT R16, R5, 0x7ff00000, RZ, 0xc0, !PT ;  /* 0x7ff0000005107812 */ /* 0x000fc400078ec0ff */
[----:B------:R-:W-:Y:S01]  /*2c70*/  MOV R20, 0x1ca00000 ;  /* 0x1ca0000000147802 */ /* 0x000fe20000000f00 */
[----:B------:R-:W-:-:S06]  /*2c80*/  @!P0 DMUL R6, R4, 8.98846567431157953865e+307 ;  /* 0x7fe0000004068828 */ /* 0x000fcc0000000000 */
[----:B------:R-:W0:Y:S02]  /*2c90*/  MUFU.RCP64H R15, R7 ;  /* 0x00000007000f7308 */ /* 0x000e240000001800 */
[----:B0-----:R-:W-:-:S08]  /*2ca0*/  DFMA R2, R14, -R6, 1 ;  /* 0x3ff000000e02742b */ /* 0x001fd00000000806 */
[----:B------:R-:W-:Y:S01]  /*2cb0*/  DFMA R10, R2, R2, R2 ;  /* 0x00000002020a722b */ /* 0x000fe20000000002 */
[----:B------:R-:W-:Y:S01]  /*2cc0*/  MOV R3, UR7 ;  /* 0x0000000700037c02 */ /* 0x000fe20008000f00 */
[----:B------:R-:W-:-:S03]  /*2cd0*/  IMAD.U32 R2, RZ, RZ, UR6 ;  /* 0x00000006ff027e24 */ /* 0x000fc6000f8e00ff */
[----:B------:R-:W-:-:S03]  /*2ce0*/  LOP3.LUT R21, R3, 0x7ff00000, RZ, 0xc0, !PT ;  /* 0x7ff0000003157812 */ /* 0x000fc600078ec0ff */
[----:B------:R-:W-:Y:S01]  /*2cf0*/  DFMA R14, R14, R10, R14 ;  /* 0x0000000a0e0e722b */ /* 0x000fe2000000000e */
[----:B------:R-:W-:Y:S01]  /*2d00*/  ISETP.GE.U32.AND P1, PT, R21, R16, PT ;  /* 0x000000101500720c */ /* 0x000fe20003f26070 */
[----:B------:R-:W-:Y:S01]  /*2d10*/  IMAD.MOV.U32 R22, RZ, RZ, R21 ;  /* 0x000000ffff167224 */ /* 0x000fe200078e0015 */
[----:B------:R-:W-:Y:S02]  /*2d20*/  MOV R10, R2 ;  /* 0x00000002000a7202 */ /* 0x000fe40000000f00 */
[----:B------:R-:W-:Y:S02]  /*2d30*/  SEL R11, R20, 0x63400000, !P1 ;  /* 0x63400000140b7807 */ /* 0x000fe40004800000 */
[----:B------:R-:W-:Y:S01]  /*2d40*/  FSETP.GEU.AND P1, PT, |R3|, 1.469367938527859385e-39, PT ;  /* 0x001000000300780b */ /* 0x000fe20003f2e200 */
[----:B------:R-:W-:Y:S01]  /*2d50*/  DFMA R12, R14, -R6, 1 ;  /* 0x3ff000000e0c742b */ /* 0x000fe20000000806 */
[----:B------:R-:W-:-:S07]  /*2d60*/  LOP3.LUT R11, R11, 0x800fffff, R3, 0xf8, !PT ;  /* 0x800fffff0b0b7812 */ /* 0x000fce00078ef803 */
[----:B------:R-:W-:-:S04]  /*2d70*/  DFMA R12, R14, R12, R14 ;  /* 0x0000000c0e0c722b */ /* 0x000fc8000000000e */
[----:B------:R-:W-:Y:S07]  /*2d80*/  @P1 BRA `(.L_x_1220) ;  /* 0x0000000000201947 */ /* 0x000fee0003800000 */
[----:B------:R-:W-:-:S04]  /*2d90*/  LOP3.LUT R14, R5, 0x7ff00000, RZ, 0xc0, !PT ;  /* 0x7ff00000050e7812 */ /* 0x000fc800078ec0ff */
[----:B------:R-:W-:Y:S02]  /*2da0*/  ISETP.GE.U32.AND P1, PT, R21, R14, PT ;  /* 0x0000000e1500720c */ /* 0x000fe40003f26070 */
[----:B------:R-:W-:Y:S02]  /*2db0*/  MOV R14, RZ ;  /* 0x000000ff000e7202 */ /* 0x000fe40000000f00 */
[----:B------:R-:W-:-:S04]  /*2dc0*/  SEL R15, R20, 0x63400000, !P1 ;  /* 0x63400000140f7807 */ /* 0x000fc80004800000 */
[----:B------:R-:W-:-:S04]  /*2dd0*/  LOP3.LUT R15, R15, 0x80000000, R3, 0xf8, !PT ;  /* 0x800000000f0f7812 */ /* 0x000fc800078ef803 */
[----:B------:R-:W-:-:S06]  /*2de0*/  LOP3.LUT R15, R15, 0x100000, RZ, 0xfc, !PT ;  /* 0x001000000f0f7812 */ /* 0x000fcc00078efcff */
[----:B------:R-:W-:-:S10]  /*2df0*/  DFMA R10, R10, 2, -R14 ;  /* 0x400000000a0a782b */ /* 0x000fd4000000080e */
[----:B------:R-:W-:-:S07]  /*2e00*/  LOP3.LUT R22, R11, 0x7ff00000, RZ, 0xc0, !PT ;  /* 0x7ff000000b167812 */ /* 0x000fce00078ec0ff */
.L_x_1220:
[----:B------:R-:W-:Y:S01]  /*2e10*/  IMAD.MOV.U32 R23, RZ, RZ, R16 ;  /* 0x000000ffff177224 */ /* 0x000fe200078e0010 */
[----:B------:R-:W-:Y:S01]  /*2e20*/  @!P0 LOP3.LUT R23, R7, 0x7ff00000, RZ, 0xc0, !PT ;  /* 0x7ff0000007178812 */ /* 0x000fe200078ec0ff */
[----:B------:R-:W-:Y:S01]  /*2e30*/  DMUL R14, R12, R10 ;  /* 0x0000000a0c0e7228 */ /* 0x000fe20000000000 */
[----:B------:R-:W-:Y:S01]  /*2e40*/  IADD3 R24, R22, -0x1, RZ ;  /* 0xffffffff16187810 */ /* 0x000fe20007ffe0ff */
[----:B------:R-:W-:Y:S01]  /*2e50*/  BSSY B3, `(.L_x_1221) ;  /* 0x0000037000037945 */ /* 0x000fe20003800000 */
[----:B------:R-:W-:Y:S02]  /*2e60*/  IADD3 R25, R23, -0x1, RZ ;  /* 0xffffffff17197810 */ /* 0x000fe40007ffe0ff */
[----:B------:R-:W-:-:S03]  /*2e70*/  ISETP.GT.U32.AND P0, PT, R24, 0x7feffffe, PT ;  /* 0x7feffffe1800780c */ /* 0x000fc60003f04070 */
[----:B------:R-:W-:Y:S01]  /*2e80*/  DFMA R16, R14, -R6, R10 ;  /* 0x800000060e10722b */ /* 0x000fe2000000000a */
[----:B------:R-:W-:-:S07]  /*2e90*/  ISETP.GT.U32.OR P0, PT, R25, 0x7feffffe, P0 ;  /* 0x7feffffe1900780c */ /* 0x000fce0000704470 */
[----:B------:R-:W-:-:S06]  /*2ea0*/  DFMA R16, R12, R16, R14 ;  /* 0x000000100c10722b */ /* 0x000fcc000000000e */
[----:B------:R-:W-:Y:S05]  /*2eb0*/  @P0 BRA `(.L_x_1222) ;  /* 0x00000000006c0947 */ /* 0x000fea0003800000 */
[----:B------:R-:W-:Y:S02]  /*2ec0*/  LOP3.LUT R12, R5, 0x7ff00000, RZ, 0xc0, !PT ;  /* 0x7ff00000050c7812 */ /* 0x000fe400078ec0ff */
[----:B------:R-:W-:Y:S02]  /*2ed0*/  MOV R14, RZ ;  /* 0x000000ff000e7202 */ /* 0x000fe40000000f00 */
[CC--:B------:R-:W-:Y:S02]  /*2ee0*/  VIADDMNMX R2, R21.reuse, -R12.reuse, 0xb9600000, !PT ;  /* 0xb960000015027446 */ /* 0x0c0fe4000780090c */
[----:B------:R-:W-:Y:S02]  /*2ef0*/  ISETP.GE.U32.AND P0, PT, R21, R12, PT ;  /* 0x0000000c1500720c */ /* 0x000fe40003f06070 */
[----:B------:R-:W-:Y:S02]  /*2f00*/  VIMNMX R2, R2, 0x46a00000, PT ;  /* 0x46a0000002027848 */ /* 0x000fe40003fe0100 */
[----:B------:R-:W-:-:S05]  /*2f10*/  SEL R3, R20, 0x63400000, !P0 ;  /* 0x6340000014037807 */ /* 0x000fca0004000000 */
[----:B------:R-:W-:-:S05]  /*2f20*/  IMAD.IADD R2, R2, 0x1, -R3 ;  /* 0x0000000102027824 */ /* 0x000fca00078e0a03 */
[----:B------:R-:W-:-:S06]  /*2f30*/  IADD3 R15, R2, 0x7fe00000, RZ ;  /* 0x7fe00000020f7810 */ /* 0x000fcc0007ffe0ff */
        /* <DEDUP_REMOVED lines=9> */
[----:B------:R-:W-:Y:S01]  /*2fd0*/  IADD3 R5, -R2, RZ, RZ ;  /* 0x000000ff02057210 */ /* 0x000fe20007ffe1ff */
[----:B------:R-:W-:Y:S01]  /*2fe0*/  DMUL.RP R14, R16, R14 ;  /* 0x0000000e100e7228 */ /* 0x000fe20000008000 */
[----:B------:R-:W-:-:S06]  /*2ff0*/  MOV R4, RZ ;  /* 0x000000ff00047202 */ /* 0x000fcc0000000f00 */
[----:B------:R-:W-:-:S03]  /*3000*/  DFMA R4, R12, -R4, R16 ;  /* 0x800000040c04722b */ /* 0x000fc60000000010 */
[----:B------:R-:W-:-:S03]  /*3010*/  LOP3.LUT R3, R15, R3, RZ, 0x3c, !PT ;  /* 0x000000030f037212 */ /* 0x000fc600078e3cff */
[----:B------:R-:W-:-:S04]  /*3020*/  IADD3 R4, -R2, -0x43300000, RZ ;  /* 0xbcd0000002047810 */ /* 0x000fc80007ffe1ff */
[----:B------:R-:W-:-:S04]  /*3030*/  FSETP.NEU.AND P0, PT, |R5|, R4, PT ;  /* 0x000000040500720b */ /* 0x000fc80003f0d200 */
[----:B------:R-:W-:Y:S02]  /*3040*/  FSEL R12, R14, R12, !P0 ;  /* 0x0000000c0e0c7208 */ /* 0x000fe40004000000 */
[----:B------:R-:W-:Y:S01]  /*3050*/  FSEL R13, R3, R13, !P0 ;  /* 0x0000000d030d7208 */ /* 0x000fe20004000000 */
[----:B------:R-:W-:Y:S06]  /*3060*/  BRA `(.L_x_1223) ;  /* 0x0000000000547947 */ /* 0x000fec0003800000 */
.L_x_1222:
[----:B------:R-:W-:-:S14]  /*3070*/  DSETP.NAN.AND P0, PT, R2, R2, PT ;  /* 0x000000020200722a */ /* 0x000fdc0003f08000 */
[----:B------:R-:W-:Y:S05]  /*3080*/  @P0 BRA `(.L_x_1224) ;  /* 0x0000000000440947 */ /* 0x000fea0003800000 */
[----:B------:R-:W-:-:S14]  /*3090*/  DSETP.NAN.AND P0, PT, R4, R4, PT ;  /* 0x000000040400722a */ /* 0x000fdc0003f08000 */
[----:B------:R-:W-:Y:S05]  /*30a0*/  @P0 BRA `(.L_x_1225) ;  /* 0x0000000000300947 */ /* 0x000fea0003800000 */
[----:B------:R-:W-:Y:S01]  /*30b0*/  ISETP.NE.AND P0, PT, R22, R23, PT ;  /* 0x000000171600720c */ /* 0x000fe20003f05270 */
[----:B------:R-:W-:Y:S01]  /*30c0*/  IMAD.MOV.U32 R12, RZ, RZ, 0x0 ;  /* 0x00000000ff0c7424 */ /* 0x000fe200078e00ff */
[----:B------:R-:W-:-:S11]  /*30d0*/  MOV R13, 0xfff80000 ;  /* 0xfff80000000d7802 */ /* 0x000fd60000000f00 */
[----:B------:R-:W-:Y:S05]  /*30e0*/  @!P0 BRA `(.L_x_1223) ;  /* 0x0000000000348947 */ /* 0x000fea0003800000 */
[----:B------:R-:W-:Y:S02]  /*30f0*/  ISETP.NE.AND P0, PT, R22, 0x7ff00000, PT ;  /* 0x7ff000001600780c */ /* 0x000fe40003f05270 */
[----:B------:R-:W-:Y:S02]  /*3100*/  LOP3.LUT R13, R3, 0x80000000, R5, 0x48, !PT ;  /* 0x80000000030d7812 */ /* 0x000fe400078e4805 */
[----:B------:R-:W-:-:S13]  /*3110*/  ISETP.EQ.OR P0, PT, R23, RZ, !P0 ;  /* 0x000000ff1700720c */ /* 0x000fda0004702670 */
[----:B------:R-:W-:Y:S02]  /*3120*/  @P0 LOP3.LUT R2, R13, 0x7ff00000, RZ, 0xfc, !PT ;  /* 0x7ff000000d020812 */ /* 0x000fe400078efcff */
[----:B------:R-:W-:Y:S01]  /*3130*/  @!P0 MOV R12, RZ ;  /* 0x000000ff000c8202 */ /* 0x000fe20000000f00 */
[----:B------:R-:W-:Y:S01]  /*3140*/  @P0 IMAD.MOV.U32 R12, RZ, RZ, RZ ;  /* 0x000000ffff0c0224 */ /* 0x000fe200078e00ff */
[----:B------:R-:W-:Y:S01]  /*3150*/  @P0 MOV R13, R2 ;  /* 0x00000002000d0202 */ /* 0x000fe20000000f00 */
[----:B------:R-:W-:Y:S06]  /*3160*/  BRA `(.L_x_1223) ;  /* 0x0000000000147947 */ /* 0x000fec0003800000 */
.L_x_1225:
[----:B------:R-:W-:Y:S02]  /*3170*/  LOP3.LUT R13, R5, 0x80000, RZ, 0xfc, !PT ;  /* 0x00080000050d7812 */ /* 0x000fe400078efcff */
[----:B------:R-:W-:Y:S01]  /*3180*/  MOV R12, R4 ;  /* 0x00000004000c7202 */ /* 0x000fe20000000f00 */
[----:B------:R-:W-:Y:S06]  /*3190*/  BRA `(.L_x_1223) ;  /* 0x0000000000087947 */ /* 0x000fec0003800000 */
.L_x_1224:
[----:B------:R-:W-:Y:S01]  /*31a0*/  LOP3.LUT R13, R3, 0x80000, RZ, 0xfc, !PT ;  /* 0x00080000030d7812 */ /* 0x000fe200078efcff */
[----:B------:R-:W-:-:S07]  /*31b0*/  IMAD.MOV.U32 R12, RZ, RZ, R2 ;  /* 0x000000ffff0c7224 */ /* 0x000fce00078e0002 */
.L_x_1223:
[----:B------:R-:W-:Y:S05]  /*31c0*/  BSYNC B3 ;  /* 0x0000000000037941 */ /* 0x000fea0003800000 */
.L_x_1221:
[----:B------:R-:W-:Y:S01]  /*31d0*/  HFMA2.MMA R3, -RZ, RZ, 0, 0 ;  /* 0x00000000ff037435 */ /* 0x000fe200000001ff */
[----:B------:R-:W-:-:S05]  /*31e0*/  MOV R2, R18 ;  /* 0x0000001200027202 */ /* 0x000fca0000000f00 */
[----:B------:R-:W-:Y:S05]  /*31f0*/  RET.REL.NODEC R2 `(_ZN2at6native18elementwise_kernelILi128ELi2EZNS0_22gpu_kernel_impl_nocastIZZZNS0_53_GLOBAL__N__52d73765_15_RenormKernel_cu_d28d36d6_299424renorm_scale_factor_implERNS_18TensorIteratorBaseEdENKUlvE_clEvENKUlvE_clEvEUldE_EEvS5_RKT_EUliE_EEviT1_) ;  /* 0xffffffcc02807950 */ /* 0x000fea0003c3ffff */
.L_x_1226:
        /* <DEDUP_REMOVED lines=16> */
.L_x_1491:


//--------------------- .text._ZN2at6native27unrolled_elementwise_kernelIZZZNS0_53_GLOBAL__N__52d73765_15_RenormKernel_cu_d28d36d6_299424renorm_scale_factor_implERNS_18TensorIteratorBaseEdENKUlvE_clEvENKUlvE_clEvEUldE_St5arrayIPcLm2EELi4E23TrivialOffsetCalculatorILi1EjESC_NS0_6memory15LoadWithoutCastENSD_16StoreWithoutCastEEEviT_T0_T2_T3_T4_T5_ --------------------------
	.section	.text._ZN2at6native27unrolled_elementwise_kernelIZZZNS0_53_GLOBAL__N__52d73765_15_RenormKernel_cu_d28d36d6_299424renorm_scale_factor_implERNS_18TensorIteratorBaseEdENKUlvE_clEvENKUlvE_clEvEUldE_St5arrayIPcLm2EELi4E23TrivialOffsetCalculatorILi1EjESC_NS0_6memory15LoadWithoutCastENSD_16StoreWithoutCastEEEviT_T0_T2_T3_T4_T5_,"ax",@progbits
	.align	128
        .global         _ZN2at6native27unrolled_elementwise_kernelIZZZNS0_53_GLOBAL__N__52d73765_15_RenormKernel_cu_d28d36d6_299424renorm_scale_factor_implERNS_18TensorIteratorBaseEdENKUlvE_clEvENKUlvE_clEvEUldE_St5arrayIPcLm2EELi4E23TrivialOffsetCalculatorILi1EjESC_NS0_6memory15LoadWithoutCastENSD_16StoreWithoutCastEEEviT_T0_T2_T3_T4_T5_
        .type           _ZN2at6native27unrolled_elementwise_kernelIZZZNS0_53_GLOBAL__N__52d73765_15_RenormKernel_cu_d28d36d6_299424renorm_scale_factor_implERNS_18TensorIteratorBaseEdENKUlvE_clEvENKUlvE_clEvEUldE_St5arrayIPcLm2EELi4E23TrivialOffsetCalculatorILi1EjESC_NS0_6memory15LoadWithoutCastENSD_16StoreWithoutCastEEEviT_T0_T2_T3_T4_T5_,@function
        .size           _ZN2at6native27unrolled_elementwise_kernelIZZZNS0_53_GLOBAL__N__52d73765_15_RenormKernel_cu_d28d36d6_299424renorm_scale_factor_implERNS_18TensorIteratorBaseEdENKUlvE_clEvENKUlvE_clEvEUldE_St5arrayIPcLm2EELi4E23TrivialOffsetCalculatorILi1EjESC_NS0_6memory15LoadWithoutCastENSD_16StoreWithoutCastEEEviT_T0_T2_T3_T4_T5_,(.L_x_1492 - _ZN2at6native27unrolled_elementwise_kernelIZZZNS0_53_GLOBAL__N__52d73765_15_RenormKernel_cu_d28d36d6_299424renorm_scale_factor_implERNS_18TensorIteratorBaseEdENKUlvE_clEvENKUlvE_clEvEUldE_St5arrayIPcLm2EELi4E23TrivialOffsetCalculatorILi1EjESC_NS0_6memory15LoadWithoutCastENSD_16StoreWithoutCastEEEviT_T0_T2_T3_T4_T5_)
        .other          _ZN2at6native27unrolled_elementwise_kernelIZZZNS0_53_GLOBAL__N__52d73765_15_RenormKernel_cu_d28d36d6_299424renorm_scale_factor_implERNS_18TensorIteratorBaseEdENKUlvE_clEvENKUlvE_clEvEUldE_St5arrayIPcLm2EELi4E23TrivialOffsetCalculatorILi1EjESC_NS0_6memory15LoadWithoutCastENSD_16StoreWithoutCastEEEviT_T0_T2_T3_T4_T5_,@"STO_CUDA_ENTRY STV_DEFAULT"
_ZN2at6native27unrolled_elementwise_kernelIZZZNS0_53_GLOBAL__N__52d73765_15_RenormKernel_cu_d28d36d6_299424renorm_scale_factor_implERNS_18TensorIteratorBaseEdENKUlvE_clEvENKUlvE_clEvEUldE_St5arrayIPcLm2EELi4E23TrivialOffsetCalculatorILi1EjESC_NS0_6memory15LoadWithoutCastENSD_16StoreWithoutCastEEEviT_T0_T2_T3_T4_T5_:
.text._ZN2at6native27unrolled_elementwise_kernelIZZZNS0_53_GLOBAL__N__52d73765_15_RenormKernel_cu_d28d36d6_299424renorm_scale_factor_implERNS_18TensorIteratorBaseEdENKUlvE_clEvENKUlvE_clEvEUldE_St5arrayIPcLm2EELi4E23TrivialOffsetCalculatorILi1EjESC_NS0_6memory15LoadWithoutCastENSD_16StoreWithoutCastEEEviT_T0_T2_T3_T4_T5_:
[----:B------:R-:W-:Y:S01]  /*0000*/  LDC R1, c[0x0][0x28] ;  /* 0x00000a00ff017b82 */ /* 0x000fe20000000800 */
[----:B------:R-:W0:Y:S07]  /*0010*/  S2R R10, SR_CTAID.X ;  /* 0x00000000000a7919 */ /* 0x000e2e0000002500 */
[----:B------:R-:W0:Y:S01]  /*0020*/  LDC R3, c[0x0][0x210] ;  /* 0x00008400ff037b82 */ /* 0x000e220000000800 */
[----:B------:R-:W-:Y:S01]  /*0030*/  ULDC.64 UR4, c[0x0][0x208] ;  /* 0x0000820000047ab9 */ /* 0x000fe20000000a00 */
[----:B------:R-:W-:Y:S01]  /*0040*/  ULDC.64 UR6, c[0x0][0x218] ;  /* 0x0000860000067ab9 */ /* 0x000fe20000000a00 */
[----:B------:R-:W1:Y:S01]  /*0050*/  S2R R11, SR_TID.X ;  /* 0x00000000000b7919 */ /* 0x000e620000002100 */
[----:B0-----:R-:W-:-:S02]  /*0060*/  IMAD R0, R10, -0x200, R3 ;  /* 0xfffffe000a007824 */ /* 0x001fc400078e0203 */
[----:B-1----:R-:W-:-:S03]  /*0070*/  IMAD.MOV.U32 R13, RZ, RZ, R11 ;  /* 0x000000ffff0d7224 */ /* 0x002fc600078e000b */
[----:B------:R-:W-:-:S13]  /*0080*/  ISETP.GE.AND P1, PT, R11, R0, PT ;  /* 0x000000000b00720c */ /* 0x000fda0003f26270 */
[----:B------:R-:W-:Y:S01]  /*0090*/  @!P1 IMAD R15, R10, 0x200, R13 ;  /* 0x000002000a0f9824 */ /* 0x000fe200078e020d */
[----:B------:R-:W0:Y:S01]  /*00a0*/  @!P1 LDC.64 R4, c[0x0][0x230] ;  /* 0x00008c00ff049b82 */ /* 0x000e220000000a00 */
[----:B------:R-:W-:-:S05]  /*00b0*/  @!P1 VIADD R13, R13, 0x80 ;  /* 0x000000800d0d9836 */ /* 0x000fca0000000000 */
[----:B------:R-:W-:-:S13]  /*00c0*/  ISETP.GE.AND P0, PT, R13, R0, PT ;  /* 0x000000000d00720c */ /* 0x000fda0003f06270 */
[----:B------:R-:W-:Y:S01]  /*00d0*/  @!P0 IMAD R17, R10, 0x200, R13 ;  /* 0x000002000a118824 */ /* 0x000fe200078e020d */
[----:B------:R-:W1:Y:S01]  /*00e0*/  @!P0 LDC.64 R2, c[0x0][0x230] ;  /* 0x00008c00ff028b82 */ /* 0x000e620000000a00 */
[----:B------:R-:W-:Y:S02]  /*00f0*/  @!P0 VIADD R13, R13, 0x80 ;  /* 0x000000800d0d8836 */ /* 0x000fe40000000000 */
[----:B0-----:R-:W-:Y:S01]  /*0100*/  @!P1 IMAD.WIDE.U32 R4, R15, 0x8, R4 ;  /* 0x000000080f049825 */ /* 0x001fe200078e0004 */
[----:B------:R-:W-:Y:S02]  /*0110*/  CS2R R14, SRZ ;  /* 0x00000000000e7805 */ /* 0x000fe4000001ff00 */
[----:B------:R-:W-:-:S13]  /*0120*/  ISETP.GE.AND P3, PT, R13, R0, PT ;  /* 0x000000000d00720c */ /* 0x000fda0003f66270 */
[----:B------:R-:W-:Y:S01]  /*0130*/  @!P3 LEA R19, R10, R13, 0x9 ;  /* 0x0000000d0a13b211 */ /* 0x000fe200078e48ff */
[----:B------:R-:W-:Y:S01]  /*0140*/  @!P3 VIADD R13, R13, 0x80 ;  /* 0x000000800d0db836 */ /* 0x000fe20000000000 */
[----:B------:R-:W0:Y:S01]  /*0150*/  @!P3 LDC.64 R6, c[0x0][0x230] ;  /* 0x00008c00ff06bb82 */ /* 0x000e220000000a00 */
[----:B-1----:R-:W-:-:S03]  /*0160*/  @!P0 IMAD.WIDE.U32 R16, R17, 0x8, R2 ;  /* 0x0000000811108825 */ /* 0x002fc600078e0002 */
[----:B------:R-:W-:Y:S02]  /*0170*/  ISETP.GE.AND P2, PT, R13, R0, PT ;  /* 0x000000000d00720c */ /* 0x000fe40003f46270 */
[----:B------:R-:W-:Y:S01]  /*0180*/  CS2R R2, SRZ ;  /* 0x0000000000027805 */ /* 0x000fe2000001ff00 */
[----:B------:R1:W5:Y:S05]  /*0190*/  @!P0 LDG.E.64 R14, desc[UR4][R16.64] ;  /* 0x00000004100e8981 */ /* 0x00036a000c1e1b00 */
[----:B------:R1:W5:Y:S05]  /*01a0*/  @!P1 LDG.E.64 R2, desc[UR4][R4.64] ;  /* 0x0000000404029981 */ /* 0x00036a000c1e1b00 */
[----:B------:R-:W2:Y:S01]  /*01b0*/  @!P2 LDC.64 R8, c[0x0][0x230] ;  /* 0x00008c00ff08ab82 */ /* 0x000ea20000000a00 */
[----:B------:R-:W-:-:S02]  /*01c0*/  @!P2 IMAD R13, R10, 0x200, R13 ;  /* 0x000002000a0da824 */ /* 0x000fc400078e020d */
[----:B0-----:R-:W-:Y:S01]  /*01d0*/  @!P3 IMAD.WIDE.U32 R18, R19, 0x8, R6 ;  /* 0x000000081312b825 */ /* 0x001fe200078e0006 */
[----:B------:R-:W-:-:S03]  /*01e0*/  CS2R R6, SRZ ;  /* 0x0000000000067805 */ /* 0x000fc6000001ff00 */
[----:B--2---:R-:W-:Y:S01]  /*01f0*/  @!P2 IMAD.WIDE.U32 R8, R13, 0x8, R8 ;  /* 0x000000080d08a825 */ /* 0x004fe200078e0008 */
[----:B------:R-:W-:-:S04]  /*0200*/  CS2R R12, SRZ ;  /* 0x00000000000c7805 */ /* 0x000fc8000001ff00 */
[----:B------:R1:W5:Y:S04]  /*0210*/  @!P2 LDG.E.64 R6, desc[UR4][R8.64] ;  /* 0x000000040806a981 */ /* 0x000368000c1e1b00 */
[----:B------:R1:W5:Y:S01]  /*0220*/  @!P3 LDG.E.64 R12, desc[UR4][R18.64] ;  /* 0x00000004120cb981 */ /* 0x000362000c1e1b00 */
[----:B------:R-:W-:Y:S04]  /*0230*/  BSSY B0, `(.L_x_1227) ;  /* 0x0000021000007945 */ /* 0x000fe80003800000 */
[----:B------:R-:W-:Y:S05]  /*0240*/  @P1 BRA `(.L_x_1228) ;  /* 0x00000000007c1947 */ /* 0x000fea0003800000 */
[----:B-1----:R-:W0:Y:S01]  /*0250*/  LDC.64 R16, c[0x0][0x218] ;  /* 0x00008600ff107b82 */ /* 0x002e220000000a00 */
[----:B------:R-:W-:Y:S02]  /*0260*/  IMAD.MOV.U32 R4, RZ, RZ, 0x0 ;  /* 0x00000000ff047424 */ /* 0x000fe400078e00ff */
[----:B------:R-:W-:Y:S01]  /*0270*/  IMAD.MOV.U32 R5, RZ, RZ, 0x3ff00000 ;  /* 0x3ff00000ff057424 */ /* 0x000fe200078e00ff */
[----:B0----5:R-:W-:-:S14]  /*0280*/  DSETP.GT.AND P0, PT, R2, R16, PT ;  /* 0x000000100200722a */ /* 0x021fdc0003f04000 */
        /* <DEDUP_REMOVED lines=20> */
[----:B------:R-:W-:Y:S01]  /*03d0*/  MOV R16, R4 ;  /* 0x0000000400107202 */ /* 0x000fe20000000f00 */
[----:B------:R-:W-:Y:S01]  /*03e0*/  IMAD.MOV.U32 R17, RZ, RZ, R5 ;  /* 0x000000ffff117224 */ /* 0x000fe200078e0005 */
[----:B------:R-:W-:-:S07]  /*03f0*/  MOV R28, 0x410 ;  /* 0x00000410001c7802 */ /* 0x000fce0000000f00 */
[----:B------:R-:W-:Y:S05]  /*0400*/  CALL.REL.NOINC `($__internal_3_$__cuda_sm20_div_rn_f64_full) ;  /* 0x00000008002c7944 */ /* 0x000fea0003c00000 */
.L_x_1230:
[----:B------:R-:W-:Y:S05]  /*0410*/  BSYNC B1 ;  /* 0x0000000000017941 */ /* 0x000fea0003800000 */
.L_x_1229:
[----:B------:R-:W-:Y:S02]  /*0420*/  IMAD.MOV.U32 R4, RZ, RZ, R2 ;  /* 0x000000ffff047224 */ /* 0x000fe400078e0002 */
[----:B------:R-:W-:-:S07]  /*0430*/  IMAD.MOV.U32 R5, RZ, RZ, R3 ;  /* 0x000000ffff057224 */ /* 0x000fce00078e0003 */
.L_x_1228:
[----:B------:R-:W-:Y:S05]  /*0440*/  BSYNC B0 ;  /* 0x0000000000007941 */ /* 0x000fea0003800000 */
.L_x_1227:
[----:B-----5:R-:W-:Y:S01]  /*0450*/  VIADD R3, R11, 0x80 ;  /* 0x000000800b037836 */ /* 0x020fe20000000000 */
[----:B------:R-:W-:Y:S04]  /*0460*/  BSSY B0, `(.L_x_1231) ;  /* 0x0000022000007945 */ /* 0x000fe80003800000 */
[----:B------:R-:W-:-:S13]  /*0470*/  ISETP.GE.AND P0, PT, R3, R0, PT ;  /* 0x000000000300720c */ /* 0x000fda0003f06270 */
[----:B------:R-:W-:Y:S05]  /*0480*/  @P0 BRA `(.L_x_1232) ;  /* 0x00000000007c0947 */ /* 0x000fea0003800000 */
[----:B-1----:R-:W0:Y:S01]  /*0490*/  LDC.64 R16, c[0x0][0x218] ;  /* 0x00008600ff107b82 */ /* 0x002e220000000a00 */
[----:B------:R-:W-:Y:S01]  /*04a0*/  IMAD.MOV.U32 R8, RZ, RZ, 0x0 ;  /* 0x00000000ff087424 */ /* 0x000fe200078e00ff */
[----:B------:R-:W-:Y:S01]  /*04b0*/  MOV R9, 0x3ff00000 ;  /* 0x3ff0000000097802 */ /* 0x000fe20000000f00 */
[----:B0-----:R-:W-:-:S14]  /*04c0*/  DSETP.GT.AND P0, PT, R14, R16, PT ;  /* 0x000000100e00722a */ /* 0x001fdc0003f04000 */
[----:B------:R-:W-:Y:S05]  /*04d0*/  @!P0 BRA `(.L_x_1232) ;  /* 0x0000000000688947 */ /* 0x000fea0003800000 */
[----:B------:R-:W-:Y:S01]  /*04e0*/  UMOV UR8, 0x9abcaf48 ;  /* 0x9abcaf4800087882 */ /* 0x000fe20000000000 */
[----:B------:R-:W-:Y:S01]  /*04f0*/  UMOV UR9, 0x3e7ad7f2 ;  /* 0x3e7ad7f200097882 */ /* 0x000fe20000000000 */
[----:B------:R-:W-:Y:S01]  /*0500*/  IMAD.MOV.U32 R2, RZ, RZ, 0x1 ;  /* 0x00000001ff027424 */ /* 0x000fe200078e00ff */
        /* <DEDUP_REMOVED lines=19> */
[----:B------:R-:W-:Y:S05]  /*0640*/  CALL.REL.NOINC `($__internal_3_$__cuda_sm20_div_rn_f64_full) ;  /* 0x00000004009c7944 */ /* 0x000fea0003c00000 */
.L_x_1234:
[----:B------:R-:W-:Y:S05]  /*0650*/  BSYNC B1 ;  /* 0x0000000000017941 */ /* 0x000fea0003800000 */
.L_x_1233:
[----:B------:R-:W-:Y:S02]  /*0660*/  IMAD.MOV.U32 R8, RZ, RZ, R2 ;  /* 0x000000ffff087224 */ /* 0x000fe400078e0002 */
[----:B------:R-:W-:-:S07]  /*0670*/  IMAD.MOV.U32 R9, RZ, RZ, R3 ;  /* 0x000000ffff097224 */ /* 0x000fce00078e0003 */
.L_x_1232:
[----:B------:R-:W-:Y:S05]  /*0680*/  BSYNC B0 ;  /* 0x0000000000007941 */ /* 0x000fea0003800000 */
.L_x_1231:
[----:B------:R-:W-:Y:S01]  /*0690*/  IADD3 R3, R11, 0x100, RZ ;  /* 0x000001000b037810 */ /* 0x000fe20007ffe0ff */
[----:B------:R-:W-:Y:S03]  /*06a0*/  BSSY B0, `(.L_x_1235) ;  /* 0x0000022000007945 */ /* 0x000fe60003800000 */
[----:B------:R-:W-:-:S13]  /*06b0*/  ISETP.GE.AND P0, PT, R3, R0, PT ;  /* 0x000000000300720c */ /* 0x000fda0003f06270 */
[----:B------:R-:W-:Y:S05]  /*06c0*/  @P0 BRA `(.L_x_1236) ;  /* 0x00000000007c0947 */ /* 0x000fea0003800000 */
[----:B-1----:R-:W0:Y:S01]  /*06d0*/  LDC.64 R16, c[0x0][0x218] ;  /* 0x00008600ff107b82 */ /* 0x002e220000000a00 */
[----:B------:R-:W-:Y:S02]  /*06e0*/  IMAD.MOV.U32 R14, RZ, RZ, 0x0 ;  /* 0x00000000ff0e7424 */ /* 0x000fe400078e00ff */
[----:B------:R-:W-:Y:S01]  /*06f0*/  IMAD.MOV.U32 R15, RZ, RZ, 0x3ff00000 ;  /* 0x3ff00000ff0f7424 */ /* 0x000fe200078e00ff */
        /* <DEDUP_REMOVED lines=25> */
.L_x_1238:
[----:B------:R-:W-:Y:S05]  /*0890*/  BSYNC B1 ;  /* 0x0000000000017941 */ /* 0x000fea0003800000 */
.L_x_1237:
[----:B------:R-:W-:Y:S01]  /*08a0*/  MOV R14, R2 ;  /* 0x00000002000e7202 */ /* 0x000fe20000000f00 */
[----:B------:R-:W-:-:S07]  /*08b0*/  IMAD.MOV.U32 R15, RZ, RZ, R3 ;  /* 0x000000ffff0f7224 */ /* 0x000fce00078e0003 */
.L_x_1236:
[----:B------:R-:W-:Y:S05]  /*08c0*/  BSYNC B0 ;  /* 0x0000000000007941 */ /* 0x000fea0003800000 */
.L_x_1235:
[----:B------:R-:W-:Y:S01]  /*08d0*/  VIADD R3, R11, 0x180 ;  /* 0x000001800b037836 */ /* 0x000fe20000000000 */
[----:B------:R-:W-:Y:S04]  /*08e0*/  BSSY B0, `(.L_x_1239) ;  /* 0x0000022000007945 */ /* 0x000fe80003800000 */
        /* <DEDUP_REMOVED lines=30> */
.L_x_1242:
[----:B------:R-:W-:Y:S05]  /*0ad0*/  BSYNC B1 ;  /* 0x0000000000017941 */ /* 0x000fea0003800000 */
.L_x_1241:
[----:B------:R-:W-:Y:S02]  /*0ae0*/  IMAD.MOV.U32 R12, RZ, RZ, R2 ;  /* 0x000000ffff0c7224 */ /* 0x000fe400078e0002 */
[----:B------:R-:W-:-:S07]  /*0af0*/  IMAD.MOV.U32 R13, RZ, RZ, R3 ;  /* 0x000000ffff0d7224 */ /* 0x000fce00078e0003 */
.L_x_1240:
[----:B------:R-:W-:Y:S05]  /*0b00*/  BSYNC B0 ;  /* 0x0000000000007941 */ /* 0x000fea0003800000 */
.L_x_1239:
[----:B------:R-:W0:Y:S01]  /*0b10*/  @!P1 S2R R7, SR_TID.X ;  /* 0x0000000000079919 */ /* 0x000e220000002100 */
[----:B------:R-:W2:Y:S01]  /*0b20*/  @!P1 LDC.64 R2, c[0x0][0x228] ;  /* 0x00008a00ff029b82 */ /* 0x000ea20000000a00 */
[----:B------:R-:W-:Y:S01]  /*0b30*/  BSSY B0, `(.L_x_1243) ;  /* 0x0000011000007945 */ /* 0x000fe20003800000 */
[----:B0-----:R-:W-:Y:S02]  /*0b40*/  @!P1 VIADD R11, R7, 0x80 ;  /* 0x00000080070b9836 */ /* 0x001fe40000000000 */
[----:B------:R-:W-:-:S03]  /*0b50*/  @!P1 IMAD R7, R10, 0x200, R7 ;  /* 0x000002000a079824 */ /* 0x000fc600078e0207 */
[----:B------:R-:W-:Y:S01]  /*0b60*/  ISETP.GE.AND P0, PT, R11, R0, PT ;  /* 0x000000000b00720c */ /* 0x000fe20003f06270 */
[----:B--2---:R-:W-:-:S05]  /*0b70*/  @!P1 IMAD.WIDE.U32 R2, R7, 0x8, R2 ;  /* 0x0000000807029825 */ /* 0x004fca00078e0002 */
[----:B------:R0:W-:Y:S07]  /*0b80*/  @!P1 STG.E.64 desc[UR4][R2.64], R4 ;  /* 0x0000000402009986 */ /* 0x0001ee000c101b04 */
[----:B------:R-:W-:Y:S05]  /*0b90*/  @P0 BRA `(.L_x_1244) ;  /* 0x0000000000280947 */ /* 0x000fea0003800000 */
[----:B01----:R-:W0:Y:S01]  /*0ba0*/  LDC.64 R4, c[0x0][0x228] ;  /* 0x00008a00ff047b82 */ /* 0x003e220000000a00 */
[----:B------:R-:W-:Y:S01]  /*0bb0*/  LEA R3, R10, R11, 0x9 ;  /* 0x0000000b0a037211 */ /* 0x000fe200078e48ff */
[----:B------:R-:W-:-:S05]  /*0bc0*/  VIADD R11, R11, 0x80 ;  /* 0x000000800b0b7836 */ /* 0x000fca0000000000 */
[----:B------:R-:W-:-:S13]  /*0bd0*/  ISETP.GE.AND P0, PT, R11, R0, PT ;  /* 0x000000000b00720c */ /* 0x000fda0003f06270 */
[----:B------:R-:W-:Y:S02]  /*0be0*/  @!P0 IMAD R7, R10, 0x200, R11 ;  /* 0x000002000a078824 */ /* 0x000fe400078e020b */
[----:B------:R-:W-:Y:S02]  /*0bf0*/  @!P0 VIADD R11, R11, 0x80 ;  /* 0x000000800b0b8836 */ /* 0x000fe40000000000 */
[----:B0-----:R-:W-:-:S04]  /*0c00*/  IMAD.WIDE.U32 R2, R3, 0x8, R4 ;  /* 0x0000000803027825 */ /* 0x001fc800078e0004 */
[----:B------:R-:W-:Y:S01]  /*0c10*/  @!P0 IMAD.WIDE.U32 R4, R7, 0x8, R4 ;  /* 0x0000000807048825 */ /* 0x000fe200078e0004 */
[----:B------:R2:W-:Y:S04]  /*0c20*/  STG.E.64 desc[UR4][R2.64], R8 ;  /* 0x0000000802007986 */ /* 0x0005e8000c101b04 */
[----:B------:R2:W-:Y:S02]  /*0c30*/  @!P0 STG.E.64 desc[UR4][R4.64], R14 ;  /* 0x0000000e04008986 */ /* 0x0005e4000c101b04 */
.L_x_1244:
[----:B------:R-:W-:Y:S05]  /*0c40*/  BSYNC B0 ;  /* 0x0000000000007941 */ /* 0x000fea0003800000 */
.L_x_1243:
[----:B------:R-:W-:-:S13]  /*0c50*/  ISETP.GE.AND P0, PT, R11, R0, PT ;  /* 0x000000000b00720c */ /* 0x000fda0003f06270 */
[----:B------:R-:W-:Y:S05]  /*0c60*/  @P0 EXIT ;  /* 0x000000000000094d */ /* 0x000fea0003800000 */
[----:B0-2---:R-:W0:Y:S01]  /*0c70*/  LDC.64 R2, c[0x0][0x228] ;  /* 0x00008a00ff027b82 */ /* 0x005e220000000a00 */
[----:B------:R-:W-:-:S04]  /*0c80*/  IMAD R11, R10, 0x200, R11 ;  /* 0x000002000a0b7824 */ /* 0x000fc800078e020b */
[----:B0-----:R-:W-:-:S05]  /*0c90*/  IMAD.WIDE.U32 R2, R11, 0x8, R2 ;  /* 0x000000080b027825 */ /* 0x001fca00078e0002 */
[----:B------:R-:W-:Y:S01]  /*0ca0*/  STG.E.64 desc[UR4][R2.64], R12 ;  /* 0x0000000c02007986 */ /* 0x000fe2000c101b04 */
[----:B------:R-:W-:Y:S05]  /*0cb0*/  EXIT ;  /* 0x000000000000794d */ /* 0x000fea0003800000 */
        .weak           $__internal_3_$__cuda_sm20_div_rn_f64_full
        .type           $__internal_3_$__cuda_sm20_div_rn_f64_full,@function
        .size           $__internal_3_$__cuda_sm20_div_rn_f64_full,(.L_x_1492 - $__internal_3_$__cuda_sm20_div_rn_f64_full)
$__internal_3_$__cuda_sm20_div_rn_f64_full:
[C---:B------:R-:W-:Y:S01]  /*0cc0*/  FSETP.GEU.AND P0, PT, |R17|.reuse, 1.469367938527859385e-39, PT ;  /* 0x001000001100780b */ /* 0x040fe20003f0e200 */
[----:B------:R-:W-:Y:S01]  /*0cd0*/  IMAD.MOV.U32 R20, RZ, RZ, 0x1 ;  /* 0x00000001ff147424 */ /* 0x000fe200078e00ff */
[C---:B------:R-:W-:Y:S01]  /*0ce0*/  LOP3.LUT R2, R17.reuse, 0x800fffff, RZ, 0xc0, !PT ;  /* 0x800fffff11027812 */ /* 0x040fe200078ec0ff */
[----:B------:R-:W-:Y:S01]  /*0cf0*/  IMAD.U32 R23, RZ, RZ, UR7 ;  /* 0x00000007ff177e24 */ /* 0x000fe2000f8e00ff */
[----:B------:R-:W-:Y:S01]  /*0d00*/  LOP3.LUT R29, R17, 0x7ff00000, RZ, 0xc0, !PT ;  /* 0x7ff00000111d7812 */ /* 0x000fe200078ec0ff */
[----:B------:R-:W-:Y:S01]  /*0d10*/  IMAD.MOV.U32 R30, RZ, RZ, 0x1ca00000 ;  /* 0x1ca00000ff1e7424 */ /* 0x000fe200078e00ff */
[----:B------:R-:W-:Y:S01]  /*0d20*/  LOP3.LUT R3, R2, 0x3ff00000, RZ, 0xfc, !PT ;  /* 0x3ff0000002037812 */ /* 0x000fe200078efcff */
[----:B------:R-:W-:Y:S01]  /*0d30*/  IMAD.U32 R22, RZ, RZ, UR6 ;  /* 0x00000006ff167e24 */ /* 0x000fe2000f8e00ff */
[----:B------:R-:W-:Y:S02]  /*0d40*/  MOV R2, R16 ;  /* 0x0000001000027202 */ /* 0x000fe40000000f00 */
[----:B------:R-:W-:-:S03]  /*0d50*/  LOP3.LUT R26, R23, 0x7ff00000, RZ, 0xc0, !PT ;  /* 0x7ff00000171a7812 */ /* 0x000fc600078ec0ff */
[----:B------:R-:W-:Y:S01]  /*0d60*/  @!P0 DMUL R2, R16, 8.98846567431157953865e+307 ;  /* 0x7fe0000010028828 */ /* 0x000fe20000000000 */
[----:B------:R-:W-:Y:S02]  /*0d70*/  ISETP.GE.U32.AND P2, PT, R26, R29, PT ;  /* 0x0000001d1a00720c */ /* 0x000fe40003f46070 */
[----:B------:R-:W-:-:S03]  /*0d80*/  MOV R27, R26 ;  /* 0x0000001a001b7202 */ /* 0x000fc60000000f00 */
        /* <DEDUP_REMOVED lines=12> */
[----:B------:R-:W-:-:S04]  /*0e50*/  ISETP.GE.U32.AND P2, PT, R26, R25, PT ;  /* 0x000000191a00720c */ /* 0x000fc80003f46070 */
[----:B------:R-:W-:-:S04]  /*0e60*/  SEL R22, R30, 0x63400000, !P2 ;  /* 0x634000001e167807 */ /* 0x000fc80005000000 */
[----:B------:R-:W-:-:S04]  /*0e70*/  LOP3.LUT R22, R22, 0x80000000, R23, 0xf8, !PT ;  /* 0x8000000016167812 */ /* 0x000fc800078ef817 */
[----:B------:R-:W-:Y:S01]  /*0e80*/  LOP3.LUT R23, R22, 0x100000, RZ, 0xfc, !PT ;  /* 0x0010000016177812 */ /* 0x000fe200078efcff */
[----:B------:R-:W-:-:S06]  /*0e90*/  IMAD.MOV.U32 R22, RZ, RZ, RZ ;  /* 0x000000ffff167224 */ /* 0x000fcc00078e00ff */
[----:B------:R-:W-:-:S10]  /*0ea0*/  DFMA R18, R18, 2, -R22 ;  /* 0x400000001212782b */ /* 0x000fd40000000816 */
[----:B------:R-:W-:-:S07]  /*0eb0*/  LOP3.LUT R27, R19, 0x7ff00000, RZ, 0xc0, !PT ;  /* 0x7ff00000131b7812 */ /* 0x000fce00078ec0ff */
.L_x_1245:
[----:B------:R-:W-:Y:S01]  /*0ec0*/  VIADD R30, R27, 0xffffffff ;  /* 0xffffffff1b1e7836 */ /* 0x000fe20000000000 */
[----:B------:R-:W-:Y:S01]  /*0ed0*/  @!P0 LOP3.LUT R29, R3, 0x7ff00000, RZ, 0xc0, !PT ;  /* 0x7ff00000031d8812 */ /* 0x000fe200078ec0ff */
[----:B------:R-:W-:Y:S01]  /*0ee0*/  DMUL R22, R20, R18 ;  /* 0x0000001214167228 */ /* 0x000fe20000000000 */
[----:B------:R-:W-:Y:S02]  /*0ef0*/  BSSY B2, `(.L_x_1246) ;  /* 0x000003a000027945 */ /* 0x000fe40003800000 */
[----:B------:R-:W-:Y:S01]  /*0f00*/  ISETP.GT.U32.AND P0, PT, R30, 0x7feffffe, PT ;  /* 0x7feffffe1e00780c */ /* 0x000fe20003f04070 */
[----:B------:R-:W-:-:S04]  /*0f10*/  VIADD R30, R29, 0xffffffff ;  /* 0xffffffff1d1e7836 */ /* 0x000fc80000000000 */
[----:B------:R-:W-:Y:S01]  /*0f20*/  DFMA R24, R22, -R2, R18 ;  /* 0x800000021618722b */ /* 0x000fe20000000012 */
[----:B------:R-:W-:-:S07]  /*0f30*/  ISETP.GT.U32.OR P0, PT, R30, 0x7feffffe, P0 ;  /* 0x7feffffe1e00780c */ /* 0x000fce0000704470 */
[----:B------:R-:W-:-:S06]  /*0f40*/  DFMA R24, R20, R24, R22 ;  /* 0x000000181418722b */ /* 0x000fcc0000000016 */
[----:B------:R-:W-:Y:S05]  /*0f50*/  @P0 BRA `(.L_x_1247) ;  /* 0x0000000000700947 */ /* 0x000fea0003800000 */
[----:B------:R-:W-:Y:S02]  /*0f60*/  LOP3.LUT R21, R17, 0x7ff00000, RZ, 0xc0, !PT ;  /* 0x7ff0000011157812 */ /* 0x000fe400078ec0ff */
[----:B------:R-:W-:Y:S02]  /*0f70*/  MOV R22, 0x1ca00000 ;  /* 0x1ca0000000167802 */ /* 0x000fe40000000f00 */
[CC--:B------:R-:W-:Y:S02]  /*0f80*/  VIADDMNMX R20, R26.reuse, -R21.reuse, 0xb9600000, !PT ;  /* 0xb96000001a147446 */ /* 0x0c0fe40007800915 */
[----:B------:R-:W-:Y:S02]  /*0f90*/  ISETP.GE.U32.AND P0, PT, R26, R21, PT ;  /* 0x000000151a00720c */ /* 0x000fe40003f06070 */
[----:B------:R-:W-:Y:S02]  /*0fa0*/  VIMNMX R20, R20, 0x46a00000, PT ;  /* 0x46a0000014147848 */ /* 0x000fe40003fe0100 */
[----:B------:R-:W-:Y:S01]  /*0fb0*/  SEL R21, R22, 0x63400000, !P0 ;  /* 0x6340000016157807 */ /* 0x000fe20004000000 */
[----:B------:R-:W-:-:S04]  /*0fc0*/  IMAD.MOV.U32 R22, RZ, RZ, RZ ;  /* 0x000000ffff167224 */ /* 0x000fc800078e00ff */
        /* <DEDUP_REMOVED lines=12> */
[----:B------:R-:W-:Y:S01]  /*1090*/  IMAD.MOV.U32 R2, RZ, RZ, RZ ;  /* 0x000000ffff027224 */ /* 0x000fe200078e00ff */
[----:B------:R-:W-:-:S05]  /*10a0*/  DMUL.RP R22, R24, R22 ;  /* 0x0000001618167228 */ /* 0x000fca0000008000 */
[----:B------:R-:W-:-:S05]  /*10b0*/  DFMA R2, R20, -R2, R24 ;  /* 0x800000021402722b */ /* 0x000fca0000000018 */
[----:B------:R-:W-:Y:S02]  /*10c0*/  LOP3.LUT R17, R23, R17, RZ, 0x3c, !PT ;  /* 0x0000001117117212 */ /* 0x000fe400078e3cff */
[----:B------:R-:W-:-:S04]  /*10d0*/  IADD3 R2, -R26, -0x43300000, RZ ;  /* 0xbcd000001a027810 */ /* 0x000fc80007ffe1ff */
[----:B------:R-:W-:-:S04]  /*10e0*/  FSETP.NEU.AND P0, PT, |R3|, R2, PT ;  /* 0x000000020300720b */ /* 0x000fc80003f0d200 */
[----:B------:R-:W-:Y:S02]  /*10f0*/  FSEL R20, R22, R20, !P0 ;  /* 0x0000001416147208 */ /* 0x000fe40004000000 */
[----:B------:R-:W-:Y:S01]  /*1100*/  FSEL R21, R17, R21, !P0 ;  /* 0x0000001511157208 */ /* 0x000fe20004000000 */
[----:B------:R-:W-:Y:S06]  /*1110*/  BRA `(.L_x_1248) ;  /* 0x00000000005c7947 */ /* 0x000fec0003800000 */
.L_x_1247:
[----:B------:R-:W-:Y:S02]  /*1120*/  IMAD.U32 R2, RZ, RZ, UR6 ;  /* 0x00000006ff027e24 */ /* 0x000fe4000f8e00ff */
[----:B------:R-:W-:-:S06]  /*1130*/  IMAD.U32 R3, RZ, RZ, UR7 ;  /* 0x00000007ff037e24 */ /* 0x000fcc000f8e00ff */
        /* <DEDUP_REMOVED lines=16> */
.L_x_1250:
[----:B------:R-:W-:Y:S01]  /*1240*/  LOP3.LUT R21, R17, 0x80000, RZ, 0xfc, !PT ;  /* 0x0008000011157812 */ /* 0x000fe200078efcff */
[----:B------:R-:W-:Y:S01]  /*1250*/  IMAD.MOV.U32 R20, RZ, RZ, R16 ;  /* 0x000000ffff147224 */ /* 0x000fe200078e0010 */
[----:B------:R-:W-:Y:S06]  /*1260*/  BRA `(.L_x_1248) ;  /* 0x0000000000087947 */ /* 0x000fec0003800000 */
.L_x_1249:
[----:B------:R-:W-:Y:S02]  /*1270*/  LOP3.LUT R21, R3, 0x80000, RZ, 0xfc, !PT ;  /* 0x0008000003157812 */ /* 0x000fe400078efcff */
[----:B------:R-:W-:-:S07]  /*1280*/  MOV R20, R2 ;  /* 0x0000000200147202 */ /* 0x000fce0000000f00 */
.L_x_1248:
[----:B------:R-:W-:Y:S05]  /*1290*/  BSYNC B2 ;  /* 0x0000000000027941 */ /* 0x000fea0003800000 */
.L_x_1246:
[----:B------:R-:W-:Y:S02]  /*12a0*/  IMAD.MOV.U32 R29, RZ, RZ, 0x0 ;  /* 0x00000000ff1d7424 */ /* 0x000fe400078e00ff */
[----:B------:R-:W-:Y:S02]  /*12b0*/  IMAD.MOV.U32 R2, RZ, RZ, R20 ;  /* 0x000000ffff027224 */ /* 0x000fe400078e0014 */
[----:B------:R-:W-:Y:S01]  /*12c0*/  IMAD.MOV.U32 R3, RZ, RZ, R21 ;  /* 0x000000ffff037224 */ /* 0x000fe200078e0015 */
[----:B------:R-:W-:Y:S06]  /*12d0*/  RET.REL.NODEC R28 `(_ZN2at6native27unrolled_elementwise_kernelIZZZNS0_53_GLOBAL__N__52d73765_15_RenormKernel_cu_d28d36d6_299424renorm_scale_factor_implERNS_18TensorIteratorBaseEdENKUlvE_clEvENKUlvE_clEvEUldE_St5arrayIPcLm2EELi4E23TrivialOffsetCalculatorILi1EjESC_NS0_6memory15LoadWithoutCastENSD_16StoreWithoutCastEEEviT_T0_T2_T3_T4_T5_) ;  /* 0xffffffec1c487950 */ /* 0x000fec0003c3ffff */
.L_x_1251:
        /* <DEDUP_REMOVED lines=10> */
.L_x_1492:


//--------------------- .text._ZN2at6native29vectorized_elementwise_kernelILi2EZZZNS0_53_GLOBAL__N__52d73765_15_RenormKernel_cu_d28d36d6_299424renorm_scale_factor_implERNS_18TensorIteratorBaseEdENKUlvE_clEvENKUlvE_clEvEUldE_St5arrayIPcLm2EEEEviT0_T1_ --------------------------
	.section	.text._ZN2at6native29vectorized_elementwise_kernelILi2EZZZNS0_53_GLOBAL__N__52d73765_15_RenormKernel_cu_d28d36d6_299424renorm_scale_factor_implERNS_18TensorIteratorBaseEdENKUlvE_clEvENKUlvE_clEvEUldE_St5arrayIPcLm2EEEEviT0_T1_,"ax",@progbits
	.align	128
        .global         _ZN2at6native29vectorized_elementwise_kernelILi2EZZZNS0_53_GLOBAL__N__52d73765_15_RenormKernel_cu_d28d36d6_299424renorm_scale_factor_implERNS_18TensorIteratorBaseEdENKUlvE_clEvENKUlvE_clEvEUldE_St5arrayIPcLm2EEEEviT0_T1_
        .type           _ZN2at6native29vectorized_elementwise_kernelILi2EZZZNS0_53_GLOBAL__N__52d73765_15_RenormKernel_cu_d28d36d6_299424renorm_scale_factor_implERNS_18TensorIteratorBaseEdENKUlvE_clEvENKUlvE_clEvEUldE_St5arrayIPcLm2EEEEviT0_T1_,@function
        .size           _ZN2at6native29vectorized_elementwise_kernelILi2EZZZNS0_53_GLOBAL__N__52d73765_15_RenormKernel_cu_d28d36d6_299424renorm_scale_factor_implERNS_18TensorIteratorBaseEdENKUlvE_clEvENKUlvE_clEvEUldE_St5arrayIPcLm2EEEEviT0_T1_,(.L_x_1493 - _ZN2at6native29vectorized_elementwise_kernelILi2EZZZNS0_53_GLOBAL__N__52d73765_15_RenormKernel_cu_d28d36d6_299424renorm_scale_factor_implERNS_18TensorIteratorBaseEdENKUlvE_clEvENKUlvE_clEvEUldE_St5arrayIPcLm2EEEEviT0_T1_)
        .other          _ZN2at6native29vectorized_elementwise_kernelILi2EZZZNS0_53_GLOBAL__N__52d73765_15_RenormKernel_cu_d28d36d6_299424renorm_scale_factor_implERNS_18TensorIteratorBaseEdENKUlvE_clEvENKUlvE_clEvEUldE_St5arrayIPcLm2EEEEviT0_T1_,@"STO_CUDA_ENTRY STV_DEFAULT"
_ZN2at6native29vectorized_elementwise_kernelILi2EZZZNS0_53_GLOBAL__N__52d73765_15_RenormKernel_cu_d28d36d6_299424renorm_scale_factor_implERNS_18TensorIteratorBaseEdENKUlvE_clEvENKUlvE_clEvEUldE_St5arrayIPcLm2EEEEviT0_T1_:
.text._ZN2at6native29vectorized_elementwise_kernelILi2EZZZNS0_53_GLOBAL__N__52d73765_15_RenormKernel_cu_d28d36d6_299424renorm_scale_factor_implERNS_18TensorIteratorBaseEdENKUlvE_clEvENKUlvE_clEvEUldE_St5arrayIPcLm2EEEEviT0_T1_:
[----:B------:R-:W-:Y:S01]  /*0000*/  LDC R1, c[0x0][0x28] ;  /* 0x00000a00ff017b82 */ /* 0x000fe20000000800 */
[----:B------:R-:W0:Y:S01]  /*0010*/  S2R R40, SR_CTAID.X ;  /* 0x0000000000287919 */ /* 0x000e220000002500 */
[----:B------:R-:W-:Y:S01]  /*0020*/  ULDC UR4, c[0x0][0x210] ;  /* 0x0000840000047ab9 */ /* 0x000fe20000000800 */
[----:B------:R-:W-:Y:S01]  /*0030*/  ULDC.64 UR6, c[0x0][0x218] ;  /* 0x0000860000067ab9 */ /* 0x000fe20000000a00 */
[----:B0-----:R-:W-:-:S05]  /*0040*/  IMAD.SHL.U32 R40, R40, 0x400, RZ ;  /* 0x0000040028287824 */ /* 0x001fca00078e00ff */
[----:B------:R-:W-:Y:S01]  /*0050*/  IADD3 R19, -R40, UR4, RZ ;  /* 0x0000000428137c10 */ /* 0x000fe2000fffe1ff */
[----:B------:R-:W-:-:S03]  /*0060*/  ULDC.64 UR4, c[0x0][0x208] ;  /* 0x0000820000047ab9 */ /* 0x000fc60000000a00 */
[----:B------:R-:W-:-:S13]  /*0070*/  ISETP.GE.U32.AND P0, PT, R19, 0x400, PT ;  /* 0x000004001300780c */ /* 0x000fda0003f06070 */
[----:B------:R-:W-:Y:S05]  /*0080*/  @!P0 BRA `(.L_x_1252) ;  /* 0x0000001000608947 */ /* 0x000fea0003800000 */
[----:B------:R-:W0:Y:S01]  /*0090*/  S2R R34, SR_TID.X ;  /* 0x0000000000227919 */ /* 0x000e220000002100 */
[----:B------:R-:W1:Y:S01]  /*00a0*/  LDC.64 R2, c[0x0][0x230] ;  /* 0x00008c00ff027b82 */ /* 0x000e620000000a00 */
[----:B------:R-:W-:Y:S01]  /*00b0*/  ULDC.64 UR8, c[0x0][0x218] ;  /* 0x0000860000087ab9 */ /* 0x000fe20000000a00 */
[----:B-1----:R-:W-:-:S04]  /*00c0*/  IMAD.WIDE R2, R40, 0x8, R2 ;  /* 0x0000000828027825 */ /* 0x002fc800078e0202 */
[----:B0-----:R-:W-:-:S05]  /*00d0*/  IMAD.WIDE.U32 R2, R34, 0x10, R2 ;  /* 0x0000001022027825 */ /* 0x001fca00078e0002 */
[----:B------:R-:W2:Y:S04]  /*00e0*/  LDG.E.128 R16, desc[UR4][R2.64] ;  /* 0x0000000402107981 */ /* 0x000ea8000c1e1d00 */
[----:B------:R0:W5:Y:S04]  /*00f0*/  LDG.E.128 R20, desc[UR4][R2.64+0x800] ;  /* 0x0008000402147981 */ /* 0x000168000c1e1d00 */
[----:B------:R0:W5:Y:S04]  /*0100*/  LDG.E.128 R4, desc[UR4][R2.64+0x1000] ;  /* 0x0010000402047981 */ /* 0x000168000c1e1d00 */
[----:B------:R0:W5:Y:S01]  /*0110*/  LDG.E.128 R8, desc[UR4][R2.64+0x1800] ;  /* 0x0018000402087981 */ /* 0x000162000c1e1d00 */
[----:B------:R-:W-:Y:S01]  /*0120*/  BSSY B1, `(.L_x_1253) ;  /* 0x0000021000017945 */ /* 0x000fe20003800000 */
[----:B------:R-:W-:Y:S01]  /*0130*/  IMAD.MOV.U32 R14, RZ, RZ, 0x0 ;  /* 0x00000000ff0e7424 */ /* 0x000fe200078e00ff */
[----:B------:R-:W-:Y:S01]  /*0140*/  MOV R12, 0x0 ;  /* 0x00000000000c7802 */ /* 0x000fe20000000f00 */
[----:B------:R-:W-:-:S02]  /*0150*/  IMAD.MOV.U32 R15, RZ, RZ, 0x3ff00000 ;  /* 0x3ff00000ff0f7424 */ /* 0x000fc400078e00ff */
[----:B------:R-:W-:Y:S01]  /*0160*/  IMAD.MOV.U32 R13, RZ, RZ, 0x3ff00000 ;  /* 0x3ff00000ff0d7424 */ /* 0x000fe200078e00ff */
[----:B--2---:R-:W-:-:S14]  /*0170*/  DSETP.GT.AND P0, PT, R16, UR8, PT ;  /* 0x0000000810007e2a */ /* 0x004fdc000bf04000 */
[----:B0-----:R-:W-:Y:S05]  /*0180*/  @!P0 BRA `(.L_x_1254) ;  /* 0x0000000000688947 */ /* 0x001fea0003800000 */
        /* <DEDUP_REMOVED lines=22> */
[----:B-----5:R-:W-:Y:S05]  /*02f0*/  CALL.REL.NOINC `($__internal_4_$__cuda_sm20_div_rn_f64_full) ;  /* 0x0000002800107944 */ /* 0x020fea0003c00000 */
.L_x_1256:
[----:B------:R-:W-:Y:S05]  /*0300*/  BSYNC B2 ;  /* 0x0000000000027941 */ /* 0x000fea0003800000 */
.L_x_1255:
[----:B------:R-:W-:Y:S02]  /*0310*/  IMAD.MOV.U32 R12, RZ, RZ, R2 ;  /* 0x000000ffff0c7224 */ /* 0x000fe400078e0002 */
[----:B------:R-:W-:-:S07]  /*0320*/  IMAD.MOV.U32 R13, RZ, RZ, R3 ;  /* 0x000000ffff0d7224 */ /* 0x000fce00078e0003 */
.L_x_1254:
[----:B------:R-:W-:Y:S05]  /*0330*/  BSYNC B1 ;  /* 0x0000000000017941 */ /* 0x000fea0003800000 */
.L_x_1253:
[----:B------:R-:W-:Y:S01]  /*0340*/  ULDC.64 UR8, c[0x0][0x218] ;  /* 0x0000860000087ab9 */ /* 0x000fe20000000a00 */
[----:B------:R-:W-:Y:S01]  /*0350*/  BSSY B1, `(.L_x_1257) ;  /* 0x000001d000017945 */ /* 0x000fe20003800000 */
[----:B------:R-:W-:-:S14]  /*0360*/  DSETP.GT.AND P0, PT, R18, UR8, PT ;  /* 0x0000000812007e2a */ /* 0x000fdc000bf04000 */
        /* <DEDUP_REMOVED lines=20> */
[----:B------:R-:W-:Y:S01]  /*04b0*/  MOV R3, R18 ;  /* 0x0000001200037202 */ /* 0x000fe20000000f00 */
[----:B------:R-:W-:Y:S01]  /*04c0*/  IMAD.MOV.U32 R2, RZ, RZ, R19 ;  /* 0x000000ffff027224 */ /* 0x000fe200078e0013 */
[----:B------:R-:W-:-:S07]  /*04d0*/  MOV R0, 0x4f0 ;  /* 0x000004f000007802 */ /* 0x000fce0000000f00 */
[----:B-----5:R-:W-:Y:S05]  /*04e0*/  CALL.REL.NOINC `($__internal_4_$__cuda_sm20_div_rn_f64_full) ;  /* 0x0000002400947944 */ /* 0x020fea0003c00000 */
.L_x_1260:
[----:B------:R-:W-:Y:S05]  /*04f0*/  BSYNC B2 ;  /* 0x0000000000027941 */ /* 0x000fea0003800000 */
.L_x_1259:
[----:B------:R-:W-:Y:S02]  /*0500*/  IMAD.MOV.U32 R14, RZ, RZ, R2 ;  /* 0x000000ffff0e7224 */ /* 0x000fe400078e0002 */
[----:B------:R-:W-:-:S07]  /*0510*/  IMAD.MOV.U32 R15, RZ, RZ, R3 ;  /* 0x000000ffff0f7224 */ /* 0x000fce00078e0003 */
.L_x_1258:
[----:B------:R-:W-:Y:S05]  /*0520*/  BSYNC B1 ;  /* 0x0000000000017941 */ /* 0x000fea0003800000 */
.L_x_1257:
[----:B------:R-:W-:Y:S01]  /*0530*/  ULDC.64 UR8, c[0x0][0x218] ;  /* 0x0000860000087ab9 */ /* 0x000fe20000000a00 */
[----:B------:R-:W-:Y:S01]  /*0540*/  BSSY B1, `(.L_x_1261) ;  /* 0x0000021000017945 */ /* 0x000fe20003800000 */
[----:B-----5:R-:W-:Y:S01]  /*0550*/  DSETP.GT.AND P0, PT, R20, UR8, PT ;  /* 0x0000000814007e2a */ /* 0x020fe2000bf04000 */
[----:B------:R-:W-:Y:S01]  /*0560*/  MOV R18, 0x0 ;  /* 0x0000000000127802 */ /* 0x000fe20000000f00 */
[----:B------:R-:W-:Y:S02]  /*0570*/  IMAD.MOV.U32 R19, RZ, RZ, 0x3ff00000 ;  /* 0x3ff00000ff137424 */ /* 0x000fe400078e00ff */
[----:B------:R-:W-:Y:S02]  /*0580*/  IMAD.MOV.U32 R16, RZ, RZ, 0x0 ;  /* 0x00000000ff107424 */ /* 0x000fe400078e00ff */
[----:B------:R-:W-:-:S08]  /*0590*/  IMAD.MOV.U32 R17, RZ, RZ, 0x3ff00000 ;  /* 0x3ff00000ff117424 */ /* 0x000fd000078e00ff */
        /* <DEDUP_REMOVED lines=21> */
[----:B------:R-:W-:Y:S01]  /*06f0*/  MOV R0, 0x720 ;  /* 0x0000072000007802 */ /* 0x000fe20000000f00 */
[----:B------:R-:W-:-:S07]  /*0700*/  IMAD.MOV.U32 R2, RZ, RZ, R21 ;  /* 0x000000ffff027224 */ /* 0x000fce00078e0015 */
[----:B------:R-:W-:Y:S05]  /*0710*/  CALL.REL.NOINC `($__internal_4_$__cuda_sm20_div_rn_f64_full) ;  /* 0x0000002400087944 */ /* 0x000fea0003c00000 */
.L_x_1264:
[----:B------:R-:W-:Y:S05]  /*0720*/  BSYNC B2 ;  /* 0x0000000000027941 */ /* 0x000fea0003800000 */
.L_x_1263:
[----:B------:R-:W-:Y:S01]  /*0730*/  IMAD.MOV.U32 R16, RZ, RZ, R2 ;  /* 0x000000ffff107224 */ /* 0x000fe200078e0002 */
[----:B------:R-:W-:-:S07]  /*0740*/  MOV R17, R3 ;  /* 0x0000000300117202 */ /* 0x000fce0000000f00 */
.L_x_1262:
[----:B------:R-:W-:Y:S05]  /*0750*/  BSYNC B1 ;  /* 0x0000000000017941 */ /* 0x000fea0003800000 */
.L_x_1261:
        /* <DEDUP_REMOVED lines=27> */
.L_x_1268:
[----:B------:R-:W-:Y:S05]  /*0910*/  BSYNC B2 ;  /* 0x0000000000027941 */ /* 0x000fea0003800000 */
.L_x_1267:
[----:B------:R-:W-:Y:S01]  /*0920*/  MOV R18, R2 ;  /* 0x0000000200127202 */ /* 0x000fe20000000f00 */
[----:B------:R-:W-:-:S07]  /*0930*/  IMAD.MOV.U32 R19, RZ, RZ, R3 ;  /* 0x000000ffff137224 */ /* 0x000fce00078e0003 */
.L_x_1266:
[----:B------:R-:W-:Y:S05]  /*0940*/  BSYNC B1 ;  /* 0x0000000000017941 */ /* 0x000fea0003800000 */
.L_x_1265:
[----:B------:R-:W-:Y:S01]  /*0950*/  ULDC.64 UR8, c[0x0][0x218] ;  /* 0x0000860000087ab9 */ /* 0x000fe20000000a00 */
[----:B------:R-:W-:Y:S01]  /*0960*/  BSSY B1, `(.L_x_1269) ;  /* 0x0000021000017945 */ /* 0x000fe20003800000 */
[----:B------:R-:W-:Y:S01]  /*0970*/  DSETP.GT.AND P0, PT, R4, UR8, PT ;  /* 0x0000000804007e2a */ /* 0x000fe2000bf04000 */
[----:B------:R-:W-:Y:S01]  /*0980*/  IMAD.MOV.U32 R22, RZ, RZ, 0x0 ;  /* 0x00000000ff167424 */ /* 0x000fe200078e00ff */
[----:B------:R-:W-:Y:S01]  /*0990*/  MOV R20, 0x0 ;  /* 0x0000000000147802 */ /* 0x000fe20000000f00 */
[----:B------:R-:W-:Y:S02]  /*09a0*/  IMAD.MOV.U32 R23, RZ, RZ, 0x3ff00000 ;  /* 0x3ff00000ff177424 */ /* 0x000fe400078e00ff */
[----:B------:R-:W-:-:S09]  /*09b0*/  IMAD.MOV.U32 R21, RZ, RZ, 0x3ff00000 ;  /* 0x3ff00000ff157424 */ /* 0x000fd200078e00ff */
        /* <DEDUP_REMOVED lines=23> */
[----:B------:R-:W-:Y:S05]  /*0b30*/  CALL.REL.NOINC `($__internal_4_$__cuda_sm20_div_rn_f64_full) ;  /* 0x0000002000007944 */ /* 0x000fea0003c00000 */
.L_x_1272:
[----:B------:R-:W-:Y:S05]  /*0b40*/  BSYNC B2 ;  /* 0x0000000000027941 */ /* 0x000fea0003800000 */
.L_x_1271:
[----:B------:R-:W-:Y:S02]  /*0b50*/  IMAD.MOV.U32 R20, RZ, RZ, R2 ;  /* 0x000000ffff147224 */ /* 0x000fe400078e0002 */
[----:B------:R-:W-:-:S07]  /*0b60*/  IMAD.MOV.U32 R21, RZ, RZ, R3 ;  /* 0x000000ffff157224 */ /* 0x000fce00078e0003 */
.L_x_1270:
[----:B------:R-:W-:Y:S05]  /*0b70*/  BSYNC B1 ;  /* 0x0000000000017941 */ /* 0x000fea0003800000 */
.L_x_1269:
        /* <DEDUP_REMOVED lines=26> */
[----:B------:R-:W-:Y:S05]  /*0d20*/  CALL.REL.NOINC `($__internal_4_$__cuda_sm20_div_rn_f64_full) ;  /* 0x0000001c00847944 */ /* 0x000fea0003c00000 */
.L_x_1276:
[----:B------:R-:W-:Y:S05]  /*0d30*/  BSYNC B2 ;  /* 0x0000000000027941 */ /* 0x000fea0003800000 */
.L_x_1275:
[----:B------:R-:W-:Y:S02]  /*0d40*/  IMAD.MOV.U32 R22, RZ, RZ, R2 ;  /* 0x000000ffff167224 */ /* 0x000fe400078e0002 */
[----:B------:R-:W-:-:S07]  /*0d50*/  IMAD.MOV.U32 R23, RZ, RZ, R3 ;  /* 0x000000ffff177224 */ /* 0x000fce00078e0003 */
.L_x_1274:
[----:B------:R-:W-:Y:S05]  /*0d60*/  BSYNC B1 ;  /* 0x0000000000017941 */ /* 0x000fea0003800000 */
.L_x_1273:
[----:B------:R-:W-:Y:S01]  /*0d70*/  ULDC.64 UR8, c[0x0][0x218] ;  /* 0x0000860000087ab9 */ /* 0x000fe20000000a00 */
[----:B------:R-:W-:Y:S01]  /*0d80*/  BSSY B1, `(.L_x_1277) ;  /* 0x0000021000017945 */ /* 0x000fe20003800000 */
[----:B------:R-:W-:Y:S01]  /*0d90*/  DSETP.GT.AND P0, PT, R8, UR8, PT ;  /* 0x0000000808007e2a */ /* 0x000fe2000bf04000 */
        /* <DEDUP_REMOVED lines=28> */
.L_x_1280:
[----:B------:R-:W-:Y:S05]  /*0f60*/  BSYNC B2 ;  /* 0x0000000000027941 */ /* 0x000fea0003800000 */
.L_x_1279:
[----:B------:R-:W-:Y:S01]  /*0f70*/  IMAD.MOV.U32 R4, RZ, RZ, R2 ;  /* 0x000000ffff047224 */ /* 0x000fe200078e0002 */
[----:B------:R-:W-:-:S07]  /*0f80*/  MOV R5, R3 ;  /* 0x0000000300057202 */ /* 0x000fce0000000f00 */
.L_x_1278:
[----:B------:R-:W-:Y:S05]  /*0f90*/  BSYNC B1 ;  /* 0x0000000000017941 */ /* 0x000fea0003800000 */
.L_x_1277:
        /* <DEDUP_REMOVED lines=27> */
.L_x_1284:
[----:B------:R-:W-:Y:S05]  /*1150*/  BSYNC B2 ;  /* 0x0000000000027941 */ /* 0x000fea0003800000 */
.L_x_1283:
[----:B------:R-:W-:Y:S01]  /*1160*/  MOV R6, R2 ;  /* 0x0000000200067202 */ /* 0x000fe20000000f00 */
[----:B------:R-:W-:-:S07]  /*1170*/  IMAD.MOV.U32 R7, RZ, RZ, R3 ;  /* 0x000000ffff077224 */ /* 0x000fce00078e0003 */
.L_x_1282:
[----:B------:R-:W-:Y:S05]  /*1180*/  BSYNC B1 ;  /* 0x0000000000017941 */ /* 0x000fea0003800000 */
.L_x_1281:
[----:B------:R-:W0:Y:S02]  /*1190*/  LDC.64 R2, c[0x0][0x228] ;  /* 0x00008a00ff027b82 */ /* 0x000e240000000a00 */
[----:B0-----:R-:W-:-:S04]  /*11a0*/  IMAD.WIDE.U32 R40, R40, 0x8, R2 ;  /* 0x0000000828287825 */ /* 0x001fc800078e0002 */
[----:B------:R-:W-:-:S05]  /*11b0*/  IMAD.WIDE R40, R34, 0x10, R40 ;  /* 0x0000001022287825 */ /* 0x000fca00078e0228 */
[----:B------:R-:W-:Y:S04]  /*11c0*/  STG.E.128 desc[UR4][R40.64], R12 ;  /* 0x0000000c28007986 */ /* 0x000fe8000c101d04 */
[----:B------:R-:W-:Y:S04]  /*11d0*/  STG.E.128 desc[UR4][R40.64+0x800], R16 ;  /* 0x0008001028007986 */ /* 0x000fe8000c101d04 */
[----:B------:R-:W-:Y:S04]  /*11e0*/  STG.E.128 desc[UR4][R40.64+0x1000], R20 ;  /* 0x0010001428007986 */ /* 0x000fe8000c101d04 */
[----:B------:R-:W-:Y:S01]  /*11f0*/  STG.E.128 desc[UR4][R40.64+0x1800], R4 ;  /* 0x0018000428007986 */ /* 0x000fe2000c101d04 */
[----:B------:R-:W-:Y:S05]  /*1200*/  EXIT ;  /* 0x000000000000794d */ /* 0x000fea0003800000 */
.L_x_1252:
[----:B------:R-:W0:Y:S01]  /*1210*/  S2R R18, SR_TID.X ;  /* 0x0000000000127919 */ /* 0x000e220000002100 */
[----:B------:R-:W-:Y:S02]  /*1220*/  CS2R R4, SRZ ;  /* 0x0000000000047805 */ /* 0x000fe4000001ff00 */
[----:B0-----:R-:W-:Y:S01]  /*1230*/  ISETP.GE.AND P1, PT, R18, R19, PT ;  /* 0x000000131200720c */ /* 0x001fe20003f26270 */
[----:B------:R-:W-:-:S12]  /*1240*/  IMAD.MOV.U32 R25, RZ, RZ, R18 ;  /* 0x000000ffff197224 */ /* 0x000fd800078e0012 */
[----:B------:R-:W-:Y:S01]  /*1250*/  @!P1 IMAD.IADD R13, R40, 0x1, R25 ;  /* 0x00000001280d9824 */ /* 0x000fe200078e0219 */
[----:B------:R-:W-:-:S04]  /*1260*/  @!P1 IADD3 R25, R25, 0x80, RZ ;  /* 0x0000008019199810 */ /* 0x000fc80007ffe0ff */
[----:B------:R-:W-:-:S13]  /*1270*/  ISETP.GE.AND P6, PT, R25, R19, PT ;  /* 0x000000131900720c */ /* 0x000fda0003fc6270 */
[----:B------:R-:W-:Y:S01]  /*1280*/  @!P6 IMAD.IADD R9, R40, 0x1, R25 ;  /* 0x000000012809e824 */ /* 0x000fe200078e0219 */
[----:B------:R-:W0:Y:S01]  /*1290*/  @!P6 LDC.64 R2, c[0x0][0x230] ;  /* 0x00008c00ff02eb82 */ /* 0x000e220000000a00 */
[----:B------:R-:W-:-:S05]  /*12a0*/  @!P6 VIADD R25, R25, 0x80 ;  /* 0x000000801919e836 */ /* 0x000fca0000000000 */
[----:B------:R-:W-:-:S13]  /*12b0*/  ISETP.GE.AND P5, PT, R25, R19, PT ;  /* 0x000000131900720c */ /* 0x000fda0003fa6270 */
[----:B------:R-:W-:Y:S01]  /*12c0*/  @!P5 IMAD.IADD R27, R40, 0x1, R25 ;  /* 0x00000001281bd824 */ /* 0x000fe200078e0219 */
[----:B------:R-:W-:Y:S01]  /*12d0*/  @!P5 IADD3 R25, R25, 0x80, RZ ;  /* 0x000000801919d810 */ /* 0x000fe20007ffe0ff */
[----:B------:R-:W1:Y:S03]  /*12e0*/  @!P5 LDC.64 R6, c[0x0][0x230] ;  /* 0x00008c00ff06db82 */ /* 0x000e660000000a00 */
[----:B------:R-:W-:Y:S01]  /*12f0*/  ISETP.GE.AND P4, PT, R25, R19, PT ;  /* 0x000000131900720c */ /* 0x000fe20003f86270 */
[----:B0-----:R-:W-:-:S04]  /*1300*/  @!P6 IMAD.WIDE.U32 R8, R9, 0x8, R2 ;  /* 0x000000080908e825 */ /* 0x001fc800078e0002 */
[----:B------:R-:W0:Y:S01]  /*1310*/  @!P1 LDC.64 R2, c[0x0][0x230] ;  /* 0x00008c00ff029b82 */ /* 0x000e220000000a00 */
[----:B------:R2:W5:Y:S07]  /*1320*/  @!P6 LDG.E.64 R4, desc[UR4][R8.64] ;  /* 0x000000040804e981 */ /* 0x00056e000c1e1b00 */
[----:B------:R-:W-:Y:S01]  /*1330*/  @!P4 IMAD.IADD R29, R40, 0x1, R25 ;  /* 0x00000001281dc824 */ /* 0x000fe200078e0219 */
[----:B------:R-:W3:Y:S01]  /*1340*/  @!P4 LDC.64 R22, c[0x0][0x230] ;  /* 0x00008c00ff16cb82 */ /* 0x000ee20000000a00 */
[----:B------:R-:W-:-:S05]  /*1350*/  @!P4 VIADD R25, R25, 0x80 ;  /* 0x000000801919c836 */ /* 0x000fca0000000000 */
[----:B------:R-:W-:-:S13]  /*1360*/  ISETP.GE.AND P3, PT, R25, R19, PT ;  /* 0x000000131900720c */ /* 0x000fda0003f66270 */
[----:B------:R-:W-:Y:S01]  /*1370*/  @!P3 IMAD.IADD R31, R40, 0x1, R25 ;  /* 0x00000001281fb824 */ /* 0x000fe200078e0219 */
[----:B------:R-:W-:Y:S01]  /*1380*/  @!P3 IADD3 R25, R25, 0x80, RZ ;  /* 0x000000801919b810 */ /* 0x000fe20007ffe0ff */
[----:B------:R-:W4:Y:S03]  /*1390*/  @!P3 LDC.64 R20, c[0x0][0x230] ;  /* 0x00008c00ff14bb82 */ /* 0x000f260000000a00 */
[----:B------:R-:W-:-:S13]  /*13a0*/  ISETP.GE.AND P2, PT, R25, R19, PT ;  /* 0x000000131900720c */ /* 0x000fda0003f46270 */
[----:B------:R-:W-:Y:S01]  /*13b0*/  @!P2 IMAD.IADD R33, R40, 0x1, R25 ;  /* 0x000000012821a824 */ /* 0x000fe200078e0219 */
[----:B------:R-:W1:Y:S01]  /*13c0*/  @!P2 LDC.64 R16, c[0x0][0x230] ;  /* 0x00008c00ff10ab82 */ /* 0x000e620000000a00 */
[----:B------:R-:W-:-:S05]  /*13d0*/  @!P2 VIADD R25, R25, 0x80 ;  /* 0x000000801919a836 */ /* 0x000fca0000000000 */
[----:B------:R-:W-:-:S13]  /*13e0*/  ISETP.GE.AND P0, PT, R25, R19, PT ;  /* 0x000000131900720c */ /* 0x000fda0003f06270 */
[----:B------:R-:W-:Y:S01]  /*13f0*/  @!P0 IMAD.IADD R35, R40, 0x1, R25 ;  /* 0x0000000128238824 */ /* 0x000fe200078e0219 */
[----:B------:R-:W-:Y:S01]  /*1400*/  @!P0 IADD3 R25, R25, 0x80, RZ ;  /* 0x0000008019198810 */ /* 0x000fe20007ffe0ff */
[----:B------:R-:W0:Y:S03]  /*1410*/  @!P0 LDC.64 R14, c[0x0][0x230] ;  /* 0x00008c00ff0e8b82 */ /* 0x000e260000000a00 */
[----:B------:R-:W-:-:S13]  /*1420*/  ISETP.GE.AND P6, PT, R25, R19, PT ;  /* 0x000000131900720c */ /* 0x000fda0003fc6270 */
[----:B------:R-:W0:Y:S01]  /*1430*/  @!P6 LDC.64 R10, c[0x0][0x230] ;  /* 0x00008c00ff0aeb82 */ /* 0x000e220000000a00 */
[----:B------:R-:W-:Y:S02]  /*1440*/  @!P6 IMAD.IADD R25, R40, 0x1, R25 ;  /* 0x000000012819e824 */ /* 0x000fe400078e0219 */
[----:B----4-:R-:W-:Y:S01]  /*1450*/  @!P3 IMAD.WIDE.U32 R20, R31, 0x8, R20 ;  /* 0x000000081f14b825 */ /* 0x010fe200078e0014 */
[----:B--2---:R-:W-:-:S03]  /*1460*/  CS2R R8, SRZ ;  /* 0x0000000000087805 */ /* 0x004fc6000001ff00 */
[----:B---3--:R-:W-:-:S04]  /*1470*/  @!P4 IMAD.WIDE.U32 R28, R29, 0x8, R22 ;  /* 0x000000081d1cc825 */ /* 0x008fc800078e0016 */
[----:B-1----:R-:W-:Y:S01]  /*1480*/  @!P2 IMAD.WIDE.U32 R30, R33, 0x8, R16 ;  /* 0x00000008211ea825 */ /* 0x002fe200078e0010 */
[----:B------:R-:W-:Y:S01]  /*1490*/  CS2R R16, SRZ ;  /* 0x0000000000107805 */ /* 0x000fe2000001ff00 */
[----:B------:R1:W5:Y:S02]  /*14a0*/  @!P4 LDG.E.64 R8, desc[UR4][R28.64] ;  /* 0x000000041c08c981 */ /* 0x000364000c1e1b00 */
[----:B------:R-:W-:Y:S01]  /*14b0*/  @!P5 IMAD.WIDE.U32 R26, R27, 0x8, R6 ;  /* 0x000000081b1ad825 */ /* 0x000fe200078e0006 */
[----:B------:R-:W-:-:S03]  /*14c0*/  CS2R R6, SRZ ;  /* 0x0000000000067805 */ /* 0x000fc6000001ff00 */
[----:B0-----:R-:W-:Y:S01]  /*14d0*/  @!P0 IMAD.WIDE.U32 R32, R35, 0x8, R14 ;  /* 0x0000000823208825 */ /* 0x001fe200078e000e */
[----:B------:R-:W-:Y:S02]  /*14e0*/  CS2R R14, SRZ ;  /* 0x00000000000e7805 */ /* 0x000fe4000001ff00 */
[----:B------:R1:W5:Y:S01]  /*14f0*/  @!P5 LDG.E.64 R6, desc[UR4][R26.64] ;  /* 0x000000041a06d981 */ /* 0x000362000c1e1b00 */
[----:B------:R-:W-:Y:S01]  /*1500*/  @!P1 IMAD.WIDE.U32 R22, R13, 0x8, R2 ;  /* 0x000000080d169825 */ /* 0x000fe200078e0002 */
[----:B------:R-:W-:Y:S02]  /*1510*/  CS2R R12, SRZ ;  /* 0x00000000000c7805 */ /* 0x000fe4000001ff00 */
[----:B------:R-:W-:Y:S01]  /*1520*/  CS2R R2, SRZ ;  /* 0x0000000000027805 */ /* 0x000fe2000001ff00 */
[----:B------:R1:W5:Y:S01]  /*1530*/  @!P0 LDG.E.64 R14, desc[UR4][R32.64] ;  /* 0x00000004200e8981 */ /* 0x000362000c1e1b00 */
[----:B------:R-:W-:Y:S01]  /*1540*/  @!P6 IMAD.WIDE.U32 R24, R25, 0x8, R10 ;  /* 0x000000081918e825 */ /* 0x000fe200078e000a */
[----:B------:R-:W-:-:S02]  /*1550*/  CS2R R10, SRZ ;  /* 0x00000000000a7805 */ /* 0x000fc4000001ff00 */
[----:B------:R1:W5:Y:S04]  /*1560*/  @!P2 LDG.E.64 R12, desc[UR4][R30.64] ;  /* 0x000000041e0ca981 */ /* 0x000368000c1e1b00 */
[----:B------:R1:W5:Y:S04]  /*1570*/  @!P3 LDG.E.64 R10, desc[UR4][R20.64] ;  /* 0x00000004140ab981 */ /* 0x000368000c1e1b00 */
        /* <DEDUP_REMOVED lines=32> */
.L_x_1288:
[----:B------:R-:W-:Y:S05]  /*1780*/  BSYNC B2 ;  /* 0x0000000000027941 */ /* 0x000fea0003800000 */
.L_x_1287:
[----:B------:R-:W-:Y:S01]  /*1790*/  IMAD.MOV.U32 R36, RZ, RZ, R2 ;  /* 0x000000ffff247224 */ /* 0x000fe200078e0002 */
[----:B------:R-:W-:-:S07]  /*17a0*/  MOV R37, R3 ;  /* 0x0000000300257202 */ /* 0x000fce0000000f00 */
.L_x_1286:
[----:B------:R-:W-:Y:S05]  /*17b0*/  BSYNC B1 ;  /* 0x0000000000017941 */ /* 0x000fea0003800000 */
.L_x_1285:
[----:B------:R-:W-:Y:S01]  /*17c0*/  VIADD R0, R18, 0x80 ;  /* 0x0000008012007836 */ /* 0x000fe20000000000 */
[----:B------:R-:W-:Y:S04]  /*17d0*/  BSSY B1, `(.L_x_1289) ;  /* 0x0000022000017945 */ /* 0x000fe80003800000 */
[----:B------:R-:W-:-:S13]  /*17e0*/  ISETP.GE.AND P0, PT, R0, R19, PT ;  /* 0x000000130000720c */ /* 0x000fda0003f06270 */
        /* <DEDUP_REMOVED lines=29> */
.L_x_1292:
[----:B------:R-:W-:Y:S05]  /*19c0*/  BSYNC B2 ;  /* 0x0000000000027941 */ /* 0x000fea0003800000 */
.L_x_1291:
[----:B------:R-:W-:Y:S01]  /*19d0*/  IMAD.MOV.U32 R34, RZ, RZ, R2 ;  /* 0x000000ffff227224 */ /* 0x000fe200078e0002 */
[----:B------:R-:W-:-:S07]  /*19e0*/  MOV R35, R3 ;  /* 0x0000000300237202 */ /* 0x000fce0000000f00 */
.L_x_1290:
[----:B------:R-:W-:Y:S05]  /*19f0*/  BSYNC B1 ;  /* 0x0000000000017941 */ /* 0x000fea0003800000 */
.L_x_1289:
        /* <DEDUP_REMOVED lines=32> */
.L_x_1296:
[----:B------:R-:W-:Y:S05]  /*1c00*/  BSYNC B2 ;  /* 0x0000000000027941 */ /* 0x000fea0003800000 */
.L_x_1295:
[----:B------:R-:W-:Y:S01]  /*1c10*/  IMAD.MOV.U32 R22, RZ, RZ, R2 ;  /* 0x000000ffff167224 */ /* 0x000fe200078e0002 */
[----:B------:R-:W-:-:S07]  /*1c20*/  MOV R23, R3 ;  /* 0x0000000300177202 */ /* 0x000fce0000000f00 */
.L_x_1294:
[----:B------:R-:W-:Y:S05]  /*1c30*/  BSYNC B1 ;  /* 0x0000000000017941 */ /* 0x000fea0003800000 */
.L_x_1293:
[----:B------:R-:W-:Y:S01]  /*1c40*/  VIADD R0, R18, 0x180 ;  /* 0x0000018012007836 */ /* 0x000fe20000000000 */
[----:B------:R-:W-:Y:S04]  /*1c50*/  BSSY B1, `(.L_x_1297) ;  /* 0x0000022000017945 */ /* 0x000fe80003800000 */
[----:B------:R-:W-:-:S13]  /*1c60*/  ISETP.GE.AND P0, PT, R0, R19, PT ;  /* 0x000000130000720c */ /* 0x000fda0003f06270 */
[----:B------:R-:W-:Y:S05]  /*1c70*/  @P0 BRA `(.L_x_1298) ;  /* 0x00000000007c0947 */ /* 0x000fea0003800000 */
[----:B-----5:R-:W0:Y:S01]  /*1c80*/  LDC.64 R6, c[0x0][0x218] ;  /* 0x00008600ff067b82 */ /* 0x020e220000000a00 */
[----:B-1----:R-:W-:Y:S02]  /*1c90*/  IMAD.MOV.U32 R20, RZ, RZ, 0x0 ;  /* 0x00000000ff147424 */ /* 0x002fe400078e00ff */
[----:B------:R-:W-:Y:S01]  /*1ca0*/  IMAD.MOV.U32 R21, RZ, RZ, 0x3ff00000 ;  /* 0x3ff00000ff157424 */ /* 0x000fe200078e00ff */
[----:B0-----:R-:W-:-:S14]  /*1cb0*/  DSETP.GT.AND P0, PT, R8, R6, PT ;  /* 0x000000060800722a */ /* 0x001fdc0003f04000 */
        /* <DEDUP_REMOVED lines=24> */
.L_x_1300:
[----:B------:R-:W-:Y:S05]  /*1e40*/  BSYNC B2 ;  /* 0x0000000000027941 */ /* 0x000fea0003800000 */
.L_x_1299:
[----:B------:R-:W-:Y:S01]  /*1e50*/  IMAD.MOV.U32 R20, RZ, RZ, R2 ;  /* 0x000000ffff147224 */ /* 0x000fe200078e0002 */
[----:B------:R-:W-:-:S07]  /*1e60*/  MOV R21, R3 ;  /* 0x0000000300157202 */ /* 0x000fce0000000f00 */
.L_x_1298:
[----:B------:R-:W-:Y:S05]  /*1e70*/  BSYNC B1 ;  /* 0x0000000000017941 */ /* 0x000fea0003800000 */
.L_x_1297:
[----:B------:R-:W-:Y:S01]  /*1e80*/  VIADD R0, R18, 0x200 ;  /* 0x0000020012007836 */ /* 0x000fe20000000000 */
[----:B------:R-:W-:Y:S04]  /*1e90*/  BSSY B1, `(.L_x_1301) ;  /* 0x0000022000017945 */ /* 0x000fe80003800000 */
[----:B------:R-:W-:-:S13]  /*1ea0*/  ISETP.GE.AND P0, PT, R0, R19, PT ;  /* 0x000000130000720c */ /* 0x000fda0003f06270 */
[----:B------:R-:W-:Y:S05]  /*1eb0*/  @P0 BRA `(.L_x_1302) ;  /* 0x00000000007c0947 */ /* 0x000fea0003800000 */
[----:B-----5:R-:W0:Y:S01]  /*1ec0*/  LDC.64 R6, c[0x0][0x218] ;  /* 0x00008600ff067b82 */ /* 0x020e220000000a00 */
[----:B------:R-:W-:Y:S02]  /*1ed0*/  IMAD.MOV.U32 R8, RZ, RZ, 0x0 ;  /* 0x00000000ff087424 */ /* 0x000fe400078e00ff */
        /* <DEDUP_REMOVED lines=9> */
[----:B------:R-:W2:Y:S02]  /*1f70*/  MUFU.RCP64H R3, R11 ;  /* 0x0000000b00037308 */ /* 0x000ea40000001800 */
[----:B--2---:R-:W-:Y:S01]  /*1f80*/  DFMA R4, -R10, R2, 1 ;  /* 0x3ff000000a04742b */ /* 0x004fe20000000102 */
        /* <DEDUP_REMOVED lines=14> */
[----:B-1----:R-:W-:Y:S05]  /*2070*/  CALL.REL.NOINC `($__internal_4_$__cuda_sm20_div_rn_f64_full) ;  /* 0x0000000800b07944 */ /* 0x002fea0003c00000 */
.L_x_1304:
[----:B------:R-:W-:Y:S05]  /*2080*/  BSYNC B2 ;  /* 0x0000000000027941 */ /* 0x000fea0003800000 */
.L_x_1303:
[----:B------:R-:W-:Y:S01]  /*2090*/  IMAD.MOV.U32 R8, RZ, RZ, R2 ;  /* 0x000000ffff087224 */ /* 0x000fe200078e0002 */
[----:B------:R-:W-:-:S07]  /*20a0*/  MOV R9, R3 ;  /* 0x0000000300097202 */ /* 0x000fce0000000f00 */
.L_x_1302:
[----:B------:R-:W-:Y:S05]  /*20b0*/  BSYNC B1 ;  /* 0x0000000000017941 */ /* 0x000fea0003800000 */
.L_x_1301:
[----:B------:R-:W-:Y:S01]  /*20c0*/  VIADD R0, R18, 0x280 ;  /* 0x0000028012007836 */ /* 0x000fe20000000000 */
[----:B------:R-:W-:Y:S04]  /*20d0*/  BSSY B1, `(.L_x_1305) ;  /* 0x0000022000017945 */ /* 0x000fe80003800000 */
[----:B------:R-:W-:-:S13]  /*20e0*/  ISETP.GE.AND P0, PT, R0, R19, PT ;  /* 0x000000130000720c */ /* 0x000fda0003f06270 */
[----:B------:R-:W-:Y:S05]  /*20f0*/  @P0 BRA `(.L_x_1306) ;  /* 0x00000000007c0947 */ /* 0x000fea0003800000 */
[----:B-----5:R-:W0:Y:S01]  /*2100*/  LDC.64 R10, c[0x0][0x218] ;  /* 0x00008600ff0a7b82 */ /* 0x020e220000000a00 */
        /* <DEDUP_REMOVED lines=24> */
[----:B------:R-:W-:Y:S02]  /*2290*/  MOV R2, R13 ;  /* 0x0000000d00027202 */ /* 0x000fe40000000f00 */
[----:B------:R-:W-:-:S07]  /*22a0*/  MOV R0, 0x22c0 ;  /* 0x000022c000007802 */ /* 0x000fce0000000f00 */
[----:B-1----:R-:W-:Y:S05]  /*22b0*/  CALL.REL.NOINC `($__internal_4_$__cuda_sm20_div_rn_f64_full) ;  /* 0x0000000800207944 */ /* 0x002fea0003c00000 */
.L_x_1308:
[----:B------:R-:W-:Y:S05]  /*22c0*/  BSYNC B2 ;  /* 0x0000000000027941 */ /* 0x000fea0003800000 */
.L_x_1307:
[----:B------:R-:W-:Y:S02]  /*22d0*/  IMAD.MOV.U32 R6, RZ, RZ, R2 ;  /* 0x000000ffff067224 */ /* 0x000fe400078e0002 */
[----:B------:R-:W-:-:S07]  /*22e0*/  IMAD.MOV.U32 R7, RZ, RZ, R3 ;  /* 0x000000ffff077224 */ /* 0x000fce00078e0003 */
.L_x_1306:
[----:B------:R-:W-:Y:S05]  /*22f0*/  BSYNC B1 ;  /* 0x0000000000017941 */ /* 0x000fea0003800000 */
.L_x_1305:
[----:B------:R-:W-:Y:S01]  /*2300*/  IADD3 R0, R18, 0x300, RZ ;  /* 0x0000030012007810 */ /* 0x000fe20007ffe0ff */
[----:B------:R-:W-:Y:S03]  /*2310*/  BSSY B1, `(.L_x_1309) ;  /* 0x0000022000017945 */ /* 0x000fe60003800000 */
        /* <DEDUP_REMOVED lines=30> */
.L_x_1312:
[----:B------:R-:W-:Y:S05]  /*2500*/  BSYNC B2 ;  /* 0x0000000000027941 */ /* 0x000fea0003800000 */
.L_x_1311:
[----:B------:R-:W-:Y:S01]  /*2510*/  MOV R4, R2 ;  /* 0x0000000200047202 */ /* 0x000fe20000000f00 */
[----:B------:R-:W-:-:S07]  /*2520*/  IMAD.MOV.U32 R5, RZ, RZ, R3 ;  /* 0x000000ffff057224 */ /* 0x000fce00078e0003 */
.L_x_1310:
[----:B------:R-:W-:Y:S05]  /*2530*/  BSYNC B1 ;  /* 0x0000000000017941 */ /* 0x000fea0003800000 */
.L_x_1309:
[----:B------:R-:W-:Y:S01]  /*2540*/  VIADD R0, R18, 0x380 ;  /* 0x0000038012007836 */ /* 0x000fe20000000000 */
[----:B------:R-:W-:Y:S04]  /*2550*/  BSSY B1, `(.L_x_1313) ;  /* 0x0000022000017945 */ /* 0x000fe80003800000 */
[----:B------:R-:W-:-:S13]  /*2560*/  ISETP.GE.AND P0, PT, R0, R19, PT ;  /* 0x000000130000720c */ /* 0x000fda0003f06270 */
[----:B------:R-:W-:Y:S05]  /*2570*/  @P0 BRA `(.L_x_1314) ;  /* 0x00000000007c0947 */ /* 0x000fea0003800000 */
[----:B-----5:R-:W0:Y:S01]  /*2580*/  LDC.64 R12, c[0x0][0x218] ;  /* 0x00008600ff0c7b82 */ /* 0x020e220000000a00 */
[----:B------:R-:W-:Y:S01]  /*2590*/  MOV R10, 0x0 ;  /* 0x00000000000a7802 */ /* 0x000fe20000000f00 */
        /* <DEDUP_REMOVED lines=25> */
[----:B-1----:R-:W-:Y:S05]  /*2730*/  CALL.REL.NOINC `($__internal_4_$__cuda_sm20_div_rn_f64_full) ;  /* 0x0000000400007944 */ /* 0x002fea0003c00000 */
.L_x_1316:
[----:B------:R-:W-:Y:S05]  /*2740*/  BSYNC B2 ;  /* 0x0000000000027941 */ /* 0x000fea0003800000 */
.L_x_1315:
[----:B------:R-:W-:Y:S01]  /*2750*/  IMAD.MOV.U32 R10, RZ, RZ, R2 ;  /* 0x000000ffff0a7224 */ /* 0x000fe200078e0002 */
[----:B------:R-:W-:-:S07]  /*2760*/  MOV R11, R3 ;  /* 0x00000003000b7202 */ /* 0x000fce0000000f00 */
.L_x_1314:
[----:B------:R-:W-:Y:S05]  /*2770*/  BSYNC B1 ;  /* 0x0000000000017941 */ /* 0x000fea0003800000 */
.L_x_1313:
[----:B-----5:R-:W0:Y:S01]  /*2780*/  @!P1 S2R R15, SR_TID.X ;  /* 0x00000000000f9919 */ /* 0x020e220000002100 */
[----:B------:R-:W2:Y:S01]  /*2790*/  @!P1 LDC.64 R2, c[0x0][0x228] ;  /* 0x00008a00ff029b82 */ /* 0x000ea20000000a00 */
[----:B------:R-:W-:Y:S04]  /*27a0*/  BSSY B0, `(.L_x_1317) ;  /* 0x0000031000007945 */ /* 0x000fe80003800000 */
[----:B------:R-:W-:Y:S01]  /*27b0*/  BSSY B1, `(.L_x_1318) ;  /* 0x0000029000017945 */ /* 0x000fe20003800000 */
[----:B0-----:R-:W-:Y:S02]  /*27c0*/  @!P1 IMAD.IADD R13, R40, 0x1, R15 ;  /* 0x00000001280d9824 */ /* 0x001fe400078e020f */
[----:B------:R-:W-:Y:S02]  /*27d0*/  @!P1 VIADD R18, R15, 0x80 ;  /* 0x000000800f129836 */ /* 0x000fe40000000000 */
[----:B--2---:R-:W-:-:S03]  /*27e0*/  @!P1 IMAD.WIDE.U32 R2, R13, 0x8, R2 ;  /* 0x000000080d029825 */ /* 0x004fc600078e0002 */
[----:B------:R-:W-:Y:S02]  /*27f0*/  ISETP.GE.AND P0, PT, R18, R19, PT ;  /* 0x000000131200720c */ /* 0x000fe40003f06270 */
[----:B------:R0:W-:Y:S11]  /*2800*/  @!P1 STG.E.64 desc[UR4][R2.64], R36 ;  /* 0x0000002402009986 */ /* 0x0001f6000c101b04 */
[----:B------:R-:W-:Y:S05]  /*2810*/  @P0 BRA `(.L_x_1319) ;  /* 0x0000000000300947 */ /* 0x000fea0003800000 */
[----:B0-----:R-:W0:Y:S01]  /*2820*/  LDC.64 R2, c[0x0][0x228] ;  /* 0x00008a00ff027b82 */ /* 0x001e220000000a00 */
[----:B------:R-:W-:Y:S01]  /*2830*/  IADD3 R13, R40, R18, RZ ;  /* 0x00000012280d7210 */ /* 0x000fe20007ffe0ff */
[----:B------:R-:W-:-:S05]  /*2840*/  VIADD R18, R18, 0x80 ;  /* 0x0000008012127836 */ /* 0x000fca0000000000 */
[----:B------:R-:W-:Y:S01]  /*2850*/  ISETP.GE.AND P0, PT, R18, R19, PT ;  /* 0x000000131200720c */ /* 0x000fe20003f06270 */
[----:B0-----:R-:W-:-:S05]  /*2860*/  IMAD.WIDE.U32 R2, R13, 0x8, R2 ;  /* 0x000000080d027825 */ /* 0x001fca00078e0002 */
[----:B------:R0:W-:Y:S07]  /*2870*/  STG.E.64 desc[UR4][R2.64], R34 ;  /* 0x0000002202007986 */ /* 0x0001ee000c101b04 */
[----:B------:R-:W-:Y:S05]  /*2880*/  @P0 BRA `(.L_x_1320) ;  /* 0x0000000000300947 */ /* 0x000fea0003800000 */
[----:B0-----:R-:W0:Y:S01]  /*2890*/  LDC.64 R2, c[0x0][0x228] ;  /* 0x00008a00ff027b82 */ /* 0x001e220000000a00 */
[----:B------:R-:W-:Y:S01]  /*28a0*/  IMAD.IADD R13, R40, 0x1, R18 ;  /* 0x00000001280d7824 */ /* 0x000fe200078e0212 */
[----:B------:R-:W-:-:S03]  /*28b0*/  IADD3 R18, R18, 0x80, RZ ;  /* 0x0000008012127810 */ /* 0x000fc60007ffe0ff */
[----:B0-----:R-:W-:-:S05]  /*28c0*/  IMAD.WIDE.U32 R2, R13, 0x8, R2 ;  /* 0x000000080d027825 */ /* 0x001fca00078e0002 */
[----:B------:R2:W-:Y:S02]  /*28d0*/  STG.E.64 desc[UR4][R2.64], R22 ;  /* 0x0000001602007986 */ /* 0x0005e4000c101b04 */
.L_x_1319:
[----:B------:R-:W-:-:S13]  /*28e0*/  ISETP.GE.AND P0, PT, R18, R19, PT ;  /* 0x000000131200720c */ /* 0x000fda0003f06270 */
[----:B------:R-:W-:Y:S05]  /*28f0*/  @P0 BRA `(.L_x_1321) ;  /* 0x0000000000300947 */ /* 0x000fea0003800000 */
[----:B0-2---:R-:W0:Y:S01]  /*2900*/  LDC.64 R2, c[0x0][0x228] ;  /* 0x00008a00ff027b82 */ /* 0x005e220000000a00 */
[----:B------:R-:W-:Y:S02]  /*2910*/  IMAD.IADD R13, R40, 0x1, R18 ;  /* 0x00000001280d7824 */ /* 0x000fe400078e0212 */
[----:B------:R-:W-:Y:S02]  /*2920*/  VIADD R18, R18, 0x80 ;  /* 0x0000008012127836 */ /* 0x000fe40000000000 */
[----:B0-----:R-:W-:-:S05]  /*2930*/  IMAD.WIDE.U32 R2, R13, 0x8, R2 ;  /* 0x000000080d027825 */ /* 0x001fca00078e0002 */
[----:B------:R2:W-:Y:S02]  /*2940*/  STG.E.64 desc[UR4][R2.64], R20 ;  /* 0x0000001402007986 */ /* 0x0005e4000c101b04 */
.L_x_1320:
[----:B------:R-:W-:-:S13]  /*2950*/  ISETP.GE.AND P0, PT, R18, R19, PT ;  /* 0x000000131200720c */ /* 0x000fda0003f06270 */
[----:B------:R-:W-:Y:S05]  /*2960*/  @P0 BRA `(.L_x_1322) ;  /* 0x0000000000340947 */ /* 0x000fea0003800000 */
[----:B0-2---:R-:W0:Y:S01]  /*2970*/  LDC.64 R2, c[0x0][0x228] ;  /* 0x00008a00ff027b82 */ /* 0x005e220000000a00 */
[----:B------:R-:W-:Y:S01]  /*2980*/  IADD3 R13, R40, R18, RZ ;  /* 0x00000012280d7210 */ /* 0x000fe20007ffe0ff */
[----:B------:R-:W-:-:S04]  /*2990*/  VIADD R18, R18, 0x80 ;  /* 0x0000008012127836 */ /* 0x000fc80000000000 */
[----:B0-----:R-:W-:-:S05]  /*29a0*/  IMAD.WIDE.U32 R2, R13, 0x8, R2 ;  /* 0x000000080d027825 */ /* 0x001fca00078e0002 */
[----:B------:R3:W-:Y:S02]  /*29b0*/  STG.E.64 desc[UR4][R2.64], R8 ;  /* 0x0000000802007986 */ /* 0x0007e4000c101b04 */
.L_x_1321:
[----:B------:R-:W-:-:S13]  /*29c0*/  ISETP.GE.AND P0, PT, R18, R19, PT ;  /* 0x000000131200720c */ /* 0x000fda0003f06270 */
[----:B------:R-:W-:Y:S05]  /*29d0*/  @P0 BREAK B1 ;  /* 0x0000000000010942 */ /* 0x000fea0003800000 */
[----:B------:R-:W-:Y:S05]  /*29e0*/  @P0 BRA `(.L_x_1323) ;  /* 0x0000000000300947 */ /* 0x000fea0003800000 */
[----:B0-23--:R-:W0:Y:S01]  /*29f0*/  LDC.64 R2, c[0x0][0x228] ;  /* 0x00008a00ff027b82 */ /* 0x00de220000000a00 */
[----:B------:R-:W-:Y:S01]  /*2a00*/  IMAD.IADD R9, R40, 0x1, R18 ;  /* 0x0000000128097824 */ /* 0x000fe200078e0212 */
[----:B------:R-:W-:-:S03]  /*2a10*/  IADD3 R18, R18, 0x80, RZ ;  /* 0x0000008012127810 */ /* 0x000fc60007ffe0ff */
[----:B0-----:R-:W-:-:S05]  /*2a20*/  IMAD.WIDE.U32 R2, R9, 0x8, R2 ;  /* 0x0000000809027825 */ /* 0x001fca00078e0002 */
[----:B------:R3:W-:Y:S02]  /*2a30*/  STG.E.64 desc[UR4][R2.64], R6 ;  /* 0x0000000602007986 */ /* 0x0007e4000c101b04 */
.L_x_1322:
[----:B------:R-:W-:Y:S05]  /*2a40*/  BSYNC B1 ;  /* 0x0000000000017941 */ /* 0x000fea0003800000 */
.L_x_1318:
[----:B------:R-:W-:-:S13]  /*2a50*/  ISETP.GE.AND P0, PT, R18, R19, PT ;  /* 0x000000131200720c */ /* 0x000fda0003f06270 */
[----:B0-23--:R-:W0:Y:S01]  /*2a60*/  @!P0 LDC.64 R2, c[0x0][0x228] ;  /* 0x00008a00ff028b82 */ /* 0x00de220000000a00 */
[----:B------:R-:W-:Y:S02]  /*2a70*/  @!P0 IMAD.IADD R7, R40, 0x1, R18 ;  /* 0x0000000128078824 */ /* 0x000fe400078e0212 */
[----:B------:R-:W-:Y:S02]  /*2a80*/  @!P0 VIADD R18, R18, 0x80 ;  /* 0x0000008012128836 */ /* 0x000fe40000000000 */
[----:B0-----:R-:W-:-:S05]  /*2a90*/  @!P0 IMAD.WIDE.U32 R2, R7, 0x8, R2 ;  /* 0x0000000807028825 */ /* 0x001fca00078e0002 */
[----:B------:R4:W-:Y:S02]  /*2aa0*/  @!P0 STG.E.64 desc[UR4][R2.64], R4 ;  /* 0x0000000402008986 */ /* 0x0009e4000c101b04 */
.L_x_1323:
[----:B------:R-:W-:Y:S05]  /*2ab0*/  BSYNC B0 ;  /* 0x0000000000007941 */ /* 0x000fea0003800000 */
.L_x_1317:
[----:B------:R-:W-:Y:S05]  /*2ac0*/  WARPSYNC.ALL ;  /* 0x0000000000007948 */ /* 0x000fea0003800000 */
[----:B------:R-:W-:-:S13]  /*2ad0*/  ISETP.GE.AND P0, PT, R18, R19, PT ;  /* 0x000000131200720c */ /* 0x000fda0003f06270 */
[----:B------:R-:W-:Y:S05]  /*2ae0*/  @P0 EXIT ;  /* 0x000000000000094d */ /* 0x000fea0003800000 */
[----:B0-234-:R-:W0:Y:S01]  /*2af0*/  LDC.64 R2, c[0x0][0x228] ;  /* 0x00008a00ff027b82 */ /* 0x01de220000000a00 */
[----:B------:R-:W-:-:S05]  /*2b00*/  IADD3 R5, R40, R18, RZ ;  /* 0x0000001228057210 */ /* 0x000fca0007ffe0ff */
[----:B0-----:R-:W-:-:S05]  /*2b10*/  IMAD.WIDE.U32 R2, R5, 0x8, R2 ;  /* 0x0000000805027825 */ /* 0x001fca00078e0002 */
[----:B------:R-:W-:Y:S01]  /*2b20*/  STG.E.64 desc[UR4][R2.64], R10 ;  /* 0x0000000a02007986 */ /* 0x000fe2000c101b04 */
[----:B------:R-:W-:Y:S05]  /*2b30*/  EXIT ;  /* 0x000000000000794d */ /* 0x000fea0003800000 */
        .weak           $__internal_4_$__cuda_sm20_div_rn_f64_full
        .type           $__internal_4_$__cuda_sm20_div_rn_f64_full,@function
        .size           $__internal_4_$__cuda_sm20_div_rn_f64_full,(.L_x_1493 - $__internal_4_$__cuda_sm20_div_rn_f64_full)
$__internal_4_$__cuda_sm20_div_rn_f64_full:
[C---:B------:R-:W-:Y:S01]  /*2b40*/  FSETP.GEU.AND P0, PT, |R2|.reuse, 1.469367938527859385e-39, PT ;  /* 0x001000000200780b */ /* 0x040fe20003f0e200 */
[----:B------:R-:W-:Y:S01]  /*2b50*/  IMAD.MOV.U32 R24, RZ, RZ, R3 ;  /* 0x000000ffff187224 */ /* 0x000fe200078e0003 */
[C---:B------:R-:W-:Y:S01]  /*2b60*/  LOP3.LUT R26, R2.reuse, 0x800fffff, RZ, 0xc0, !PT ;  /* 0x800fffff021a7812 */ /* 0x040fe200078ec0ff */
[----:B------:R-:W-:Y:S01]  /*2b70*/  IMAD.MOV.U32 R25, RZ, RZ, R2 ;  /* 0x000000ffff197224 */ /* 0x000fe200078e0002 */
[----:B------:R-:W-:Y:S01]  /*2b80*/  LOP3.LUT R38, R2, 0x7ff00000, RZ, 0xc0, !PT ;  /* 0x7ff0000002267812 */ /* 0x000fe200078ec0ff */
[----:B------:R-:W-:Y:S01]  /*2b90*/  IMAD.MOV.U32 R28, RZ, RZ, 0x1 ;  /* 0x00000001ff1c7424 */ /* 0x000fe200078e00ff */
[----:B------:R-:W-:Y:S01]  /*2ba0*/  LOP3.LUT R27, R26, 0x3ff00000, RZ, 0xfc, !PT ;  /* 0x3ff000001a1b7812 */ /* 0x000fe200078efcff */
[----:B------:R-:W-:Y:S01]  /*2bb0*/  IMAD.MOV.U32 R43, RZ, RZ, 0x1ca00000 ;  /* 0x1ca00000ff2b7424 */ /* 0x000fe200078e00ff */
[----:B------:R-:W-:-:S05]  /*2bc0*/  MOV R26, R3 ;  /* 0x00000003001a7202 */ /* 0x000fca0000000f00 */
        /* <DEDUP_REMOVED lines=9> */
[----:B------:R-:W-:-:S03]  /*2c60*/  IMAD.MOV.U32 R39, RZ, RZ, R41 ;  /* 0x000000ffff277224 */ /* 0x000fc600078e0029 */
[----:B------:R-:W-:Y:S02]  /*2c70*/  SEL R28, R43, 0x63400000, !P2 ;  /* 0x634000002b1c7807 */ /* 0x000fe40005000000 */
[----:B------:R-:W-:Y:S01]  /*2c80*/  FSETP.GEU.AND P2, PT, |R31|, 1.469367938527859385e-39, PT ;  /* 0x001000001f00780b */ /* 0x000fe20003f4e200 */
[----:B------:R-:W-:Y:S01]  /*2c90*/  DFMA R2, R32, -R26, 1 ;  /* 0x3ff000002002742b */ /* 0x000fe2000000081a */
[----:B------:R-:W-:Y:S02]  /*2ca0*/  LOP3.LUT R29, R28, 0x800fffff, R31, 0xf8, !PT ;  /* 0x800fffff1c1d7812 */ /* 0x000fe400078ef81f */
[----:B------:R-:W-:-:S05]  /*2cb0*/  MOV R28, R30 ;  /* 0x0000001e001c7202 */ /* 0x000fca0000000f00 */
[----:B------:R-:W-:-:S04]  /*2cc0*/  DFMA R32, R32, R2, R32 ;  /* 0x000000022020722b */ /* 0x000fc80000000020 */
[----:B------:R-:W-:Y:S07]  /*2cd0*/  @P2 BRA `(.L_x_1324) ;  /* 0x0000000000202947 */ /* 0x000fee0003800000 */
        /* <DEDUP_REMOVED lines=8> */
.L_x_1324:
[----:B------:R-:W-:Y:S01]  /*2d60*/  VIADD R2, R39, 0xffffffff ;  /* 0xffffffff27027836 */ /* 0x000fe20000000000 */
[----:B------:R-:W-:Y:S01]  /*2d70*/  @!P0 LOP3.LUT R38, R27, 0x7ff00000, RZ, 0xc0, !PT ;  /* 0x7ff000001b268812 */ /* 0x000fe200078ec0ff */
[----:B------:R-:W-:Y:S01]  /*2d80*/  DMUL R30, R32, R28 ;  /* 0x0000001c201e7228 */ /* 0x000fe20000000000 */
[----:B------:R-:W-:Y:S02]  /*2d90*/  BSSY B0, `(.L_x_1325) ;  /* 0x000003e000007945 */ /* 0x000fe40003800000 */
[----:B------:R-:W-:Y:S02]  /*2da0*/  ISETP.GT.U32.AND P0, PT, R2, 0x7feffffe, PT ;  /* 0x7feffffe0200780c */ /* 0x000fe40003f04070 */
[----:B------:R-:W-:-:S03]  /*2db0*/  IADD3 R42, R38, -0x1, RZ ;  /* 0xffffffff262a7810 */ /* 0x000fc60007ffe0ff */
        /* <DEDUP_REMOVED lines=22> */
[----:B------:R-:W-:Y:S02]  /*2f20*/  MOV R24, RZ ;  /* 0x000000ff00187202 */ /* 0x000fe40000000f00 */
[----:B------:R-:W-:-:S04]  /*2f30*/  IADD3 R38, -R38, -0x43300000, RZ ;  /* 0xbcd0000026267810 */ /* 0x000fc80007ffe1ff */
[----:B------:R-:W-:Y:S02]  /*2f40*/  DFMA R24, R2, -R24, R30 ;  /* 0x800000180218722b */ /* 0x000fe4000000001e */
[----:B------:R-:W-:-:S08]  /*2f50*/  DMUL.RP R30, R30, R32 ;  /* 0x000000201e1e7228 */ /* 0x000fd00000008000 */
[----:B------:R-:W-:Y:S02]  /*2f60*/  FSETP.NEU.AND P0, PT, |R25|, R38, PT ;  /* 0x000000261900720b */ /* 0x000fe40003f0d200 */
[----:B------:R-:W-:Y:S02]  /*2f70*/  LOP3.LUT R26, R31, R26, RZ, 0x3c, !PT ;  /* 0x0000001a1f1a7212 */ /* 0x000fe400078e3cff */
[----:B------:R-:W-:Y:S02]  /*2f80*/  FSEL R30, R30, R2, !P0 ;  /* 0x000000021e1e7208 */ /* 0x000fe40004000000 */
[----:B------:R-:W-:-:S05]  /*2f90*/  FSEL R2, R26, R3, !P0 ;  /* 0x000000031a027208 */ /* 0x000fca0004000000 */
[----:B------:R-:W-:Y:S02]  /*2fa0*/  IMAD.MOV.U32 R3, RZ, RZ, R2 ;  /* 0x000000ffff037224 */ /* 0x000fe400078e0002 */
[----:B------:R-:W-:Y:S01]  /*2fb0*/  IMAD.MOV.U32 R2, RZ, RZ, R30 ;  /* 0x000000ffff027224 */ /* 0x000fe200078e001e */
[----:B------:R-:W-:Y:S06]  /*2fc0*/  BRA `(.L_x_1327) ;  /* 0x0000000000687947 */ /* 0x000fec0003800000 */
.L_x_1326:
[----:B------:R-:W-:Y:S01]  /*2fd0*/  MOV R26, UR6 ;  /* 0x00000006001a7c02 */ /* 0x000fe20008000f00 */
        /* <DEDUP_REMOVED lines=13> */
[----:B------:R-:W-:Y:S02]  /*30b0*/  @!P0 IMAD.MOV.U32 R3, RZ, RZ, R2 ;  /* 0x000000ffff038224 */ /* 0x000fe400078e0002 */
[----:B------:R-:W-:Y:S01]  /*30c0*/  @!P0 IMAD.MOV.U32 R2, RZ, RZ, RZ ;  /* 0x000000ffff028224 */ /* 0x000fe200078e00ff */
[----:B------:R-:W-:Y:S01]  /*30d0*/  @P0 MOV R2, RZ ;  /* 0x000000ff00020202 */ /* 0x000fe20000000f00 */
[----:B------:R-:W-:Y:S01]  /*30e0*/  @P0 IMAD.MOV.U32 R3, RZ, RZ, R24 ;  /* 0x000000ffff030224 */ /* 0x000fe200078e0018 */
[----:B------:R-:W-:Y:S06]  /*30f0*/  BRA `(.L_x_1327) ;  /* 0x00000000001c7947 */ /* 0x000fec0003800000 */
.L_x_1329:
[----:B------:R-:W-:-:S05]  /*3100*/  LOP3.LUT R2, R25, 0x80000, RZ, 0xfc, !PT ;  /* 0x0008000019027812 */ /* 0x000fca00078efcff */
[----:B------:R-:W-:Y:S01]  /*3110*/  IMAD.MOV.U32 R3, RZ, RZ, R2 ;  /* 0x000000ffff037224 */ /* 0x000fe200078e0002 */
[----:B------:R-:W-:Y:S01]  /*3120*/  MOV R2, R24 ;  /* 0x0000001800027202 */ /* 0x000fe20000000f00 */
[----:B------:R-:W-:Y:S06]  /*3130*/  BRA `(.L_x_1327) ;  /* 0x00000000000c7947 */ /* 0x000fec0003800000 */
.L_x_1328:
[----:B------:R-:W-:-:S05]  /*3140*/  LOP3.LUT R2, R27, 0x80000, RZ, 0xfc, !PT ;  /* 0x000800001b027812 */ /* 0x000fca00078efcff */
[----:B------:R-:W-:Y:S02]  /*3150*/  IMAD.MOV.U32 R3, RZ, RZ, R2 ;  /* 0x000000ffff037224 */ /* 0x000fe400078e0002 */
[----:B------:R-:W-:-:S07]  /*3160*/  IMAD.MOV.U32 R2, RZ, RZ, R26 ;  /* 0x000000ffff027224 */ /* 0x000fce00078e001a */
.L_x_1327:
[----:B------:R-:W-:Y:S05]  /*3170*/  BSYNC B0 ;  /* 0x0000000000007941 */ /* 0x000fea0003800000 */
.L_x_1325:
[----:B------:R-:W-:Y:S01]  /*3180*/  MOV R24, R0 ;  /* 0x0000000000187202 */ /* 0x000fe20000000f00 */
[----:B------:R-:W-:-:S04]  /*3190*/  IMAD.MOV.U32 R25, RZ, RZ, 0x0 ;  /* 0x00000000ff197424 */ /* 0x000fc800078e00ff */
[----:B------:R-:W-:Y:S05]  /*31a0*/  RET.REL.NODEC R24 `(_ZN2at6native29vectorized_elementwise_kernelILi2EZZZNS0_53_GLOBAL__N__52d73765_15_RenormKernel_cu_d28d36d6_299424renorm_scale_factor_implERNS_18TensorIteratorBaseEdENKUlvE_clEvENKUlvE_clEvEUldE_St5arrayIPcLm2EEEEviT0_T1_) ;  /* 0xffffffcc18947950 */ /* 0x000fea0003c3ffff */
.L_x_1330:
        /* <DEDUP_REMOVED lines=13> */
.L_x_1493:


//--------------------- .text._ZN2at6native29vectorized_elementwise_kernelILi4EZZZNS0_53_GLOBAL__N__52d73765_15_RenormKernel_cu_d28d36d6_299424renorm_scale_factor_implERNS_18TensorIteratorBaseEdENKUlvE_clEvENKUlvE_clEvEUldE_St5arrayIPcLm2EEEEviT0_T1_ --------------------------
	.section	.text._ZN2at6native29vectorized_elementwise_kernelILi4EZZZNS0_53_GLOBAL__N__52d73765_15_RenormKernel_cu_d28d36d6_299424renorm_scale_factor_implERNS_18TensorIteratorBaseEdENKUlvE_clEvENKUlvE_clEvEUldE_St5arrayIPcLm2EEEEviT0_T1_,"ax",@progbits
	.align	128
        .global         _ZN2at6native29vectorized_elementwise_kernelILi4EZZZNS0_53_GLOBAL__N__52d73765_15_RenormKernel_cu_d28d36d6_299424renorm_scale_factor_implERNS_18TensorIteratorBaseEdENKUlvE_clEvENKUlvE_clEvEUldE_St5arrayIPcLm2EEEEviT0_T1_
        .type           _ZN2at6native29vectorized_elementwise_kernelILi4EZZZNS0_53_GLOBAL__N__52d73765_15_RenormKernel_cu_d28d36d6_299424renorm_scale_factor_implERNS_18TensorIteratorBaseEdENKUlvE_clEvENKUlvE_clEvEUldE_St5arrayIPcLm2EEEEviT0_T1_,@function
        .size           _ZN2at6native29vectorized_elementwise_kernelILi4EZZZNS0_53_GLOBAL__N__52d73765_15_RenormKernel_cu_d28d36d6_299424renorm_scale_factor_implERNS_18TensorIteratorBaseEdENKUlvE_clEvENKUlvE_clEvEUldE_St5arrayIPcLm2EEEEviT0_T1_,(.L_x_1494 - _ZN2at6native29vectorized_elementwise_kernelILi4EZZZNS0_53_GLOBAL__N__52d73765_15_RenormKernel_cu_d28d36d6_299424renorm_scale_factor_implERNS_18TensorIteratorBaseEdENKUlvE_clEvENKUlvE_clEvEUldE_St5arrayIPcLm2EEEEviT0_T1_)
        .other          _ZN2at6native29vectorized_elementwise_kernelILi4EZZZNS0_53_GLOBAL__N__52d73765_15_RenormKernel_cu_d28d36d6_299424renorm_scale_factor_implERNS_18TensorIteratorBaseEdENKUlvE_clEvENKUlvE_clEvEUldE_St5arrayIPcLm2EEEEviT0_T1_,@"STO_CUDA_ENTRY STV_DEFAULT"
_ZN2at6native29vectorized_elementwise_kernelILi4EZZZNS0_53_GLOBAL__N__52d73765_15_RenormKernel_cu_d28d36d6_299424renorm_scale_factor_implERNS_18TensorIteratorBaseEdENKUlvE_clEvENKUlvE_clEvEUldE_St5arrayIPcLm2EEEEviT0_T1_:
.text._ZN2at6native29vectorized_elementwise_kernelILi4EZZZNS0_53_GLOBAL__N__52d73765_15_RenormKernel_cu_d28d36d6_299424renorm_scale_factor_implERNS_18TensorIteratorBaseEdENKUlvE_clEvENKUlvE_clEvEUldE_St5arrayIPcLm2EEEEviT0_T1_:
        /* <DEDUP_REMOVED lines=47> */
[----:B-----5:R-:W-:Y:S05]  /*02f0*/  CALL.REL.NOINC `($__internal_5_$__cuda_sm20_div_rn_f64_full) ;  /* 0x0000002800107944 */ /* 0x020fea0003c00000 */
.L_x_1335:
[----:B------:R-:W-:Y:S05]  /*0300*/  BSYNC B2 ;  /* 0x0000000000027941 */ /* 0x000fea0003800000 */
.L_x_1334:
[----:B------:R-:W-:Y:S02]  /*0310*/  IMAD.MOV.U32 R12, RZ, RZ, R2 ;  /* 0x000000ffff0c7224 */ /* 0x000fe400078e0002 */
[----:B------:R-:W-:-:S07]  /*0320*/  IMAD.MOV.U32 R13, RZ, RZ, R3 ;  /* 0x000000ffff0d7224 */ /* 0x000fce00078e0003 */
.L_x_1333:
[----:B------:R-:W-:Y:S05]  /*0330*/  BSYNC B1 ;  /* 0x0000000000017941 */ /* 0x000fea0003800000 */
.L_x_1332:
        /* <DEDUP_REMOVED lines=26> */
[----:B-----5:R-:W-:Y:S05]  /*04e0*/  CALL.REL.NOINC `($__internal_5_$__cuda_sm20_div_rn_f64_full) ;  /* 0x0000002400947944 */ /* 0x020fea0003c00000 */
.L_x_1339:
[----:B------:R-:W-:Y:S05]  /*04f0*/  BSYNC B2 ;  /* 0x0000000000027941 */ /* 0x000fea0003800000 */
.L_x_1338:
[----:B------:R-:W-:Y:S02]  /*0500*/  IMAD.MOV.U32 R14, RZ, RZ, R2 ;  /* 0x000000ffff0e7224 */ /* 0x000fe400078e0002 */
[----:B------:R-:W-:-:S07]  /*0510*/  IMAD.MOV.U32 R15, RZ, RZ, R3 ;  /* 0x000000ffff0f7224 */ /* 0x000fce00078e0003 */
.L_x_1337:
[----:B------:R-:W-:Y:S05]  /*0520*/  BSYNC B1 ;  /* 0x0000000000017941 */ /* 0x000fea0003800000 */
.L_x_1336:
        /* <DEDUP_REMOVED lines=30> */
[----:B------:R-:W-:Y:S05]  /*0710*/  CALL.REL.NOINC `($__internal_5_$__cuda_sm20_div_rn_f64_full) ;  /* 0x0000002400087944 */ /* 0x000fea0003c00000 */
.L_x_1343:
[----:B------:R-:W-:Y:S05]  /*0720*/  BSYNC B2 ;  /* 0x0000000000027941 */ /* 0x000fea0003800000 */
.L_x_1342:
[----:B------:R-:W-:Y:S01]  /*0730*/  IMAD.MOV.U32 R16, RZ, RZ, R2 ;  /* 0x000000ffff107224 */ /* 0x000fe200078e0002 */
[----:B------:R-:W-:-:S07]  /*0740*/  MOV R17, R3 ;  /* 0x0000000300117202 */ /* 0x000fce0000000f00 */
.L_x_1341:
[----:B------:R-:W-:Y:S05]  /*0750*/  BSYNC B1 ;  /* 0x0000000000017941 */ /* 0x000fea0003800000 */
.L_x_1340:
        /* <DEDUP_REMOVED lines=27> */
.L_x_1347:
[----:B------:R-:W-:Y:S05]  /*0910*/  BSYNC B2 ;  /* 0x0000000000027941 */ /* 0x000fea0003800000 */
.L_x_1346:
[----:B------:R-:W-:Y:S01]  /*0920*/  MOV R18, R2 ;  /* 0x0000000200127202 */ /* 0x000fe20000000f00 */
[----:B------:R-:W-:-:S07]  /*0930*/  IMAD.MOV.U32 R19, RZ, RZ, R3 ;  /* 0x000000ffff137224 */ /* 0x000fce00078e0003 */
.L_x_1345:
[----:B------:R-:W-:Y:S05]  /*0940*/  BSYNC B1 ;  /* 0x0000000000017941 */ /* 0x000fea0003800000 */
.L_x_1344:
        /* <DEDUP_REMOVED lines=30> */
[----:B------:R-:W-:Y:S05]  /*0b30*/  CALL.REL.NOINC `($__internal_5_$__cuda_sm20_div_rn_f64_full) ;  /* 0x0000002000007944 */ /* 0x000fea0003c00000 */
.L_x_1351:
[----:B------:R-:W-:Y:S05]  /*0b40*/  BSYNC B2 ;  /* 0x0000000000027941 */ /* 0x000fea0003800000 */
.L_x_1350:
[----:B------:R-:W-:Y:S02]  /*0b50*/  IMAD.MOV.U32 R20, RZ, RZ, R2 ;  /* 0x000000ffff147224 */ /* 0x000fe400078e0002 */
[----:B------:R-:W-:-:S07]  /*0b60*/  IMAD.MOV.U32 R21, RZ, RZ, R3 ;  /* 0x000000ffff157224 */ /* 0x000fce00078e0003 */
.L_x_1349:
[----:B------:R-:W-:Y:S05]  /*0b70*/  BSYNC B1 ;  /* 0x0000000000017941 */ /* 0x000fea0003800000 */
.L_x_1348:
        /* <DEDUP_REMOVED lines=26> */
[----:B------:R-:W-:Y:S05]  /*0d20*/  CALL.REL.NOINC `($__internal_5_$__cuda_sm20_div_rn_f64_full) ;  /* 0x0000001c00847944 */ /* 0x000fea0003c00000 */
.L_x_1355:
[----:B------:R-:W-:Y:S05]  /*0d30*/  BSYNC B2 ;  /* 0x0000000000027941 */ /* 0x000fea0003800000 */
.L_x_1354:
[----:B------:R-:W-:Y:S02]  /*0d40*/  IMAD.MOV.U32 R22, RZ, RZ, R2 ;  /* 0x000000ffff167224 */ /* 0x000fe400078e0002 */
[----:B------:R-:W-:-:S07]  /*0d50*/  IMAD.MOV.U32 R23, RZ, RZ, R3 ;  /* 0x000000ffff177224 */ /* 0x000fce00078e0003 */
.L_x_1353:
[----:B------:R-:W-:Y:S05]  /*0d60*/  BSYNC B1 ;  /* 0x0000000000017941 */ /* 0x000fea0003800000 */
.L_x_1352:
        /* <DEDUP_REMOVED lines=31> */
.L_x_1359:
[----:B------:R-:W-:Y:S05]  /*0f60*/  BSYNC B2 ;  /* 0x0000000000027941 */ /* 0x000fea0003800000 */
.L_x_1358:
[----:B------:R-:W-:Y:S01]  /*0f70*/  IMAD.MOV.U32 R4, RZ, RZ, R2 ;  /* 0x000000ffff047224 */ /* 0x000fe200078e0002 */
[----:B------:R-:W-:-:S07]  /*0f80*/  MOV R5, R3 ;  /* 0x0000000300057202 */ /* 0x000fce0000000f00 */
.L_x_1357:
[----:B------:R-:W-:Y:S05]  /*0f90*/  BSYNC B1 ;  /* 0x0000000000017941 */ /* 0x000fea0003800000 */
.L_x_1356:
        /* <DEDUP_REMOVED lines=27> */
.L_x_1363:
[----:B------:R-:W-:Y:S05]  /*1150*/  BSYNC B2 ;  /* 0x0000000000027941 */ /* 0x000fea0003800000 */
.L_x_1362:
[----:B------:R-:W-:Y:S01]  /*1160*/  MOV R6, R2 ;  /* 0x0000000200067202 */ /* 0x000fe20000000f00 */
[----:B------:R-:W-:-:S07]  /*1170*/  IMAD.MOV.U32 R7, RZ, RZ, R3 ;  /* 0x000000ffff077224 */ /* 0x000fce00078e0003 */
.L_x_1361:
[----:B------:R-:W-:Y:S05]  /*1180*/  BSYNC B1 ;  /* 0x0000000000017941 */ /* 0x000fea0003800000 */
.L_x_1360:
        /* <DEDUP_REMOVED lines=8> */
.L_x_1331:
        /* <DEDUP_REMOVED lines=87> */
.L_x_1367:
[----:B------:R-:W-:Y:S05]  /*1780*/  BSYNC B2 ;  /* 0x0000000000027941 */ /* 0x000fea0003800000 */
.L_x_1366:
[----:B------:R-:W-:Y:S01]  /*1790*/  IMAD.MOV.U32 R36, RZ, RZ, R2 ;  /* 0x000000ffff247224 */ /* 0x000fe200078e0002 */
[----:B------:R-:W-:-:S07]  /*17a0*/  MOV R37, R3 ;  /* 0x0000000300257202 */ /* 0x000fce0000000f00 */
.L_x_1365:
[----:B------:R-:W-:Y:S05]  /*17b0*/  BSYNC B1 ;  /* 0x0000000000017941 */ /* 0x000fea0003800000 */
.L_x_1364:
        /* <DEDUP_REMOVED lines=32> */
.L_x_1371:
[----:B------:R-:W-:Y:S05]  /*19c0*/  BSYNC B2 ;  /* 0x0000000000027941 */ /* 0x000fea0003800000 */
.L_x_1370:
[----:B------:R-:W-:Y:S01]  /*19d0*/  IMAD.MOV.U32 R34, RZ, RZ, R2 ;  /* 0x000000ffff227224 */ /* 0x000fe200078e0002 */
[----:B------:R-:W-:-:S07]  /*19e0*/  MOV R35, R3 ;  /* 0x0000000300237202 */ /* 0x000fce0000000f00 */
.L_x_1369:
[----:B------:R-:W-:Y:S05]  /*19f0*/  BSYNC B1 ;  /* 0x0000000000017941 */ /* 0x000fea0003800000 */
.L_x_1368:
        /* <DEDUP_REMOVED lines=32> */
.L_x_1375:
[----:B------:R-:W-:Y:S05]  /*1c00*/  BSYNC B2 ;  /* 0x0000000000027941 */ /* 0x000fea0003800000 */
.L_x_1374:
[----:B------:R-:W-:Y:S01]  /*1c10*/  IMAD.MOV.U32 R22, RZ, RZ, R2 ;  /* 0x000000ffff167224 */ /* 0x000fe200078e0002 */
[----:B------:R-:W-:-:S07]  /*1c20*/  MOV R23, R3 ;  /* 0x0000000300177202 */ /* 0x000fce0000000f00 */
.L_x_1373:
[----:B------:R-:W-:Y:S05]  /*1c30*/  BSYNC B1 ;  /* 0x0000000000017941 */ /* 0x000fea0003800000 */
.L_x_1372:
        /* <DEDUP_REMOVED lines=32> */
.L_x_1379:
[----:B------:R-:W-:Y:S05]  /*1e40*/  BSYNC B2 ;  /* 0x0000000000027941 */ /* 0x000fea0003800000 */
.L_x_1378:
[----:B------:R-:W-:Y:S01]  /*1e50*/  IMAD.MOV.U32 R20, RZ, RZ, R2 ;  /* 0x000000ffff147224 */ /* 0x000fe200078e0002 */
[----:B------:R-:W-:-:S07]  /*1e60*/  MOV R21, R3 ;  /* 0x0000000300157202 */ /* 0x000fce0000000f00 */
.L_x_1377:
[----:B------:R-:W-:Y:S05]  /*1e70*/  BSYNC B1 ;  /* 0x0000000000017941 */ /* 0x000fea0003800000 */
.L_x_1376:
        /* <DEDUP_REMOVED lines=31> */
[----:B-1----:R-:W-:Y:S05]  /*2070*/  CALL.REL.NOINC `($__internal_5_$__cuda_sm20_div_rn_f64_full) ;  /* 0x0000000800b07944 */ /* 0x002fea0003c00000 */
.L_x_1383:
[----:B------:R-:W-:Y:S05]  /*2080*/  BSYNC B2 ;  /* 0x0000000000027941 */ /* 0x000fea0003800000 */
.L_x_1382:
[----:B------:R-:W-:Y:S01]  /*2090*/  IMAD.MOV.U32 R8, RZ, RZ, R2 ;  /* 0x000000ffff087224 */ /* 0x000fe200078e0002 */
[----:B------:R-:W-:-:S07]  /*20a0*/  MOV R9, R3 ;  /* 0x0000000300097202 */ /* 0x000fce0000000f00 */
.L_x_1381:
[----:B------:R-:W-:Y:S05]  /*20b0*/  BSYNC B1 ;  /* 0x0000000000017941 */ /* 0x000fea0003800000 */
.L_x_1380:
        /* <DEDUP_REMOVED lines=31> */
[----:B-1----:R-:W-:Y:S05]  /*22b0*/  CALL.REL.NOINC `($__internal_5_$__cuda_sm20_div_rn_f64_full) ;  /* 0x0000000800207944 */ /* 0x002fea0003c00000 */
.L_x_1387:
[----:B------:R-:W-:Y:S05]  /*22c0*/  BSYNC B2 ;  /* 0x0000000000027941 */ /* 0x000fea0003800000 */
.L_x_1386:
[----:B------:R-:W-:Y:S02]  /*22d0*/  IMAD.MOV.U32 R6, RZ, RZ, R2 ;  /* 0x000000ffff067224 */ /* 0x000fe400078e0002 */
[----:B------:R-:W-:-:S07]  /*22e0*/  IMAD.MOV.U32 R7, RZ, RZ, R3 ;  /* 0x000000ffff077224 */ /* 0x000fce00078e0003 */
.L_x_1385:
[----:B------:R-:W-:Y:S05]  /*22f0*/  BSYNC B1 ;  /* 0x0000000000017941 */ /* 0x000fea0003800000 */
.L_x_1384:
        /* <DEDUP_REMOVED lines=32> */
.L_x_1391:
[----:B------:R-:W-:Y:S05]  /*2500*/  BSYNC B2 ;  /* 0x0000000000027941 */ /* 0x000fea0003800000 */
.L_x_1390:
[----:B------:R-:W-:Y:S01]  /*2510*/  MOV R4, R2 ;  /* 0x0000000200047202 */ /* 0x000fe20000000f00 */
[----:B------:R-:W-:-:S07]  /*2520*/  IMAD.MOV.U32 R5, RZ, RZ, R3 ;  /* 0x000000ffff057224 */ /* 0x000fce00078e0003 */
.L_x_1389:
[----:B------:R-:W-:Y:S05]  /*2530*/  BSYNC B1 ;  /* 0x0000000000017941 */ /* 0x000fea0003800000 */
.L_x_1388:
        /* <DEDUP_REMOVED lines=31> */
[----:B-1----:R-:W-:Y:S05]  /*2730*/  CALL.REL.NOINC `($__internal_5_$__cuda_sm20_div_rn_f64_full) ;  /* 0x0000000400007944 */ /* 0x002fea0003c00000 */
.L_x_1395:
[----:B------:R-:W-:Y:S05]  /*2740*/  BSYNC B2 ;  /* 0x0000000000027941 */ /* 0x000fea0003800000 */
.L_x_1394:
[----:B------:R-:W-:Y:S01]  /*2750*/  IMAD.MOV.U32 R10, RZ, RZ, R2 ;  /* 0x000000ffff0a7224 */ /* 0x000fe200078e0002 */
[----:B------:R-:W-:-:S07]  /*2760*/  MOV R11, R3 ;  /* 0x00000003000b7202 */ /* 0x000fce0000000f00 */
.L_x_1393:
[----:B------:R-:W-:Y:S05]  /*2770*/  BSYNC B1 ;  /* 0x0000000000017941 */ /* 0x000fea0003800000 */
.L_x_1392:
        /* <DEDUP_REMOVED lines=22> */
.L_x_1398:
[----:B------:R-:W-:-:S13]  /*28e0*/  ISETP.GE.AND P0, PT, R18, R19, PT ;  /* 0x000000131200720c */ /* 0x000fda0003f06270 */
[----:B------:R-:W-:Y:S05]  /*28f0*/  @P0 BRA `(.L_x_1400) ;  /* 0x0000000000300947 */ /* 0x000fea0003800000 */
[----:B0-2---:R-:W0:Y:S01]  /*2900*/  LDC.64 R2, c[0x0][0x228] ;  /* 0x00008a00ff027b82 */ /* 0x005e220000000a00 */
[----:B------:R-:W-:Y:S02]  /*2910*/  IMAD.IADD R13, R40, 0x1, R18 ;  /* 0x00000001280d7824 */ /* 0x000fe400078e0212 */
[----:B------:R-:W-:Y:S02]  /*2920*/  VIADD R18, R18, 0x80 ;  /* 0x0000008012127836 */ /* 0x000fe40000000000 */
[----:B0-----:R-:W-:-:S05]  /*2930*/  IMAD.WIDE.U32 R2, R13, 0x8, R2 ;  /* 0x000000080d027825 */ /* 0x001fca00078e0002 */
[----:B------:R2:W-:Y:S02]  /*2940*/  STG.E.64 desc[UR4][R2.64], R20 ;  /* 0x0000001402007986 */ /* 0x0005e4000c101b04 */
.L_x_1399:
[----:B------:R-:W-:-:S13]  /*2950*/  ISETP.GE.AND P0, PT, R18, R19, PT ;  /* 0x000000131200720c */ /* 0x000fda0003f06270 */
[----:B------:R-:W-:Y:S05]  /*2960*/  @P0 BRA `(.L_x_1401) ;  /* 0x0000000000340947 */ /* 0x000fea0003800000 */
[----:B0-2---:R-:W0:Y:S01]  /*2970*/  LDC.64 R2, c[0x0][0x228] ;  /* 0x00008a00ff027b82 */ /* 0x005e220000000a00 */
[----:B------:R-:W-:Y:S01]  /*2980*/  IADD3 R13, R40, R18, RZ ;  /* 0x00000012280d7210 */ /* 0x000fe20007ffe0ff */
[----:B------:R-:W-:-:S04]  /*2990*/  VIADD R18, R18, 0x80 ;  /* 0x0000008012127836 */ /* 0x000fc80000000000 */
[----:B0-----:R-:W-:-:S05]  /*29a0*/  IMAD.WIDE.U32 R2, R13, 0x8, R2 ;  /* 0x000000080d027825 */ /* 0x001fca00078e0002 */
[----:B------:R3:W-:Y:S02]  /*29b0*/  STG.E.64 desc[UR4][R2.64], R8 ;  /* 0x0000000802007986 */ /* 0x0007e4000c101b04 */
.L_x_1400:
        /* <DEDUP_REMOVED lines=8> */
.L_x_1401:
[----:B------:R-:W-:Y:S05]  /*2a40*/  BSYNC B1 ;  /* 0x0000000000017941 */ /* 0x000fea0003800000 */
.L_x_1397:
[----:B------:R-:W-:-:S13]  /*2a50*/  ISETP.GE.AND P0, PT, R18, R19, PT ;  /* 0x000000131200720c */ /* 0x000fda0003f06270 */
[----:B0-23--:R-:W0:Y:S01]  /*2a60*/  @!P0 LDC.64 R2, c[0x0][0x228] ;  /* 0x00008a00ff028b82 */ /* 0x00de220000000a00 */
[----:B------:R-:W-:Y:S02]  /*2a70*/  @!P0 IMAD.IADD R7, R40, 0x1, R18 ;  /* 0x0000000128078824 */ /* 0x000fe400078e0212 */
[----:B------:R-:W-:Y:S02]  /*2a80*/  @!P0 VIADD R18, R18, 0x80 ;  /* 0x0000008012128836 */ /* 0x000fe40000000000 */
[----:B0-----:R-:W-:-:S05]  /*2a90*/  @!P0 IMAD.WIDE.U32 R2, R7, 0x8, R2 ;  /* 0x0000000807028825 */ /* 0x001fca00078e0002 */
[----:B------:R4:W-:Y:S02]  /*2aa0*/  @!P0 STG.E.64 desc[UR4][R2.64], R4 ;  /* 0x0000000402008986 */ /* 0x0009e4000c101b04 */
.L_x_1402:
[----:B------:R-:W-:Y:S05]  /*2ab0*/  BSYNC B0 ;  /* 0x0000000000007941 */ /* 0x000fea0003800000 */
.L_x_1396:
        /* <DEDUP_REMOVED lines=8> */
        .weak           $__internal_5_$__cuda_sm20_div_rn_f64_full
        .type           $__internal_5_$__cuda_sm20_div_rn_f64_full,@function
        .size           $__internal_5_$__cuda_sm20_div_rn_f64_full,(.L_x_1494 - $__internal_5_$__cuda_sm20_div_rn_f64_full)
$__internal_5_$__cuda_sm20_div_rn_f64_full:
        /* <DEDUP_REMOVED lines=34> */
.L_x_1403:
        /* <DEDUP_REMOVED lines=39> */
.L_x_1405:
        /* <DEDUP_REMOVED lines=19> */
.L_x_1408:
[----:B------:R-:W-:-:S05]  /*3100*/  LOP3.LUT R2, R25, 0x80000, RZ, 0xfc, !PT ;  /* 0x0008000019027812 */ /* 0x000fca00078efcff */
[----:B------:R-:W-:Y:S01]  /*3110*/  IMAD.MOV.U32 R3, RZ, RZ, R2 ;  /* 0x000000ffff037224 */ /* 0x000fe200078e0002 */
[----:B------:R-:W-:Y:S01]  /*3120*/  MOV R2, R24 ;  /* 0x0000001800027202 */ /* 0x000fe20000000f00 */
[----:B------:R-:W-:Y:S06]  /*3130*/  BRA `(.L_x_1406) ;  /* 0x00000000000c7947 */ /* 0x000fec0003800000 */
.L_x_1407:
[----:B------:R-:W-:-:S05]  /*3140*/  LOP3.LUT R2, R27, 0x80000, RZ, 0xfc, !PT ;  /* 0x000800001b027812 */ /* 0x000fca00078efcff */
[----:B------:R-:W-:Y:S02]  /*3150*/  IMAD.MOV.U32 R3, RZ, RZ, R2 ;  /* 0x000000ffff037224 */ /* 0x000fe400078e0002 */
[----:B------:R-:W-:-:S07]  /*3160*/  IMAD.MOV.U32 R2, RZ, RZ, R26 ;  /* 0x000000ffff027224 */ /* 0x000fce00078e001a */
.L_x_1406:
[----:B------:R-:W-:Y:S05]  /*3170*/  BSYNC B0 ;  /* 0x0000000000007941 */ /* 0x000fea0003800000 */
.L_x_1404:
[----:B------:R-:W-:Y:S01]  /*3180*/  MOV R24, R0 ;  /* 0x0000000000187202 */ /* 0x000fe20000000f00 */
[----:B------:R-:W-:-:S04]  /*3190*/  IMAD.MOV.U32 R25, RZ, RZ, 0x0 ;  /* 0x00000000ff197424 */ /* 0x000fc800078e00ff */
[----:B------:R-:W-:Y:S05]  /*31a0*/  RET.REL.NODEC R24 `(_ZN2at6native29vectorized_elementwise_kernelILi4EZZZNS0_53_GLOBAL__N__52d73765_15_RenormKernel_cu_d28d36d6_299424renorm_scale_factor_implERNS_18TensorIteratorBaseEdENKUlvE_clEvENKUlvE_clEvEUldE_St5arrayIPcLm2EEEEviT0_T1_) ;  /* 0xffffffcc18947950 */ /* 0x000fea0003c3ffff */
.L_x_1409:
        /* <DEDUP_REMOVED lines=13> */
.L_x_1494:


//--------------------- .text._ZN2at6native29vectorized_elementwise_kernelILi8EZZZNS0_53_GLOBAL__N__52d73765_15_RenormKernel_cu_d28d36d6_299424renorm_scale_factor_implERNS_18TensorIteratorBaseEdENKUlvE_clEvENKUlvE_clEvEUldE_St5arrayIPcLm2EEEEviT0_T1_ --------------------------
	.section	.text._ZN2at6native29vectorized_elementwise_kernelILi8EZZZNS0_53_GLOBAL__N__52d73765_15_RenormKernel_cu_d28d36d6_299424renorm_scale_factor_implERNS_18TensorIteratorBaseEdENKUlvE_clEvENKUlvE_clEvEUldE_St5arrayIPcLm2EEEEviT0_T1_,"ax",@progbits
	.align	128
        .global         _ZN2at6native29vectorized_elementwise_kernelILi8EZZZNS0_53_GLOBAL__N__52d73765_15_RenormKernel_cu_d28d36d6_299424renorm_scale_factor_implERNS_18TensorIteratorBaseEdENKUlvE_clEvENKUlvE_clEvEUldE_St5arrayIPcLm2EEEEviT0_T1_
        .type           _ZN2at6native29vectorized_elementwise_kernelILi8EZZZNS0_53_GLOBAL__N__52d73765_15_RenormKernel_cu_d28d36d6_299424renorm_scale_factor_implERNS_18TensorIteratorBaseEdENKUlvE_clEvENKUlvE_clEvEUldE_St5arrayIPcLm2EEEEviT0_T1_,@function
        .size           _ZN2at6native29vectorized_elementwise_kernelILi8EZZZNS0_53_GLOBAL__N__52d73765_15_RenormKernel_cu_d28d36d6_299424renorm_scale_factor_implERNS_18TensorIteratorBaseEdENKUlvE_clEvENKUlvE_clEvEUldE_St5arrayIPcLm2EEEEviT0_T1_,(.L_x_1495 - _ZN2at6native29vectorized_elementwise_kernelILi8EZZZNS0_53_GLOBAL__N__52d73765_15_RenormKernel_cu_d28d36d6_299424renorm_scale_factor_implERNS_18TensorIteratorBaseEdENKUlvE_clEvENKUlvE_clEvEUldE_St5arrayIPcLm2EEEEviT0_T1_)
        .other          _ZN2at6native29vectorized_elementwise_kernelILi8EZZZNS0_53_GLOBAL__N__52d73765_15_RenormKernel_cu_d28d36d6_299424renorm_scale_factor_implERNS_18TensorIteratorBaseEdENKUlvE_clEvENKUlvE_clEvEUldE_St5arrayIPcLm2EEEEviT0_T1_,@"STO_CUDA_ENTRY STV_DEFAULT"
_ZN2at6native29vectorized_elementwise_kernelILi8EZZZNS0_53_GLOBAL__N__52d73765_15_RenormKernel_cu_d28d36d6_299424renorm_scale_factor_implERNS_18TensorIteratorBaseEdENKUlvE_clEvENKUlvE_clEvEUldE_St5arrayIPcLm2EEEEviT0_T1_:
.text._ZN2at6native29vectorized_elementwise_kernelILi8EZZZNS0_53_GLOBAL__N__52d73765_15_RenormKernel_cu_d28d36d6_299424renorm_scale_factor_implERNS_18TensorIteratorBaseEdENKUlvE_clEvENKUlvE_clEvEUldE_St5arrayIPcLm2EEEEviT0_T1_:
        /* <DEDUP_REMOVED lines=47> */
[----:B-----5:R-:W-:Y:S05]  /*02f0*/  CALL.REL.NOINC `($__internal_6_$__cuda_sm20_div_rn_f64_full) ;  /* 0x0000002800107944 */ /* 0x020fea0003c00000 */
.L_x_1414:
[----:B------:R-:W-:Y:S05]  /*0300*/  BSYNC B2 ;  /* 0x0000000000027941 */ /* 0x000fea0003800000 */
.L_x_1413:
[----:B------:R-:W-:Y:S02]  /*0310*/  IMAD.MOV.U32 R12, RZ, RZ, R2 ;  /* 0x000000ffff0c7224 */ /* 0x000fe400078e0002 */
[----:B------:R-:W-:-:S07]  /*0320*/  IMAD.MOV.U32 R13, RZ, RZ, R3 ;  /* 0x000000ffff0d7224 */ /* 0x000fce00078e0003 */
.L_x_1412:
[----:B------:R-:W-:Y:S05]  /*0330*/  BSYNC B1 ;  /* 0x0000000000017941 */ /* 0x000fea0003800000 */
.L_x_1411:
        /* <DEDUP_REMOVED lines=26> */
[----:B-----5:R-:W-:Y:S05]  /*04e0*/  CALL.REL.NOINC `($__internal_6_$__cuda_sm20_div_rn_f64_full) ;  /* 0x0000002400947944 */ /* 0x020fea0003c00000 */
.L_x_1418:
[----:B------:R-:W-:Y:S05]  /*04f0*/  BSYNC B2 ;  /* 0x0000000000027941 */ /* 0x000fea0003800000 */
.L_x_1417:
[----:B------:R-:W-:Y:S02]  /*0500*/  IMAD.MOV.U32 R14, RZ, RZ, R2 ;  /* 0x000000ffff0e7224 */ /* 0x000fe400078e0002 */
[----:B------:R-:W-:-:S07]  /*0510*/  IMAD.MOV.U32 R15, RZ, RZ, R3 ;  /* 0x000000ffff0f7224 */ /* 0x000fce00078e0003 */
.L_x_1416:
[----:B------:R-:W-:Y:S05]  /*0520*/  BSYNC B1 ;  /* 0x0000000000017941 */ /* 0x000fea0003800000 */
.L_x_1415:
        /* <DEDUP_REMOVED lines=30> */
[----:B------:R-:W-:Y:S05]  /*0710*/  CALL.REL.NOINC `($__internal_6_$__cuda_sm20_div_rn_f64_full) ;  /* 0x0000002400087944 */ /* 0x000fea0003c00000 */
.L_x_1422:
[----:B------:R-:W-:Y:S05]  /*0720*/  BSYNC B2 ;  /* 0x0000000000027941 */ /* 0x000fea0003800000 */
.L_x_1421:
[----:B------:R-:W-:Y:S01]  /*0730*/  IMAD.MOV.U32 R16, RZ, RZ, R2 ;  /* 0x000000ffff107224 */ /* 0x000fe200078e0002 */
[----:B------:R-:W-:-:S07]  /*0740*/  MOV R17, R3 ;  /* 0x0000000300117202 */ /* 0x000fce0000000f00 */
.L_x_1420:
[----:B------:R-:W-:Y:S05]  /*0750*/  BSYNC B1 ;  /* 0x0000000000017941 */ /* 0x000fea0003800000 */
.L_x_1419:
        /* <DEDUP_REMOVED lines=27> */
.L_x_1426:
[----:B------:R-:W-:Y:S05]  /*0910*/  BSYNC B2 ;  /* 0x0000000000027941 */ /* 0x000fea0003800000 */
.L_x_1425:
[----:B------:R-:W-:Y:S01]  /*0920*/  MOV R18, R2 ;  /* 0x0000000200127202 */ /* 0x000fe20000000f00 */
[----:B------:R-:W-:-:S07]  /*0930*/  IMAD.MOV.U32 R19, RZ, RZ, R3 ;  /* 0x000000ffff137224 */ /* 0x000fce00078e0003 */
.L_x_1424:
[----:B------:R-:W-:Y:S05]  /*0940*/  BSYNC B1 ;  /* 0x0000000000017941 */ /* 0x000fea0003800000 */
.L_x_1423:
        /* <DEDUP_REMOVED lines=30> */
[----:B------:R-:W-:Y:S05]  /*0b30*/  CALL.REL.NOINC `($__internal_6_$__cuda_sm20_div_rn_f64_full) ;  /* 0x0000002000007944 */ /* 0x000fea0003c00000 */
.L_x_1430:
[----:B------:R-:W-:Y:S05]  /*0b40*/  BSYNC B2 ;  /* 0x0000000000027941 */ /* 0x000fea0003800000 */
.L_x_1429:
[----:B------:R-:W-:Y:S02]  /*0b50*/  IMAD.MOV.U32 R20, RZ, RZ, R2 ;  /* 0x000000ffff147224 */ /* 0x000fe400078e0002 */
[----:B------:R-:W-:-:S07]  /*0b60*/  IMAD.MOV.U32 R21, RZ, RZ, R3 ;  /* 0x000000ffff157224 */ /* 0x000fce00078e0003 */
.L_x_1428:
[----:B------:R-:W-:Y:S05]  /*0b70*/  BSYNC B1 ;  /* 0x0000000000017941 */ /* 0x000fea0003800000 */
.L_x_1427:
        /* <DEDUP_REMOVED lines=26> */
[----:B------:R-:W-:Y:S05]  /*0d20*/  CALL.REL.NOINC `($__internal_6_$__cuda_sm20_div_rn_f64_full) ;  /* 0x0000001c00847944 */ /* 0x000fea0003c00000 */
.L_x_1434:
[----:B------:R-:W-:Y:S05]  /*0d30*/  BSYNC B2 ;  /* 0x0000000000027941 */ /* 0x000fea0003800000 */
.L_x_1433:
[----:B------:R-:W-:Y:S02]  /*0d40*/  IMAD.MOV.U32 R22, RZ, RZ, R2 ;  /* 0x000000ffff167224 */ /* 0x000fe400078e0002 */
[----:B------:R-:W-:-:S07]  /*0d50*/  IMAD.MOV.U32 R23, RZ, RZ, R3 ;  /* 0x000000ffff177224 */ /* 0x000fce00078e0003 */
.L_x_1432:
[----:B------:R-:W-:Y:S05]  /*0d60*/  BSYNC B1 ;  /* 0x0000000000017941 */ /* 0x000fea0003800000 */
.L_x_1431:
        /* <DEDUP_REMOVED lines=31> */
.L_x_1438:
[----:B------:R-:W-:Y:S05]  /*0f60*/  BSYNC B2 ;  /* 0x0000000000027941 */ /* 0x000fea0003800000 */
.L_x_1437:
[----:B------:R-:W-:Y:S01]  /*0f70*/  IMAD.MOV.U32 R4, RZ, RZ, R2 ;  /* 0x000000ffff047224 */ /* 0x000fe200078e0002 */
[----:B------:R-:W-:-:S07]  /*0f80*/  MOV R5, R3 ;  /* 0x0000000300057202 */ /* 0x000fce0000000f00 */
.L_x_1436:
[----:B------:R-:W-:Y:S05]  /*0f90*/  BSYNC B1 ;  /* 0x0000000000017941 */ /* 0x000fea0003800000 */
.L_x_1435:
        /* <DEDUP_REMOVED lines=27> */
.L_x_1442:
[----:B------:R-:W-:Y:S05]  /*1150*/  BSYNC B2 ;  /* 0x0000000000027941 */ /* 0x000fea0003800000 */
.L_x_1441:
[----:B------:R-:W-:Y:S01]  /*1160*/  MOV R6, R2 ;  /* 0x0000000200067202 */ /* 0x000fe20000000f00 */
[----:B------:R-:W-:-:S07]  /*1170*/  IMAD.MOV.U32 R7, RZ, RZ, R3 ;  /* 0x000000ffff077224 */ /* 0x000fce00078e0003 */
.L_x_1440:
[----:B------:R-:W-:Y:S05]  /*1180*/  BSYNC B1 ;  /* 0x0000000000017941 */ /* 0x000fea0003800000 */
.L_x_1439:
        /* <DEDUP_REMOVED lines=8> */
.L_x_1410:
        /* <DEDUP_REMOVED lines=87> */
.L_x_1446:
[----:B------:R-:W-:Y:S05]  /*1780*/  BSYNC B2 ;  /* 0x0000000000027941 */ /* 0x000fea0003800000 */
.L_x_1445:
[----:B------:R-:W-:Y:S01]  /*1790*/  IMAD.MOV.U32 R36, RZ, RZ, R2 ;  /* 0x000000ffff247224 */ /* 0x000fe200078e0002 */
[----:B------:R-:W-:-:S07]  /*17a0*/  MOV R37, R3 ;  /* 0x0000000300257202 */ /* 0x000fce0000000f00 */
.L_x_1444:
[----:B------:R-:W-:Y:S05]  /*17b0*/  BSYNC B1 ;  /* 0x0000000000017941 */ /* 0x000fea0003800000 */
.L_x_1443:
        /* <DEDUP_REMOVED lines=32> */
.L_x_1450:
[----:B------:R-:W-:Y:S05]  /*19c0*/  BSYNC B2 ;  /* 0x0000000000027941 */ /* 0x000fea0003800000 */
.L_x_1449:
[----:B------:R-:W-:Y:S01]  /*19d0*/  IMAD.MOV.U32 R34, RZ, RZ, R2 ;  /* 0x000000ffff227224 */ /* 0x000fe200078e0002 */
[----:B------:R-:W-:-:S07]  /*19e0*/  MOV R35, R3 ;  /* 0x0000000300237202 */ /* 0x000fce0000000f00 */
.L_x_1448:
[----:B------:R-:W-:Y:S05]  /*19f0*/  BSYNC B1 ;  /* 0x0000000000017941 */ /* 0x000fea0003800000 */
.L_x_1447:
        /* <DEDUP_REMOVED lines=32> */
.L_x_1454:
[----:B------:R-:W-:Y:S05]  /*1c00*/  BSYNC B2 ;  /* 0x0000000000027941 */ /* 0x000fea0003800000 */
.L_x_1453:
[----:B------:R-:W-:Y:S01]  /*1c10*/  IMAD.MOV.U32 R22, RZ, RZ, R2 ;  /* 0x000000ffff167224 */ /* 0x000fe200078e0002 */
[----:B------:R-:W-:-:S07]  /*1c20*/  MOV R23, R3 ;  /* 0x0000000300177202 */ /* 0x000fce0000000f00 */
.L_x_1452:
[----:B------:R-:W-:Y:S05]  /*1c30*/  BSYNC B1 ;  /* 0x0000000000017941 */ /* 0x000fea0003800000 */
.L_x_1451:
        /* <DEDUP_REMOVED lines=32> */
.L_x_1458:
[----:B------:R-:W-:Y:S05]  /*1e40*/  BSYNC B2 ;  /* 0x0000000000027941 */ /* 0x000fea0003800000 */
.L_x_1457:
[----:B------:R-:W-:Y:S01]  /*1e50*/  IMAD.MOV.U32 R20, RZ, RZ, R2 ;  /* 0x000000ffff147224 */ /* 0x000fe200078e0002 */
[----:B------:R-:W-:-:S07]  /*1e60*/  MOV R21, R3 ;  /* 0x0000000300157202 */ /* 0x000fce0000000f00 */
.L_x_1456:
[----:B------:R-:W-:Y:S05]  /*1e70*/  BSYNC B1 ;  /* 0x0000000000017941 */ /* 0x000fea0003800000 */
.L_x_1455:
        /* <DEDUP_REMOVED lines=31> */
[----:B-1----:R-:W-:Y:S05]  /*2070*/  CALL.REL.NOINC `($__internal_6_$__cuda_sm20_div_rn_f64_full) ;  /* 0x0000000800b07944 */ /* 0x002fea0003c00000 */
.L_x_1462:
[----:B------:R-:W-:Y:S05]  /*2080*/  BSYNC B2 ;  /* 0x0000000000027941 */ /* 0x000fea0003800000 */
.L_x_1461:
[----:B------:R-:W-:Y:S01]  /*2090*/  IMAD.MOV.U32 R8, RZ, RZ, R2 ;  /* 0x000000ffff087224 */ /* 0x000fe200078e0002 */
[----:B------:R-:W-:-:S07]  /*20a0*/  MOV R9, R3 ;  /* 0x0000000300097202 */ /* 0x000fce0000000f00 */
.L_x_1460:
[----:B------:R-:W-:Y:S05]  /*20b0*/  BSYNC B1 ;  /* 0x0000000000017941 */ /* 0x000fea0003800000 */
.L_x_1459:
        /* <DEDUP_REMOVED lines=31> */
[----:B-1----:R-:W-:Y:S05]  /*22b0*/  CALL.REL.NOINC `($__internal_6_$__cuda_sm20_div_rn_f64_full) ;  /* 0x0000000800207944 */ /* 0x002fea0003c00000 */
.L_x_1466:
[----:B------:R-:W-:Y:S05]  /*22c0*/  BSYNC B2 ;  /* 0x0000000000027941 */ /* 0x000fea0003800000 */
.L_x_1465:
[----:B------:R-:W-:Y:S02]  /*22d0*/  IMAD.MOV.U32 R6, RZ, RZ, R2 ;  /* 0x000000ffff067224 */ /* 0x000fe400078e0002 */
[----:B------:R-:W-:-:S07]  /*22e0*/  IMAD.MOV.U32 R7, RZ, RZ, R3 ;  /* 0x000000ffff077224 */ /* 0x000fce00078e0003 */
.L_x_1464:
[----:B------:R-:W-:Y:S05]  /*22f0*/  BSYNC B1 ;  /* 0x0000000000017941 */ /* 0x000fea0003800000 */
.L_x_1463:
        /* <DEDUP_REMOVED lines=32> */
.L_x_1470:
[----:B------:R-:W-:Y:S05]  /*2500*/  BSYNC B2 ;  /* 0x0000000000027941 */ /* 0x000fea0003800000 */
.L_x_1469:
[----:B------:R-:W-:Y:S01]  /*2510*/  MOV R4, R2 ;  /* 0x0000000200047202 */ /* 0x000fe20000000f00 */
[----:B------:R-:W-:-:S07]  /*2520*/  IMAD.MOV.U32 R5, RZ, RZ, R3 ;  /* 0x000000ffff057224 */ /* 0x000fce00078e0003 */
.L_x_1468:
[----:B------:R-:W-:Y:S05]  /*2530*/  BSYNC B1 ;  /* 0x0000000000017941 */ /* 0x000fea0003800000 */
.L_x_1467:
        /* <DEDUP_REMOVED lines=31> */
[----:B-1----:R-:W-:Y:S05]  /*2730*/  CALL.REL.NOINC `($__internal_6_$__cuda_sm20_div_rn_f64_full) ;  /* 0x0000000400007944 */ /* 0x002fea0003c00000 */
.L_x_1474:
[----:B------:R-:W-:Y:S05]  /*2740*/  BSYNC B2 ;  /* 0x0000000000027941 */ /* 0x000fea0003800000 */
.L_x_1473:
[----:B------:R-:W-:Y:S01]  /*2750*/  IMAD.MOV.U32 R10, RZ, RZ, R2 ;  /* 0x000000ffff0a7224 */ /* 0x000fe200078e0002 */
[----:B------:R-:W-:-:S07]  /*2760*/  MOV R11, R3 ;  /* 0x00000003000b7202 */ /* 0x000fce0000000f00 */
.L_x_1472:
[----:B------:R-:W-:Y:S05]  /*2770*/  BSYNC B1 ;  /* 0x0000000000017941 */ /* 0x000fea0003800000 */
.L_x_1471:
        /* <DEDUP_REMOVED lines=22> */
.L_x_1477:
[----:B------:R-:W-:-:S13]  /*28e0*/  ISETP.GE.AND P0, PT, R18, R19, PT ;  /* 0x000000131200720c */ /* 0x000fda0003f06270 */
[----:B------:R-:W-:Y:S05]  /*28f0*/  @P0 BRA `(.L_x_1479) ;  /* 0x0000000000300947 */ /* 0x000fea0003800000 */
[----:B0-2---:R-:W0:Y:S01]  /*2900*/  LDC.64 R2, c[0x0][0x228] ;  /* 0x00008a00ff027b82 */ /* 0x005e220000000a00 */
[----:B------:R-:W-:Y:S02]  /*2910*/  IMAD.IADD R13, R40, 0x1, R18 ;  /* 0x00000001280d7824 */ /* 0x000fe400078e0212 */
[----:B------:R-:W-:Y:S02]  /*2920*/  VIADD R18, R18, 0x80 ;  /* 0x0000008012127836 */ /* 0x000fe40000000000 */
[----:B0-----:R-:W-:-:S05]  /*2930*/  IMAD.WIDE.U32 R2, R13, 0x8, R2 ;  /* 0x000000080d027825 */ /* 0x001fca00078e0002 */
[----:B------:R2:W-:Y:S02]  /*2940*/  STG.E.64 desc[UR4][R2.64], R20 ;  /* 0x0000001402007986 */ /* 0x0005e4000c101b04 */
.L_x_1478:
[----:B------:R-:W-:-:S13]  /*2950*/  ISETP.GE.AND P0, PT, R18, R19, PT ;  /* 0x000000131200720c */ /* 0x000fda0003f06270 */
[----:B------:R-:W-:Y:S05]  /*2960*/  @P0 BRA `(.L_x_1480) ;  /* 0x0000000000340947 */ /* 0x000fea0003800000 */
[----:B0-2---:R-:W0:Y:S01]  /*2970*/  LDC.64 R2, c[0x0][0x228] ;  /* 0x00008a00ff027b82 */ /* 0x005e220000000a00 */
[----:B------:R-:W-:Y:S01]  /*2980*/  IADD3 R13, R40, R18, RZ ;  /* 0x00000012280d7210 */ /* 0x000fe20007ffe0ff */
[----:B------:R-:W-:-:S04]  /*2990*/  VIADD R18, R18, 0x80 ;  /* 0x0000008012127836 */ /* 0x000fc80000000000 */
[----:B0-----:R-:W-:-:S05]  /*29a0*/  IMAD.WIDE.U32 R2, R13, 0x8, R2 ;  /* 0x000000080d027825 */ /* 0x001fca00078e0002 */
[----:B------:R3:W-:Y:S02]  /*29b0*/  STG.E.64 desc[UR4][R2.64], R8 ;  /* 0x0000000802007986 */ /* 0x0007e4000c101b04 */
.L_x_1479:
        /* <DEDUP_REMOVED lines=8> */
.L_x_1480:
[----:B------:R-:W-:Y:S05]  /*2a40*/  BSYNC B1 ;  /* 0x0000000000017941 */ /* 0x000fea0003800000 */
.L_x_1476:
[----:B------:R-:W-:-:S13]  /*2a50*/  ISETP.GE.AND P0, PT, R18, R19, PT ;  /* 0x000000131200720c */ /* 0x000fda0003f06270 */
[----:B0-23--:R-:W0:Y:S01]  /*2a60*/  @!P0 LDC.64 R2, c[0x0][0x228] ;  /* 0x00008a00ff028b82 */ /* 0x00de220000000a00 */
[----:B------:R-:W-:Y:S02]  /*2a70*/  @!P0 IMAD.IADD R7, R40, 0x1, R18 ;  /* 0x0000000128078824 */ /* 0x000fe400078e0212 */
[----:B------:R-:W-:Y:S02]  /*2a80*/  @!P0 VIADD R18, R18, 0x80 ;  /* 0x0000008012128836 */ /* 0x000fe40000000000 */
[----:B0-----:R-:W-:-:S05]  /*2a90*/  @!P0 IMAD.WIDE.U32 R2, R7, 0x8, R2 ;  /* 0x0000000807028825 */ /* 0x001fca00078e0002 */
[----:B------:R4:W-:Y:S02]  /*2aa0*/  @!P0 STG.E.64 desc[UR4][R2.64], R4 ;  /* 0x0000000402008986 */ /* 0x0009e4000c101b04 */
.L_x_1481:
[----:B------:R-:W-:Y:S05]  /*2ab0*/  BSYNC B0 ;  /* 0x0000000000007941 */ /* 0x000fea0003800000 */
.L_x_1475:
        /* <DEDUP_REMOVED lines=8> */
        .weak           $__internal_6_$__cuda_sm20_div_rn_f64_full
        .type           $__internal_6_$__cuda_sm20_div_rn_f64_full,@function
        .size           $__internal_6_$__cuda_sm20_div_rn_f64_full,(.L_x_1495 - $__internal_6_$__cuda_sm20_div_rn_f64_full)
$__internal_6_$__cuda_sm20_div_rn_f64_full:
        /* <DEDUP_REMOVED lines=34> */
.L_x_1482:
        /* <DEDUP_REMOVED lines=39> */
.L_x_1484:
        /* <DEDUP_REMOVED lines=19> */
.L_x_1487:
[----:B------:R-:W-:-:S05]  /*3100*/  LOP3.LUT R2, R25, 0x80000, RZ, 0xfc, !PT ;  /* 0x0008000019027812 */ /* 0x000fca00078efcff */
[----:B------:R-:W-:Y:S01]  /*3110*/  IMAD.MOV.U32 R3, RZ, RZ, R2 ;  /* 0x000000ffff037224 */ /* 0x000fe200078e0002 */
[----:B------:R-:W-:Y:S01]  /*3120*/  MOV R2, R24 ;  /* 0x0000001800027202 */ /* 0x000fe20000000f00 */
[----:B------:R-:W-:Y:S06]  /*3130*/  BRA `(.L_x_1485) ;  /* 0x00000000000c7947 */ /* 0x000fec0003800000 */
.L_x_1486:
[----:B------:R-:W-:-:S05]  /*3140*/  LOP3.LUT R2, R27, 0x80000, RZ, 0xfc, !PT ;  /* 0x000800001b027812 */ /* 0x000fca00078efcff */
[----:B------:R-:W-:Y:S02]  /*3150*/  IMAD.MOV.U32 R3, RZ, RZ, R2 ;  /* 0x000000ffff037224 */ /* 0x000fe400078e0002 */
[----:B------:R-:W-:-:S07]  /*3160*/  IMAD.MOV.U32 R2, RZ, RZ, R26 ;  /* 0x000000ffff027224 */ /* 0x000fce00078e001a */
.L_x_1485:
[----:B------:R-:W-:Y:S05]  /*3170*/  BSYNC B0 ;  /* 0x0000000000007941 */ /* 0x000fea0003800000 */
.L_x_1483:
[----:B------:R-:W-:Y:S01]  /*3180*/  MOV R24, R0 ;  /* 0x0000000000187202 */ /* 0x000fe20000000f00 */
[----:B------:R-:W-:-:S04]  /*3190*/  IMAD.MOV.U32 R25, RZ, RZ, 0x0 ;  /* 0x00000000ff197424 */ /* 0x000fc800078e00ff */
[----:B------:R-:W-:Y:S05]  /*31a0*/  RET.REL.NODEC R24 `(_ZN2at6native29vectorized_elementwise_kernelILi8EZZZNS0_53_GLOBAL__N__52d73765_15_RenormKernel_cu_d28d36d6_299424renorm_scale_factor_implERNS_18TensorIteratorBaseEdENKUlvE_clEvENKUlvE_clEvEUldE_St5arrayIPcLm2EEEEviT0_T1_) ;  /* 0xffffffcc18947950 */ /* 0x000fea0003c3ffff */
.L_x_1488:
        /* <DEDUP_REMOVED lines=13> */
.L_x_1495:


//--------------------- .nv.global.init           --------------------------
	.section	.nv.global.init,"aw",@progbits
.nv.global.init:
	.type		$str$5,@object
	.size		$str$5,(__unnamed_1 - $str$5)
$str$5:
        /*0000*/ 	.byte	0x66, 0x61, 0x6c, 0x73, 0x65, 0x00
	.type		__unnamed_1,@object
	.size		__unnamed_1,(__unnamed_3 - __unnamed_1)
__unnamed_1:
        /*0006*/ 	.byte	0x66, 0x65, 0x74, 0x63, 0x68, 0x5f, 0x61, 0x6e, 0x64, 0x5f, 0x63, 0x61, 0x73, 0x74, 0x00
	.type		__unnamed_3,@object
	.size		__unnamed_3,(__unnamed_2 - __unnamed_3)
__unnamed_3:
        /*0015*/ 	.byte	0x66, 0x65, 0x74, 0x63, 0x68, 0x5f, 0x61, 0x6e, 0x64, 0x5f, 0x63, 0x61, 0x73, 0x74, 0x00
	.type		__unnamed_2,@object
	.size		__unnamed_2,(__unnamed_4 - __unnamed_2)
__unnamed_2:
        /*0024*/ 	.byte	0x63, 0x61, 0x73, 0x74, 0x5f, 0x61, 0x6e, 0x64, 0x5f, 0x73, 0x74, 0x6f, 0x72, 0x65, 0x00
	.type		__unnamed_4,@object
	.size		__unnamed_4,($str$6 - __unnamed_4)
__unnamed_4:
        /*0033*/ 	.byte	0x63, 0x61, 0x73, 0x74, 0x5f, 0x61, 0x6e, 0x64, 0x5f, 0x73, 0x74, 0x6f, 0x72, 0x65, 0x00
	.type		$str$6,@object
	.size		$str$6,(.L_33 - $str$6)
$str$6:
        /*0042*/ 	.byte	0x2f, 0x72, 0x6f, 0x6f, 0x74, 0x2f, 0x2e, 0x70, 0x79, 0x65, 0x6e, 0x76, 0x2f, 0x76, 0x65, 0x72
        /*0052*/ 	.byte	0x73, 0x69, 0x6f, 0x6e, 0x73, 0x2f, 0x33, 0x2e, 0x31, 0x33, 0x2e, 0x31, 0x32, 0x2f, 0x6c, 0x69
        /*0062*/ 	.byte	0x62, 0x2f, 0x70, 0x79, 0x74, 0x68, 0x6f, 0x6e, 0x33, 0x2e, 0x31, 0x33, 0x2f, 0x73, 0x69, 0x74
        /*0072*/ 	.byte	0x65, 0x2d, 0x70, 0x61, 0x63, 0x6b, 0x61, 0x67, 0x65, 0x73, 0x2f, 0x74, 0x6f, 0x72, 0x63, 0x68
        /*0082*/ 	.byte	0x2f, 0x69, 0x6e, 0x63, 0x6c, 0x75, 0x64, 0x65, 0x2f, 0x63, 0x31, 0x30, 0x2f, 0x63, 0x6f, 0x72
        /*0092*/ 	.byte	0x65, 0x2f, 0x44, 0x79, 0x6e, 0x61, 0x6d, 0x69, 0x63, 0x43, 0x61, 0x73, 0x74, 0x2e, 0x68, 0x00
.L_33:


//--------------------- .nv.shared.reserved.0     --------------------------
	.section	.nv.shared.reserved.0,"aw",@nobits
	.weak		__nv_reservedSMEM_offset_0_alias
	.size		__nv_reservedSMEM_offset_0_alias, 0, 0
	.other		__nv_reservedSMEM_offset_0_alias,@"STO_CUDA_RESERVED_SHARED STV_DEFAULT"
__nv_reservedSMEM_offset_0_alias:
	.zero		0


//--------------------- .nv.global                --------------------------
	.section	.nv.global,"aw",@nobits
.nv.global:
	.type		_ZN51_INTERNAL_52d73765_15_RenormKernel_cu_d28d36d6_29944cuda3std3__48in_placeE,@object
	.size		_ZN51_INTERNAL_52d73765_15_RenormKernel_cu_d28d36d6_29944cuda3std3__48in_placeE,(_ZN51_INTERNAL_52d73765_15_RenormKernel_cu_d28d36d6_29944cuda3std6ranges3__45__cpo8distanceE - _ZN51_INTERNAL_52d73765_15_RenormKernel_cu_d28d36d6_29944cuda3std3__48in_placeE)
_ZN51_INTERNAL_52d73765_15_RenormKernel_cu_d28d36d6_29944cuda3std3__48in_placeE:
	.zero		1
	.type		_ZN51_INTERNAL_52d73765_15_RenormKernel_cu_d28d36d6_29944cuda3std6ranges3__45__cpo8distanceE,@object
	.size		_ZN51_INTERNAL_52d73765_15_RenormKernel_cu_d28d36d6_29944cuda3std6ranges3__45__cpo8distanceE,(_ZN51_INTERNAL_52d73765_15_RenormKernel_cu_d28d36d6_29944cuda3std3__45__cpo6cbeginE - _ZN51_INTERNAL_52d73765_15_RenormKernel_cu_d28d36d6_29944cuda3std6ranges3__45__cpo8distanceE)
_ZN51_INTERNAL_52d73765_15_RenormKernel_cu_d28d36d6_29944cuda3std6ranges3__45__cpo8distanceE:
	.zero		1
	.type		_ZN51_INTERNAL_52d73765_15_RenormKernel_cu_d28d36d6_29944cuda3std3__45__cpo6cbeginE,@object
	.size		_ZN51_INTERNAL_52d73765_15_RenormKernel_cu_d28d36d6_29944cuda3std3__45__cpo6cbeginE,(_ZN51_INTERNAL_52d73765_15_RenormKernel_cu_d28d36d6_29944cuda3std6ranges3__45__cpo7advanceE - _ZN51_INTERNAL_52d73765_15_RenormKernel_cu_d28d36d6_29944cuda3std3__45__cpo6cbeginE)
_ZN51_INTERNAL_52d73765_15_RenormKernel_cu_d28d36d6_29944cuda3std3__45__cpo6cbeginE:
	.zero		1
	.type		_ZN51_INTERNAL_52d73765_15_RenormKernel_cu_d28d36d6_29944cuda3std6ranges3__45__cpo7advanceE,@object
	.size		_ZN51_INTERNAL_52d73765_15_RenormKernel_cu_d28d36d6_29944cuda3std6ranges3__45__cpo7advanceE,(_ZN51_INTERNAL_52d73765_15_RenormKernel_cu_d28d36d6_29944cuda3std3__45__cpo7crbeginE - _ZN51_INTERNAL_52d73765_15_RenormKernel_cu_d28d36d6_29944cuda3std6ranges3__45__cpo7advanceE)
_ZN51_INTERNAL_52d73765_15_RenormKernel_cu_d28d36d6_29944cuda3std6ranges3__45__cpo7advanceE:
	.zero		1
	.type		_ZN51_INTERNAL_52d73765_15_RenormKernel_cu_d28d36d6_29944cuda3std3__45__cpo7crbeginE,@object
	.size		_ZN51_INTERNAL_52d73765_15_RenormKernel_cu_d28d36d6_29944cuda3std3__45__cpo7crbeginE,(_ZN51_INTERNAL_52d73765_15_RenormKernel_cu_d28d36d6_29944cuda3std6ranges3__45__cpo4dataE - _ZN51_INTERNAL_52d73765_15_RenormKernel_cu_d28d36d6_29944cuda3std3__45__cpo7crbeginE)
_ZN51_INTERNAL_52d73765_15_RenormKernel_cu_d28d36d6_29944cuda3std3__45__cpo7crbeginE:
	.zero		1
	.type		_ZN51_INTERNAL_52d73765_15_RenormKernel_cu_d28d36d6_29944cuda3std6ranges3__45__cpo4dataE,@object
	.size		_ZN51_INTERNAL_52d73765_15_RenormKernel_cu_d28d36d6_29944cuda3std6ranges3__45__cpo4dataE,(_ZN51_INTERNAL_52d73765_15_RenormKernel_cu_d28d36d6_29944cuda3std6ranges3__45__cpo5beginE - _ZN51_INTERNAL_52d73765_15_RenormKernel_cu_d28d36d6_29944cuda3std6ranges3__45__cpo4dataE)
_ZN51_INTERNAL_52d73765_15_RenormKernel_cu_d28d36d6_29944cuda3std6ranges3__45__cpo4dataE:
	.zero		1
	.type		_ZN51_INTERNAL_52d73765_15_RenormKernel_cu_d28d36d6_29944cuda3std6ranges3__45__cpo5beginE,@object
	.size		_ZN51_INTERNAL_52d73765_15_RenormKernel_cu_d28d36d6_29944cuda3std6ranges3__45__cpo5beginE,(_ZN51_INTERNAL_52d73765_15_RenormKernel_cu_d28d36d6_29944cuda3std3__453_GLOBAL__N__52d73765_15_RenormKernel_cu_d28d36d6_29946ignoreE - _ZN51_INTERNAL_52d73765_15_RenormKernel_cu_d28d36d6_29944cuda3std6ranges3__45__cpo5beginE)
_ZN51_INTERNAL_52d73765_15_RenormKernel_cu_d28d36d6_29944cuda3std6ranges3__45__cpo5beginE:
	.zero		1
	.type		_ZN51_INTERNAL_52d73765_15_RenormKernel_cu_d28d36d6_29944cuda3std3__453_GLOBAL__N__52d73765_15_RenormKernel_cu_d28d36d6_29946ignoreE,@object
	.size		_ZN51_INTERNAL_52d73765_15_RenormKernel_cu_d28d36d6_29944cuda3std3__453_GLOBAL__N__52d73765_15_RenormKernel_cu_d28d36d6_29946ignoreE,(_ZN51_INTERNAL_52d73765_15_RenormKernel_cu_d28d36d6_29944cuda3std6ranges3__45__cpo4sizeE - _ZN51_INTERNAL_52d73765_15_RenormKernel_cu_d28d36d6_29944cuda3std3__453_GLOBAL__N__52d73765_15_RenormKernel_cu_d28d36d6_29946ignoreE)
_ZN51_INTERNAL_52d73765_15_RenormKernel_cu_d28d36d6_29944cuda3std3__453_GLOBAL__N__52d73765_15_RenormKernel_cu_d28d36d6_29946ignoreE:
	.zero		1
	.type		_ZN51_INTERNAL_52d73765_15_RenormKernel_cu_d28d36d6_29944cuda3std6ranges3__45__cpo4sizeE,@object
	.size		_ZN51_INTERNAL_52d73765_15_RenormKernel_cu_d28d36d6_29944cuda3std6ranges3__45__cpo4sizeE,(_ZN51_INTERNAL_52d73765_15_RenormKernel_cu_d28d36d6_29944cuda3std3__45__cpo5beginE - _ZN51_INTERNAL_52d73765_15_RenormKernel_cu_d28d36d6_29944cuda3std6ranges3__45__cpo4sizeE)
_ZN51_INTERNAL_52d73765_15_RenormKernel_cu_d28d36d6_29944cuda3std6ranges3__45__cpo4sizeE:
	.zero		1
	.type		_ZN51_INTERNAL_52d73765_15_RenormKernel_cu_d28d36d6_29944cuda3std3__45__cpo5beginE,@object
	.size		_ZN51_INTERNAL_52d73765_15_RenormKernel_cu_d28d36d6_29944cuda3std3__45__cpo5beginE,(_ZN51_INTERNAL_52d73765_15_RenormKernel_cu_d28d36d6_29944cuda3std6ranges3__45__cpo6cbeginE - _ZN51_INTERNAL_52d73765_15_RenormKernel_cu_d28d36d6_29944cuda3std3__45__cpo5beginE)
_ZN51_INTERNAL_52d73765_15_RenormKernel_cu_d28d36d6_29944cuda3std3__45__cpo5beginE:
	.zero		1
	.type		_ZN51_INTERNAL_52d73765_15_RenormKernel_cu_d28d36d6_29944cuda3std6ranges3__45__cpo6cbeginE,@object
	.size		_ZN51_INTERNAL_52d73765_15_RenormKernel_cu_d28d36d6_29944cuda3std6ranges3__45__cpo6cbeginE,(_ZN51_INTERNAL_52d73765_15_RenormKernel_cu_d28d36d6_29944cuda3std3__45__cpo6rbeginE - _ZN51_INTERNAL_52d73765_15_RenormKernel_cu_d28d36d6_29944cuda3std6ranges3__45__cpo6cbeginE)
_ZN51_INTERNAL_52d73765_15_RenormKernel_cu_d28d36d6_29944cuda3std6ranges3__45__cpo6cbeginE:
	.zero		1
	.type		_ZN51_INTERNAL_52d73765_15_RenormKernel_cu_d28d36d6_29944cuda3std3__45__cpo6rbeginE,@object
	.size		_ZN51_INTERNAL_52d73765_15_RenormKernel_cu_d28d36d6_29944cuda3std3__45__cpo6rbeginE,(_ZN51_INTERNAL_52d73765_15_RenormKernel_cu_d28d36d6_29944cuda3std6ranges3__45__cpo4nextE - _ZN51_INTERNAL_52d73765_15_RenormKernel_cu_d28d36d6_29944cuda3std3__45__cpo6rbeginE)
_ZN51_INTERNAL_52d73765_15_RenormKernel_cu_d28d36d6_29944cuda3std3__45__cpo6rbeginE:
	.zero		1
	.type		_ZN51_INTERNAL_52d73765_15_RenormKernel_cu_d28d36d6_29944cuda3std6ranges3__45__cpo4nextE,@object
	.size		_ZN51_INTERNAL_52d73765_15_RenormKernel_cu_d28d36d6_29944cuda3std6ranges3__45__cpo4nextE,(_ZN51_INTERNAL_52d73765_15_RenormKernel_cu_d28d36d6_29944cuda3std6ranges3__45__cpo4swapE - _ZN51_INTERNAL_52d73765_15_RenormKernel_cu_d28d36d6_29944cuda3std6ranges3__45__cpo4nextE)
_ZN51_INTERNAL_52d73765_15_RenormKernel_cu_d28d36d6_29944cuda3std6ranges3__45__cpo4nextE:
	.zero		1
	.type		_ZN51_INTERNAL_52d73765_15_RenormKernel_cu_d28d36d6_29944cuda3std6ranges3__45__cpo4swapE,@object
	.size		_ZN51_INTERNAL_52d73765_15_RenormKernel_cu_d28d36d6_29944cuda3std6ranges3__45__cpo4swapE,(_ZN51_INTERNAL_52d73765_15_RenormKernel_cu_d28d36d6_29944cuda3std3__420unreachable_sentinelE - _ZN51_INTERNAL_52d73765_15_RenormKernel_cu_d28d36d6_29944cuda3std6ranges3__45__cpo4swapE)
_ZN51_INTERNAL_52d73765_15_RenormKernel_cu_d28d36d6_29944cuda3std6ranges3__45__cpo4swapE:
	.zero		1
	.type		_ZN51_INTERNAL_52d73765_15_RenormKernel_cu_d28d36d6_29944cuda3std3__420unreachable_sentinelE,@object
	.size		_ZN51_INTERNAL_52d73765_15_RenormKernel_cu_d28d36d6_29944cuda3std3__420unreachable_sentinelE,(_ZN51_INTERNAL_52d73765_15_RenormKernel_cu_d28d36d6_29946thrust23THRUST_300001_SM_900_NS6system6detail10sequential3seqE - _ZN51_INTERNAL_52d73765_15_RenormKernel_cu_d28d36d6_29944cuda3std3__420unreachable_sentinelE)
_ZN51_INTERNAL_52d73765_15_RenormKernel_cu_d28d36d6_29944cuda3std3__420unreachable_sentinelE:
	.zero		1
	.type		_ZN51_INTERNAL_52d73765_15_RenormKernel_cu_d28d36d6_29946thrust23THRUST_300001_SM_900_NS6system6detail10sequential3seqE,@object
	.size		_ZN51_INTERNAL_52d73765_15_RenormKernel_cu_d28d36d6_29946thrust23THRUST_300001_SM_900_NS6system6detail10sequential3seqE,(_ZN51_INTERNAL_52d73765_15_RenormKernel_cu_d28d36d6_29944cuda3std3__45__cpo4cendE - _ZN51_INTERNAL_52d73765_15_RenormKernel_cu_d28d36d6_29946thrust23THRUST_300001_SM_900_NS6system6detail10sequential3seqE)
_ZN51_INTERNAL_52d73765_15_RenormKernel_cu_d28d36d6_29946thrust23THRUST_300001_SM_900_NS6system6detail10sequential3seqE:
	.zero		1
	.type		_ZN51_INTERNAL_52d73765_15_RenormKernel_cu_d28d36d6_29944cuda3std3__45__cpo4cendE,@object
	.size		_ZN51_INTERNAL_52d73765_15_RenormKernel_cu_d28d36d6_29944cuda3std3__45__cpo4cendE,(_ZN51_INTERNAL_52d73765_15_RenormKernel_cu_d28d36d6_29944cuda3std6ranges3__45__cpo9iter_swapE - _ZN51_INTERNAL_52d73765_15_RenormKernel_cu_d28d36d6_29944cuda3std3__45__cpo4cendE)
_ZN51_INTERNAL_52d73765_15_RenormKernel_cu_d28d36d6_29944cuda3std3__45__cpo4cendE:
	.zero		1
	.type		_ZN51_INTERNAL_52d73765_15_RenormKernel_cu_d28d36d6_29944cuda3std6ranges3__45__cpo9iter_swapE,@object
	.size		_ZN51_INTERNAL_52d73765_15_RenormKernel_cu_d28d36d6_29944cuda3std6ranges3__45__cpo9iter_swapE,(_ZN51_INTERNAL_52d73765_15_RenormKernel_cu_d28d36d6_29944cuda3std3__45__cpo5crendE - _ZN51_INTERNAL_52d73765_15_RenormKernel_cu_d28d36d6_29944cuda3std6ranges3__45__cpo9iter_swapE)
_ZN51_INTERNAL_52d73765_15_RenormKernel_cu_d28d36d6_29944cuda3std6ranges3__45__cpo9iter_swapE:
	.zero		1
	.type		_ZN51_INTERNAL_52d73765_15_RenormKernel_cu_d28d36d6_29944cuda3std3__45__cpo5crendE,@object
	.size		_ZN51_INTERNAL_52d73765_15_RenormKernel_cu_d28d36d6_29944cuda3std3__45__cpo5crendE,(_ZN51_INTERNAL_52d73765_15_RenormKernel_cu_d28d36d6_29944cuda3std6ranges3__45__cpo5cdataE - _ZN51_INTERNAL_52d73765_15_RenormKernel_cu_d28d36d6_29944cuda3std3__45__cpo5crendE)
_ZN51_INTERNAL_52d73765_15_RenormKernel_cu_d28d36d6_29944cuda3std3__45__cpo5crendE:
	.zero		1
	.type		_ZN51_INTERNAL_52d73765_15_RenormKernel_cu_d28d36d6_29944cuda3std6ranges3__45__cpo5cdataE,@object
	.size		_ZN51_INTERNAL_52d73765_15_RenormKernel_cu_d28d36d6_29944cuda3std6ranges3__45__cpo5cdataE,(_ZN51_INTERNAL_52d73765_15_RenormKernel_cu_d28d36d6_29944cuda3std6ranges3__45__cpo3endE - _ZN51_INTERNAL_52d73765_15_RenormKernel_cu_d28d36d6_29944cuda3std6ranges3__45__cpo5cdataE)
_ZN51_INTERNAL_52d73765_15_RenormKernel_cu_d28d36d6_29944cuda3std6ranges3__45__cpo5cdataE:
	.zero		1
	.type		_ZN51_INTERNAL_52d73765_15_RenormKernel_cu_d28d36d6_29944cuda3std6ranges3__45__cpo3endE,@object
	.size		_ZN51_INTERNAL_52d73765_15_RenormKernel_cu_d28d36d6_29944cuda3std6ranges3__45__cpo3endE,(_ZN51_INTERNAL_52d73765_15_RenormKernel_cu_d28d36d6_29944cuda3std3__419piecewise_constructE - _ZN51_INTERNAL_52d73765_15_RenormKernel_cu_d28d36d6_29944cuda3std6ranges3__45__cpo3endE)
_ZN51_INTERNAL_52d73765_15_RenormKernel_cu_d28d36d6_29944cuda3std6ranges3__45__cpo3endE:
	.zero		1
	.type		_ZN51_INTERNAL_52d73765_15_RenormKernel_cu_d28d36d6_29944cuda3std3__419piecewise_constructE,@object
	.size		_ZN51_INTERNAL_52d73765_15_RenormKernel_cu_d28d36d6_29944cuda3std3__419piecewise_constructE,(_ZN51_INTERNAL_52d73765_15_RenormKernel_cu_d28d36d6_29944cuda3std6ranges3__45__cpo5ssizeE - _ZN51_INTERNAL_52d73765_15_RenormKernel_cu_d28d36d6_29944cuda3std3__419piecewise_constructE)
_ZN51_INTERNAL_52d73765_15_RenormKernel_cu_d28d36d6_29944cuda3std3__419piecewise_constructE:
	.zero		1
	.type		_ZN51_INTERNAL_52d73765_15_RenormKernel_cu_d28d36d6_29944cuda3std6ranges3__45__cpo5ssizeE,@object
	.size		_ZN51_INTERNAL_52d73765_15_RenormKernel_cu_d28d36d6_29944cuda3std6ranges3__45__cpo5ssizeE,(_ZN51_INTERNAL_52d73765_15_RenormKernel_cu_d28d36d6_29944cuda3std3__45__cpo3endE - _ZN51_INTERNAL_52d73765_15_RenormKernel_cu_d28d36d6_29944cuda3std6ranges3__45__cpo5ssizeE)
_ZN51_INTERNAL_52d73765_15_RenormKernel_cu_d28d36d6_29944cuda3std6ranges3__45__cpo5ssizeE:
	.zero		1
	.type		_ZN51_INTERNAL_52d73765_15_RenormKernel_cu_d28d36d6_29944cuda3std3__45__cpo3endE,@object
	.size		_ZN51_INTERNAL_52d73765_15_RenormKernel_cu_d28d36d6_29944cuda3std3__45__cpo3endE,(_ZN51_INTERNAL_52d73765_15_RenormKernel_cu_d28d36d6_29944cuda3std6ranges3__45__cpo4cendE - _ZN51_INTERNAL_52d73765_15_RenormKernel_cu_d28d36d6_29944cuda3std3__45__cpo3endE)
_ZN51_INTERNAL_52d73765_15_RenormKernel_cu_d28d36d6_29944cuda3std3__45__cpo3endE:
	.zero		1
	.type		_ZN51_INTERNAL_52d73765_15_RenormKernel_cu_d28d36d6_29944cuda3std6ranges3__45__cpo4cendE,@object
	.size		_ZN51_INTERNAL_52d73765_15_RenormKernel_cu_d28d36d6_29944cuda3std6ranges3__45__cpo4cendE,(_ZN51_INTERNAL_52d73765_15_RenormKernel_cu_d28d36d6_29944cuda3std3__45__cpo4rendE - _ZN51_INTERNAL_52d73765_15_RenormKernel_cu_d28d36d6_29944cuda3std6ranges3__45__cpo4cendE)
_ZN51_INTERNAL_52d73765_15_RenormKernel_cu_d28d36d6_29944cuda3std6ranges3__45__cpo4cendE:
	.zero		1
	.type		_ZN51_INTERNAL_52d73765_15_RenormKernel_cu_d28d36d6_29944cuda3std3__45__cpo4rendE,@object
	.size		_ZN51_INTERNAL_52d73765_15_RenormKernel_cu_d28d36d6_29944cuda3std3__45__cpo4rendE,(_ZN51_INTERNAL_52d73765_15_RenormKernel_cu_d28d36d6_29944cuda3std6ranges3__45__cpo4prevE - _ZN51_INTERNAL_52d73765_15_RenormKernel_cu_d28d36d6_29944cuda3std3__45__cpo4rendE)
_ZN51_INTERNAL_52d73765_15_RenormKernel_cu_d28d36d6_29944cuda3std3__45__cpo4rendE:
	.zero		1
	.type		_ZN51_INTERNAL_52d73765_15_RenormKernel_cu_d28d36d6_29944cuda3std6ranges3__45__cpo4prevE,@object
	.size		_ZN51_INTERNAL_52d73765_15_RenormKernel_cu_d28d36d6_29944cuda3std6ranges3__45__cpo4prevE,(_ZN51_INTERNAL_52d73765_15_RenormKernel_cu_d28d36d6_29944cuda3std6ranges3__45__cpo9iter_moveE - _ZN51_INTERNAL_52d73765_15_RenormKernel_cu_d28d36d6_29944cuda3std6ranges3__45__cpo4prevE)
_ZN51_INTERNAL_52d73765_15_RenormKernel_cu_d28d36d6_29944cuda3std6ranges3__45__cpo4prevE:
	.zero		1
	.type		_ZN51_INTERNAL_52d73765_15_RenormKernel_cu_d28d36d6_29944cuda3std6ranges3__45__cpo9iter_moveE,@object
	.size		_ZN51_INTERNAL_52d73765_15_RenormKernel_cu_d28d36d6_29944cuda3std6ranges3__45__cpo9iter_moveE,(.L_17 - _ZN51_INTERNAL_52d73765_15_RenormKernel_cu_d28d36d6_29944cuda3std6ranges3__45__cpo9iter_moveE)
_ZN51_INTERNAL_52d73765_15_RenormKernel_cu_d28d36d6_29944cuda3std6ranges3__45__cpo9iter_moveE:
	.zero		1
.L_17:


//--------------------- .nv.constant0._ZN2at6native18elementwise_kernelILi128ELi4EZNS0_15gpu_kernel_implIZZZNS0_53_GLOBAL__N__52d73765_15_RenormKernel_cu_d28d36d6_299424renorm_scale_factor_implERNS_18TensorIteratorBaseEdENKUlvE_clEvENKUlvE0_clEvEUlfE_EEvS5_RKT_EUliE_EEviT1_ --------------------------
	.section	.nv.constant0._ZN2at6native18elementwise_kernelILi128ELi4EZNS0_15gpu_kernel_implIZZZNS0_53_GLOBAL__N__52d73765_15_RenormKernel_cu_d28d36d6_299424renorm_scale_factor_implERNS_18TensorIteratorBaseEdENKUlvE_clEvENKUlvE0_clEvEUlfE_EEvS5_RKT_EUliE_EEviT1_,"a",@progbits
	.sectionflags	@""
	.align	4
.nv.constant0._ZN2at6native18elementwise_kernelILi128ELi4EZNS0_15gpu_kernel_implIZZZNS0_53_GLOBAL__N__52d73765_15_RenormKernel_cu_d28d36d6_299424renorm_scale_factor_implERNS_18TensorIteratorBaseEdENKUlvE_clEvENKUlvE0_clEvEUlfE_EEvS5_RKT_EUliE_EEviT1_:
	.zero		1088


//--------------------- .nv.constant0._ZN2at6native27unrolled_elementwise_kernelIZZZNS0_53_GLOBAL__N__52d73765_15_RenormKernel_cu_d28d36d6_299424renorm_scale_factor_implERNS_18TensorIteratorBaseEdENKUlvE_clEvENKUlvE0_clEvEUlfE_St5arrayIPcLm2EELi4E23TrivialOffsetCalculatorILi1EjESC_NS0_6memory12LoadWithCastILi1EEENSD_13StoreWithCastILi1EEEEEviT_T0_T2_T3_T4_T5_ --------------------------
	.section	.nv.constant0._ZN2at6native27unrolled_elementwise_kernelIZZZNS0_53_GLOBAL__N__52d73765_15_RenormKernel_cu_d28d36d6_299424renorm_scale_factor_implERNS_18TensorIteratorBaseEdENKUlvE_clEvENKUlvE0_clEvEUlfE_St5arrayIPcLm2EELi4E23TrivialOffsetCalculatorILi1EjESC_NS0_6memory12LoadWithCastILi1EEENSD_13StoreWithCastILi1EEEEEviT_T0_T2_T3_T4_T5_,"a",@progbits
	.sectionflags	@""
	.align	4
.nv.constant0._ZN2at6native27unrolled_elementwise_kernelIZZZNS0_53_GLOBAL__N__52d73765_15_RenormKernel_cu_d28d36d6_299424renorm_scale_factor_implERNS_18TensorIteratorBaseEdENKUlvE_clEvENKUlvE0_clEvEUlfE_St5arrayIPcLm2EELi4E23TrivialOffsetCalculatorILi1EjESC_NS0_6memory12LoadWithCastILi1EEENSD_13StoreWithCastILi1EEEEEviT_T0_T2_T3_T4_T5_:
	.zero		588


//--------------------- .nv.constant0._ZN2at6native18elementwise_kernelILi128ELi2EZNS0_22gpu_kernel_impl_nocastIZZZNS0_53_GLOBAL__N__52d73765_15_RenormKernel_cu_d28d36d6_299424renorm_scale_factor_implERNS_18TensorIteratorBaseEdENKUlvE_clEvENKUlvE0_clEvEUlfE_EEvS5_RKT_EUliE_EEviT1_ --------------------------
	.section	.nv.constant0._ZN2at6native18elementwise_kernelILi128ELi2EZNS0_22gpu_kernel_impl_nocastIZZZNS0_53_GLOBAL__N__52d73765_15_RenormKernel_cu_d28d36d6_299424renorm_scale_factor_implERNS_18TensorIteratorBaseEdENKUlvE_clEvENKUlvE0_clEvEUlfE_EEvS5_RKT_EUliE_EEviT1_,"a",@progbits
	.sectionflags	@""
	.align	4
.nv.constant0._ZN2at6native18elementwise_kernelILi128ELi2EZNS0_22gpu_kernel_impl_nocastIZZZNS0_53_GLOBAL__N__52d73765_15_RenormKernel_cu_d28d36d6_299424renorm_scale_factor_implERNS_18TensorIteratorBaseEdENKUlvE_clEvENKUlvE0_clEvEUlfE_EEvS5_RKT_EUliE_EEviT1_:
	.zero		1080


//--------------------- .nv.constant0._ZN2at6native27unrolled_elementwise_kernelIZZZNS0_53_GLOBAL__N__52d73765_15_RenormKernel_cu_d28d36d6_299424renorm_scale_factor_implERNS_18TensorIteratorBaseEdENKUlvE_clEvENKUlvE0_clEvEUlfE_St5arrayIPcLm2EELi4E23TrivialOffsetCalculatorILi1EjESC_NS0_6memory15LoadWithoutCastENSD_16StoreWithoutCastEEEviT_T0_T2_T3_T4_T5_ --------------------------
	.section	.nv.constant0._ZN2at6native27unrolled_elementwise_kernelIZZZNS0_53_GLOBAL__N__52d73765_15_RenormKernel_cu_d28d36d6_299424renorm_scale_factor_implERNS_18TensorIteratorBaseEdENKUlvE_clEvENKUlvE0_clEvEUlfE_St5arrayIPcLm2EELi4E23TrivialOffsetCalculatorILi1EjESC_NS0_6memory15LoadWithoutCastENSD_16StoreWithoutCastEEEviT_T0_T2_T3_T4_T5_,"a",@progbits
	.sectionflags	@""
	.align	4
.nv.constant0._ZN2at6native27unrolled_elementwise_kernelIZZZNS0_53_GLOBAL__N__52d73765_15_RenormKernel_cu_d28d36d6_299424renorm_scale_factor_implERNS_18TensorIteratorBaseEdENKUlvE_clEvENKUlvE0_clEvEUlfE_St5arrayIPcLm2EELi4E23TrivialOffsetCalculatorILi1EjESC_NS0_6memory15LoadWithoutCastENSD_16StoreWithoutCastEEEviT_T0_T2_T3_T4_T5_:
	.zero		572


//--------------------- .nv.constant0._ZN2at6native29vectorized_elementwise_kernelILi2EZZZNS0_53_GLOBAL__N__52d73765_15_RenormKernel_cu_d28d36d6_299424renorm_scale_factor_implERNS_18TensorIteratorBaseEdENKUlvE_clEvENKUlvE0_clEvEUlfE_St5arrayIPcLm2EEEEviT0_T1_ --------------------------
	.section	.nv.constant0._ZN2at6native29vectorized_elementwise_kernelILi2EZZZNS0_53_GLOBAL__N__52d73765_15_RenormKernel_cu_d28d36d6_299424renorm_scale_factor_implERNS_18TensorIteratorBaseEdENKUlvE_clEvENKUlvE0_clEvEUlfE_St5arrayIPcLm2EEEEviT0_T1_,"a",@progbits
	.sectionflags	@""
	.align	4
.nv.constant0._ZN2at6native29vectorized_elementwise_kernelILi2EZZZNS0_53_GLOBAL__N__52d73765_15_RenormKernel_cu_d28d36d6_299424renorm_scale_factor_implERNS_18TensorIteratorBaseEdENKUlvE_clEvENKUlvE0_clEvEUlfE_St5arrayIPcLm2EEEEviT0_T1_:
	.zero		568


//--------------------- .nv.constant0._ZN2at6native29vectorized_elementwise_kernelILi4EZZZNS0_53_GLOBAL__N__52d73765_15_RenormKernel_cu_d28d36d6_299424renorm_scale_factor_implERNS_18TensorIteratorBaseEdENKUlvE_clEvENKUlvE0_clEvEUlfE_St5arrayIPcLm2EEEEviT0_T1_ --------------------------
	.section	.nv.constant0._ZN2at6native29vectorized_elementwise_kernelILi4EZZZNS0_53_GLOBAL__N__52d73765_15_RenormKernel_cu_d28d36d6_299424renorm_scale_factor_implERNS_18TensorIteratorBaseEdENKUlvE_clEvENKUlvE0_clEvEUlfE_St5arrayIPcLm2EEEEviT0_T1_,"a",@progbits
	.sectionflags	@""
	.align	4
.nv.constant0._ZN2at6native29vectorized_elementwise_kernelILi4EZZZNS0_53_GLOBAL__N__52d73765_15_RenormKernel_cu_d28d36d6_299424renorm_scale_factor_implERNS_18TensorIteratorBaseEdENKUlvE_clEvENKUlvE0_clEvEUlfE_St5arrayIPcLm2EEEEviT0_T1_:
	.zero		568


//--------------------- .nv.constant0._ZN2at6native29vectorized_elementwise_kernelILi8EZZZNS0_53_GLOBAL__N__52d73765_15_RenormKernel_cu_d28d36d6_299424renorm_scale_factor_implERNS_18TensorIteratorBaseEdENKUlvE_clEvENKUlvE0_clEvEUlfE_St5arrayIPcLm2EEEEviT0_T1_ --------------------------
	.section	.nv.constant0._ZN2at6native29vectorized_elementwise_kernelILi8EZZZNS0_53_GLOBAL__N__52d73765_15_RenormKernel_cu_d28d36d6_299424renorm_scale_factor_implERNS_18TensorIteratorBaseEdENKUlvE_clEvENKUlvE0_clEvEUlfE_St5arrayIPcLm2EEEEviT0_T1_,"a",@progbits
	.sectionflags	@""
	.align	4
.nv.constant0._ZN2at6native29vectorized_elementwise_kernelILi8EZZZNS0_53_GLOBAL__N__52d73765_15_RenormKernel_cu_d28d36d6_299424renorm_scale_factor_implERNS_18TensorIteratorBaseEdENKUlvE_clEvENKUlvE0_clEvEUlfE_St5arrayIPcLm2EEEEviT0_T1_:
	.zero		568


//--------------------- .nv.constant0._ZN2at6native18elementwise_kernelILi128ELi4EZNS0_15gpu_kernel_implIZZZNS0_53_GLOBAL__N__52d73765_15_RenormKernel_cu_d28d36d6_299424renorm_scale_factor_implERNS_18TensorIteratorBaseEdENKUlvE_clEvENKUlvE_clEvEUldE_EEvS5_RKT_EUliE_EEviT1_ --------------------------
	.section	.nv.constant0._ZN2at6native18elementwise_kernelILi128ELi4EZNS0_15gpu_kernel_implIZZZNS0_53_GLOBAL__N__52d73765_15_RenormKernel_cu_d28d36d6_299424renorm_scale_factor_implERNS_18TensorIteratorBaseEdENKUlvE_clEvENKUlvE_clEvEUldE_EEvS5_RKT_EUliE_EEviT1_,"a",@progbits
	.sectionflags	@""
	.align	4
.nv.constant0._ZN2at6native18elementwise_kernelILi128ELi4EZNS0_15gpu_kernel_implIZZZNS0_53_GLOBAL__N__52d73765_15_RenormKernel_cu_d28d36d6_299424renorm_scale_factor_implERNS_18TensorIteratorBaseEdENKUlvE_clEvENKUlvE_clEvEUldE_EEvS5_RKT_EUliE_EEviT1_:
	.zero		1088


//--------------------- .nv.constant0._ZN2at6native27unrolled_elementwise_kernelIZZZNS0_53_GLOBAL__N__52d73765_15_RenormKernel_cu_d28d36d6_299424renorm_scale_factor_implERNS_18TensorIteratorBaseEdENKUlvE_clEvENKUlvE_clEvEUldE_St5arrayIPcLm2EELi4E23TrivialOffsetCalculatorILi1EjESC_NS0_6memory12LoadWithCastILi1EEENSD_13StoreWithCastILi1EEEEEviT_T0_T2_T3_T4_T5_ --------------------------
	.section	.nv.constant0._ZN2at6native27unrolled_elementwise_kernelIZZZNS0_53_GLOBAL__N__52d73765_15_RenormKernel_cu_d28d36d6_299424renorm_scale_factor_implERNS_18TensorIteratorBaseEdENKUlvE_clEvENKUlvE_clEvEUldE_St5arrayIPcLm2EELi4E23TrivialOffsetCalculatorILi1EjESC_NS0_6memory12LoadWithCastILi1EEENSD_13StoreWithCastILi1EEEEEviT_T0_T2_T3_T4_T5_,"a",@progbits
	.sectionflags	@""
	.align	4
.nv.constant0._ZN2at6native27unrolled_elementwise_kernelIZZZNS0_53_GLOBAL__N__52d73765_15_RenormKernel_cu_d28d36d6_299424renorm_scale_factor_implERNS_18TensorIteratorBaseEdENKUlvE_clEvENKUlvE_clEvEUldE_St5arrayIPcLm2EELi4E23TrivialOffsetCalculatorILi1EjESC_NS0_6memory12LoadWithCastILi1EEENSD_13StoreWithCastILi1EEEEEviT_T0_T2_T3_T4_T5_:
	.zero		588


//--------------------- .nv.constant0._ZN2at6native18elementwise_kernelILi128ELi2EZNS0_22gpu_kernel_impl_nocastIZZZNS0_53_GLOBAL__N__52d73765_15_RenormKernel_cu_d28d36d6_299424renorm_scale_factor_implERNS_18TensorIteratorBaseEdENKUlvE_clEvENKUlvE_clEvEUldE_EEvS5_RKT_EUliE_EEviT1_ --------------------------
	.section	.nv.constant0._ZN2at6native18elementwise_kernelILi128ELi2EZNS0_22gpu_kernel_impl_nocastIZZZNS0_53_GLOBAL__N__52d73765_15_RenormKernel_cu_d28d36d6_299424renorm_scale_factor_implERNS_18TensorIteratorBaseEdENKUlvE_clEvENKUlvE_clEvEUldE_EEvS5_RKT_EUliE_EEviT1_,"a",@progbits
	.sectionflags	@""
	.align	4
.nv.constant0._ZN2at6native18elementwise_kernelILi128ELi2EZNS0_22gpu_kernel_impl_nocastIZZZNS0_53_GLOBAL__N__52d73765_15_RenormKernel_cu_d28d36d6_299424renorm_scale_factor_implERNS_18TensorIteratorBaseEdENKUlvE_clEvENKUlvE_clEvEUldE_EEvS5_RKT_EUliE_EEviT1_:
	.zero		1080


//--------------------- .nv.constant0._ZN2at6native27unrolled_elementwise_kernelIZZZNS0_53_GLOBAL__N__52d73765_15_RenormKernel_cu_d28d36d6_299424renorm_scale_factor_implERNS_18TensorIteratorBaseEdENKUlvE_clEvENKUlvE_clEvEUldE_St5arrayIPcLm2EELi4E23TrivialOffsetCalculatorILi1EjESC_NS0_6memory15LoadWithoutCastENSD_16StoreWithoutCastEEEviT_T0_T2_T3_T4_T5_ --------------------------
	.section	.nv.constant0._ZN2at6native27unrolled_elementwise_kernelIZZZNS0_53_GLOBAL__N__52d73765_15_RenormKernel_cu_d28d36d6_299424renorm_scale_factor_implERNS_18TensorIteratorBaseEdENKUlvE_clEvENKUlvE_clEvEUldE_St5arrayIPcLm2EELi4E23TrivialOffsetCalculatorILi1EjESC_NS0_6memory15LoadWithoutCastENSD_16StoreWithoutCastEEEviT_T0_T2_T3_T4_T5_,"a",@progbits
	.sectionflags	@""
	.align	4
.nv.constant0._ZN2at6native27unrolled_elementwise_kernelIZZZNS0_53_GLOBAL__N__52d73765_15_RenormKernel_cu_d28d36d6_299424renorm_scale_factor_implERNS_18TensorIteratorBaseEdENKUlvE_clEvENKUlvE_clEvEUldE_St5arrayIPcLm2EELi4E23TrivialOffsetCalculatorILi1EjESC_NS0_6memory15LoadWithoutCastENSD_16StoreWithoutCastEEEviT_T0_T2_T3_T4_T5_:
	.zero		572


//--------------------- .nv.constant0._ZN2at6native29vectorized_elementwise_kernelILi2EZZZNS0_53_GLOBAL__N__52d73765_15_RenormKernel_cu_d28d36d6_299424renorm_scale_factor_implERNS_18TensorIteratorBaseEdENKUlvE_clEvENKUlvE_clEvEUldE_St5arrayIPcLm2EEEEviT0_T1_ --------------------------
	.section	.nv.constant0._ZN2at6native29vectorized_elementwise_kernelILi2EZZZNS0_53_GLOBAL__N__52d73765_15_RenormKernel_cu_d28d36d6_299424renorm_scale_factor_implERNS_18TensorIteratorBaseEdENKUlvE_clEvENKUlvE_clEvEUldE_St5arrayIPcLm2EEEEviT0_T1_,"a",@progbits
	.sectionflags	@""
	.align	4
.nv.constant0._ZN2at6native29vectorized_elementwise_kernelILi2EZZZNS0_53_GLOBAL__N__52d73765_15_RenormKernel_cu_d28d36d6_299424renorm_scale_factor_implERNS_18TensorIteratorBaseEdENKUlvE_clEvENKUlvE_clEvEUldE_St5arrayIPcLm2EEEEviT0_T1_:
	.zero		568


//--------------------- .nv.constant0._ZN2at6native29vectorized_elementwise_kernelILi4EZZZNS0_53_GLOBAL__N__52d73765_15_RenormKernel_cu_d28d36d6_299424renorm_scale_factor_implERNS_18TensorIteratorBaseEdENKUlvE_clEvENKUlvE_clEvEUldE_St5arrayIPcLm2EEEEviT0_T1_ --------------------------
	.section	.nv.constant0._ZN2at6native29vectorized_elementwise_kernelILi4EZZZNS0_53_GLOBAL__N__52d73765_15_RenormKernel_cu_d28d36d6_299424renorm_scale_factor_implERNS_18TensorIteratorBaseEdENKUlvE_clEvENKUlvE_clEvEUldE_St5arrayIPcLm2EEEEviT0_T1_,"a",@progbits
	.sectionflags	@""
	.align	4
.nv.constant0._ZN2at6native29vectorized_elementwise_kernelILi4EZZZNS0_53_GLOBAL__N__52d73765_15_RenormKernel_cu_d28d36d6_299424renorm_scale_factor_implERNS_18TensorIteratorBaseEdENKUlvE_clEvENKUlvE_clEvEUldE_St5arrayIPcLm2EEEEviT0_T1_:
	.zero		568


//--------------------- .nv.constant0._ZN2at6native29vectorized_elementwise_kernelILi8EZZZNS0_53_GLOBAL__N__52d73765_15_RenormKernel_cu_d28d36d6_299424renorm_scale_factor_implERNS_18TensorIteratorBaseEdENKUlvE_clEvENKUlvE_clEvEUldE_St5arrayIPcLm2EEEEviT0_T1_ --------------------------
	.section	.nv.constant0._ZN2at6native29vectorized_elementwise_kernelILi8EZZZNS0_53_GLOBAL__N__52d73765_15_RenormKernel_cu_d28d36d6_299424renorm_scale_factor_implERNS_18TensorIteratorBaseEdENKUlvE_clEvENKUlvE_clEvEUldE_St5arrayIPcLm2EEEEviT0_T1_,"a",@progbits
	.sectionflags	@""
	.align	4
.nv.constant0._ZN2at6native29vectorized_elementwise_kernelILi8EZZZNS0_53_GLOBAL__N__52d73765_15_RenormKernel_cu_d28d36d6_299424renorm_scale_factor_implERNS_18TensorIteratorBaseEdENKUlvE_clEvENKUlvE_clEvEUldE_St5arrayIPcLm2EEEEviT0_T1_:
	.zero		568


//--------------------- SYMBOLS --------------------------

	.type		.nv.reservedSmem.offset0,@object
	.size		.nv.reservedSmem.offset0,0x4
	.type		__assertfail,@function
